	.target	sm_90a

	.elftype	@"ET_EXEC"


//--------------------- .note.nv.tkinfo           --------------------------
	.section	.note.nv.tkinfo,"",@"SHT_NOTE"
	.sectionflags	@"SHF_NOTE_NV_TKINFO"
	.tkinfo
        /*0018*/ 	.word	0x00000002
        /*0030*/ 	.string	""
        /*0030*/ 	.string	"ptxas"
        /*0030*/ 	.string	"Cuda compilation tools, release 13.0, V13.0.88"
        /*0030*/ 	.string	"Build cuda_13.0.r13.0/compiler.36424714_0"
        /*0030*/ 	.string	"-arch sm_90a -m 64 "



//--------------------- .note.nv.cuinfo           --------------------------
	.section	.note.nv.cuinfo,"",@"SHT_NOTE"
	.sectionflags	@"SHF_NOTE_NV_CUINFO"
        /*0018*/ 	.short	0x0002
        /*001a*/ 	.short	0x005a
        /*001c*/ 	.short	0x0082
	.zero		2


//--------------------- .nv.info                  --------------------------
	.section	.nv.info,"",@"SHT_CUDA_INFO"
	.align	4


	//----- nvinfo : EIATTR_REGCOUNT
	.align		4
        /*0000*/ 	.byte	0x04, 0x2f
        /*0002*/ 	.short	(.L_16 - .L_15)
	.align		4
.L_15:
        /*0004*/ 	.word	index@(_ZN7cutlass13device_kernelINS_4fmha6kernel28FmhaKernelTmaWarpSpecializedINS1_10collective30FmhaMainloopTmaWarpSpecializedINS_6half_tEffN4cute5tupleIJNS7_1CILi128EEENS9_ILi256EEENS9_ILi80EEEEEENS8_IJiNS9_ILi1EEENS8_IJiiEEEEEESG_SG_NS4_14ResidualFusionEJEEENS4_15FmhaFwdEpilogueIS6_fNS8_IJNS9_ILi64EEESC_SB_EEEEENS2_23IndividualTileSchedulerEJEEEEEvNT_6ParamsE)
        /*0008*/ 	.word	0x000000a8


	//----- nvinfo : EIATTR_FRAME_SIZE
	.align		4
.L_16:
        /*000c*/ 	.byte	0x04, 0x11
        /*000e*/ 	.short	(.L_18 - .L_17)
	.align		4
.L_17:
        /*0010*/ 	.word	index@($__internal_0_$__cuda_sm20_rcp_rn_f32_slowpath)
        /*0014*/ 	.word	0x00000000


	//----- nvinfo : EIATTR_FRAME_SIZE
	.align		4
.L_18:
        /*0018*/ 	.byte	0x04, 0x11
        /*001a*/ 	.short	(.L_20 - .L_19)
	.align		4
.L_19:
        /*001c*/ 	.word	index@(_ZN7cutlass13device_kernelINS_4fmha6kernel28FmhaKernelTmaWarpSpecializedINS1_10collective30FmhaMainloopTmaWarpSpecializedINS_6half_tEffN4cute5tupleIJNS7_1CILi128EEENS9_ILi256EEENS9_ILi80EEEEEENS8_IJiNS9_ILi1EEENS8_IJiiEEEEEESG_SG_NS4_14ResidualFusionEJEEENS4_15FmhaFwdEpilogueIS6_fNS8_IJNS9_ILi64EEESC_SB_EEEEENS2_23IndividualTileSchedulerEJEEEEEvNT_6ParamsE)
        /*0020*/ 	.word	0x00000000


	//----- nvinfo : EIATTR_MIN_STACK_SIZE
	.align		4
.L_20:
        /*0024*/ 	.byte	0x04, 0x12
        /*0026*/ 	.short	(.L_22 - .L_21)
	.align		4
.L_21:
        /*0028*/ 	.word	index@(_ZN7cutlass13device_kernelINS_4fmha6kernel28FmhaKernelTmaWarpSpecializedINS1_10collective30FmhaMainloopTmaWarpSpecializedINS_6half_tEffN4cute5tupleIJNS7_1CILi128EEENS9_ILi256EEENS9_ILi80EEEEEENS8_IJiNS9_ILi1EEENS8_IJiiEEEEEESG_SG_NS4_14ResidualFusionEJEEENS4_15FmhaFwdEpilogueIS6_fNS8_IJNS9_ILi64EEESC_SB_EEEEENS2_23IndividualTileSchedulerEJEEEEEvNT_6ParamsE)
        /*002c*/ 	.word	0x00000000
.L_22:


//--------------------- .nv.compat                --------------------------
	.section	.nv.compat,"",@"SHT_CUDA_COMPAT_INFO"
	.align	4
        /*0000*/ 	.byte	0x02, 0x09, 0x01, 0x00, 0x02, 0x02, 0x04, 0x00, 0x02, 0x05, 0x05, 0x00, 0x03, 0x07, 0x01, 0x01
        /*0010*/ 	.byte	0x02, 0x03, 0x01, 0x00, 0x02, 0x06, 0x01, 0x00, 0x04, 0x0b, 0x08, 0x00, 0x00, 0x00, 0x00, 0x00
        /*0020*/ 	.byte	0x00, 0x00, 0x00, 0x00


//--------------------- .nv.info._ZN7cutlass13device_kernelINS_4fmha6kernel28FmhaKernelTmaWarpSpecializedINS1_10collective30FmhaMainloopTmaWarpSpecializedINS_6half_tEffN4cute5tupleIJNS7_1CILi128EEENS9_ILi256EEENS9_ILi80EEEEEENS8_IJiNS9_ILi1EEENS8_IJiiEEEEEESG_SG_NS4_14ResidualFusionEJEEENS4_15FmhaFwdEpilogueIS6_fNS8_IJNS9_ILi64EEESC_SB_EEEEENS2_23IndividualTileSchedulerEJEEEEEvNT_6ParamsE --------------------------
	.section	.nv.info._ZN7cutlass13device_kernelINS_4fmha6kernel28FmhaKernelTmaWarpSpecializedINS1_10collective30FmhaMainloopTmaWarpSpecializedINS_6half_tEffN4cute5tupleIJNS7_1CILi128EEENS9_ILi256EEENS9_ILi80EEEEEENS8_IJiNS9_ILi1EEENS8_IJiiEEEEEESG_SG_NS4_14ResidualFusionEJEEENS4_15FmhaFwdEpilogueIS6_fNS8_IJNS9_ILi64EEESC_SB_EEEEENS2_23IndividualTileSchedulerEJEEEEEvNT_6ParamsE,"",@"SHT_CUDA_INFO"
	.sectionflags	@""
	.align	4


	//----- nvinfo : EIATTR_CUDA_API_VERSION
	.align		4
        /*0000*/ 	.byte	0x04, 0x37
        /*0002*/ 	.short	(.L_24 - .L_23)
.L_23:
        /*0004*/ 	.word	0x00000082


	//----- nvinfo : EIATTR_KPARAM_INFO
	.align		4
.L_24:
        /*0008*/ 	.byte	0x04, 0x17
        /*000a*/ 	.short	(.L_26 - .L_25)
.L_25:
        /*000c*/ 	.word	0x00000000
        /*0010*/ 	.short	0x0000
        /*0012*/ 	.short	0x0070
        /*0014*/ 	.byte	0x00, 0xf0, 0x01, 0x20


	//----- nvinfo : EIATTR_SPARSE_MMA_MASK
	.align		4
.L_26:
        /*0018*/ 	.byte	0x03, 0x50
        /*001a*/ 	.short	0x0000


	//----- nvinfo : EIATTR_MAXREG_COUNT
	.align		4
        /*001c*/ 	.byte	0x03, 0x1b
        /*001e*/ 	.short	0x00a8


	//----- nvinfo : EIATTR_NUM_BARRIERS
	.align		4
        /*0020*/ 	.byte	0x02, 0x4c
        /*0022*/ 	.byte	0x02
	.zero		1


	//----- nvinfo : EIATTR_EXTERNS
	.align		4
        /*0024*/ 	.byte	0x04, 0x0f
        /*0026*/ 	.short	(.L_28 - .L_27)


	//   ....[0]....
	.align		4
.L_27:
        /*0028*/ 	.word	index@(__assertfail)


	//----- nvinfo : EIATTR_MERCURY_ISA_VERSION
	.align		4
.L_28:
        /*002c*/ 	.byte	0x03, 0x5f
        /*002e*/ 	.short	0x0101


	//----- nvinfo : EIATTR_INT_WARP_WIDE_INSTR_OFFSETS
	.align		4
        /*0030*/ 	.byte	0x04, 0x31
        /*0032*/ 	.short	(.L_30 - .L_29)


	//   ....[0]....
.L_29:
        /*0034*/ 	.word	0x000006f0


	//   ....[1]....
        /*0038*/ 	.word	0x00000700


	//   ....[2]....
        /*003c*/ 	.word	0x00000710


	//   ....[3]....
        /*0040*/ 	.word	0x00000720


	//   ....[4]....
        /*0044*/ 	.word	0x00000790


	//----- nvinfo : EIATTR_COOP_GROUP_MASK_REGIDS
	.align		4
.L_30:
        /*0048*/ 	.byte	0x04, 0x29
        /*004a*/ 	.short	(.L_32 - .L_31)


	//   ....[0]....
.L_31:
        /*004c*/ 	.word	0xffffffff


	//   ....[1]....
        /*0050*/ 	.word	0xffffffff


	//   ....[2]....
        /*0054*/ 	.word	0xffffffff


	//   ....[3]....
        /*0058*/ 	.word	0xffffffff


	//   ....[4]....
        /*005c*/ 	.word	0xffffffff


	//   ....[5]....
        /*0060*/ 	.word	0xffffffff


	//   ....[6]....
        /*0064*/ 	.word	0xffffffff


	//   ....[7]....
        /*0068*/ 	.word	0xffffffff


	//   ....[8]....
        /*006c*/ 	.word	0xffffffff


	//   ....[9]....
        /*0070*/ 	.word	0xffffffff


	//   ....[10]....
        /*0074*/ 	.word	0xffffffff


	//   ....[11]....
        /*0078*/ 	.word	0xffffffff


	//   ....[12]....
        /*007c*/ 	.word	0xffffffff


	//   ....[13]....
        /*0080*/ 	.word	0xffffffff


	//   ....[14]....
        /*0084*/ 	.word	0xffffffff


	//   ....[15]....
        /*0088*/ 	.word	0xffffffff


	//   ....[16]....
        /*008c*/ 	.word	0xffffffff


	//   ....[17]....
        /*0090*/ 	.word	0xffffffff


	//   ....[18]....
        /*0094*/ 	.word	0xffffffff


	//   ....[19]....
        /*0098*/ 	.word	0xffffffff


	//   ....[20]....
        /*009c*/ 	.word	0xffffffff


	//   ....[21]....
        /*00a0*/ 	.word	0xffffffff


	//----- nvinfo : EIATTR_COOP_GROUP_INSTR_OFFSETS
	.align		4
.L_32:
        /*00a4*/ 	.byte	0x04, 0x28
        /*00a6*/ 	.short	(.L_34 - .L_33)


	//   ....[0]....
.L_33:
        /*00a8*/ 	.word	0x00000050


	//   ....[1]....
        /*00ac*/ 	.word	0x00000080


	//   ....[2]....
        /*00b0*/ 	.word	0x000001b0


	//   ....[3]....
        /*00b4*/ 	.word	0x00000370


	//   ....[4]....
        /*00b8*/ 	.word	0x00000530


	//   ....[5]....
        /*00bc*/ 	.word	0x00000690


	//   ....[6]....
        /*00c0*/ 	.word	0x00002d10


	//   ....[7]....
        /*00c4*/ 	.word	0x00002df0


	//   ....[8]....
        /*00c8*/ 	.word	0x00002e50


	//   ....[9]....
        /*00cc*/ 	.word	0x00002f40


	//   ....[10]....
        /*00d0*/ 	.word	0x00008c40


	//   ....[11]....
        /*00d4*/ 	.word	0x00008c70


	//   ....[12]....
        /*00d8*/ 	.word	0x0000a120


	//   ....[13]....
        /*00dc*/ 	.word	0x0000a260


	//   ....[14]....
        /*00e0*/ 	.word	0x0000fa90


	//   ....[15]....
        /*00e4*/ 	.word	0x0000fb80


	//   ....[16]....
        /*00e8*/ 	.word	0x00011020


	//   ....[17]....
        /*00ec*/ 	.word	0x00011160


	//   ....[18]....
        /*00f0*/ 	.word	0x00015430


	//   ....[19]....
        /*00f4*/ 	.word	0x00015460


	//   ....[20]....
        /*00f8*/ 	.word	0x000154b0


	//   ....[21]....
        /*00fc*/ 	.word	0x000154d0


	//----- nvinfo : EIATTR_REG_RECONFIG
	.align		4
.L_34:
        /*0100*/ 	.byte	0x01, 0x54
	.zero		2


	//----- nvinfo : EIATTR_SYSCALL_OFFSETS
	.align		4
        /*0104*/ 	.byte	0x04, 0x46
        /*0106*/ 	.short	(.L_36 - .L_35)


	//   ....[0]....
.L_35:
        /*0108*/ 	.word	0x00015f20


	//   ....[1]....
        /*010c*/ 	.word	0x00016080


	//----- nvinfo : EIATTR_MBARRIER_INSTR_OFFSETS
	.align		4
.L_36:
        /*0110*/ 	.byte	0x04, 0x39
        /*0112*/ 	.short	(.L_38 - .L_37)


	//   ....[0]....
.L_37:
        /*0114*/ 	.word	0x00000320
        /*0118*/ 	.word	0x000000ff
        /*011c*/ 	.word	0x00037050
        /*0120*/ 	.short	0x0100
        /*0122*/ 	.byte	0x06
	.zero		1


	//   ....[1]....
        /*0124*/ 	.word	0x00000330
        /*0128*/ 	.word	0x000000ff
        /*012c*/ 	.word	0x00037060
        /*0130*/ 	.short	0x0100
        /*0132*/ 	.byte	0x06
	.zero		1


	//   ....[2]....
        /*0134*/ 	.word	0x00000340
        /*0138*/ 	.word	0x000000ff
        /*013c*/ 	.word	0x00037058
        /*0140*/ 	.short	0x0100
        /*0142*/ 	.byte	0x06
	.zero		1


	//   ....[3]....
        /*0144*/ 	.word	0x00000350
        /*0148*/ 	.word	0x000000ff
        /*014c*/ 	.word	0x00037068
        /*0150*/ 	.short	0x0100
        /*0152*/ 	.byte	0x06
	.zero		1


	//   ....[4]....
        /*0154*/ 	.word	0x00000480
        /*0158*/ 	.word	0x000000ff
        /*015c*/ 	.word	0x00037000
        /*0160*/ 	.short	0x0100
        /*0162*/ 	.byte	0x06
	.zero		1


	//   ....[5]....
        /*0164*/ 	.word	0x00000490
        /*0168*/ 	.word	0x000000ff
        /*016c*/ 	.word	0x00037028
        /*0170*/ 	.short	0x0100
        /*0172*/ 	.byte	0x06
	.zero		1


	//   ....[6]....
        /*0174*/ 	.word	0x000004a0
        /*0178*/ 	.word	0x000000ff
        /*017c*/ 	.word	0x00037008
        /*0180*/ 	.short	0x0100
        /*0182*/ 	.byte	0x06
	.zero		1


	//   ....[7]....
        /*0184*/ 	.word	0x000004b0
        /*0188*/ 	.word	0x000000ff
        /*018c*/ 	.word	0x00037030
        /*0190*/ 	.short	0x0100
        /*0192*/ 	.byte	0x06
	.zero		1


	//   ....[8]....
        /*0194*/ 	.word	0x000004c0
        /*0198*/ 	.word	0x000000ff
        /*019c*/ 	.word	0x00037010
        /*01a0*/ 	.short	0x0100
        /*01a2*/ 	.byte	0x06
	.zero		1


	//   ....[9]....
        /*01a4*/ 	.word	0x000004d0
        /*01a8*/ 	.word	0x000000ff
        /*01ac*/ 	.word	0x00037038
        /*01b0*/ 	.short	0x0100
        /*01b2*/ 	.byte	0x06
	.zero		1


	//   ....[10]....
        /*01b4*/ 	.word	0x000004e0
        /*01b8*/ 	.word	0x000000ff
        /*01bc*/ 	.word	0x00037018
        /*01c0*/ 	.short	0x0100
        /*01c2*/ 	.byte	0x06
	.zero		1


	//   ....[11]....
        /*01c4*/ 	.word	0x000004f0
        /*01c8*/ 	.word	0x000000ff
        /*01cc*/ 	.word	0x00037040
        /*01d0*/ 	.short	0x0100
        /*01d2*/ 	.byte	0x06
	.zero		1


	//   ....[12]....
        /*01d4*/ 	.word	0x00000500
        /*01d8*/ 	.word	0x000000ff
        /*01dc*/ 	.word	0x00037020
        /*01e0*/ 	.short	0x0100
        /*01e2*/ 	.byte	0x06
	.zero		1


	//   ....[13]....
        /*01e4*/ 	.word	0x00000510
        /*01e8*/ 	.word	0x000000ff
        /*01ec*/ 	.word	0x00037048
        /*01f0*/ 	.short	0x0100
        /*01f2*/ 	.byte	0x06
	.zero		1


	//   ....[14]....
        /*01f4*/ 	.word	0x00000640
        /*01f8*/ 	.word	0x000000ff
        /*01fc*/ 	.word	0x00037070
        /*0200*/ 	.short	0x0100
        /*0202*/ 	.byte	0x06
	.zero		1


	//   ....[15]....
        /*0204*/ 	.word	0x00000650
        /*0208*/ 	.word	0x000000ff
        /*020c*/ 	.word	0x00037080
        /*0210*/ 	.short	0x0100
        /*0212*/ 	.byte	0x06
	.zero		1


	//   ....[16]....
        /*0214*/ 	.word	0x00000660
        /*0218*/ 	.word	0x000000ff
        /*021c*/ 	.word	0x00037078
        /*0220*/ 	.short	0x0100
        /*0222*/ 	.byte	0x06
	.zero		1


	//   ....[17]....
        /*0224*/ 	.word	0x00000670
        /*0228*/ 	.word	0x000000ff
        /*022c*/ 	.word	0x00037088
        /*0230*/ 	.short	0x0100
        /*0232*/ 	.byte	0x06
	.zero		1


	//   ....[18]....
        /*0234*/ 	.word	0x000007b0
        /*0238*/ 	.word	0x000000ff
        /*023c*/ 	.word	0x00037090
        /*0240*/ 	.short	0x0100
        /*0242*/ 	.byte	0x06
	.zero		1


	//   ....[19]....
        /*0244*/ 	.word	0x000007c0
        /*0248*/ 	.word	0x000000ff
        /*024c*/ 	.word	0x00037098
        /*0250*/ 	.short	0x0100
        /*0252*/ 	.byte	0x06
	.zero		1


	//   ....[20]....
        /*0254*/ 	.word	0x000007d0
        /*0258*/ 	.word	0x000000ff
        /*025c*/ 	.word	0x000370a0
        /*0260*/ 	.short	0x0100
        /*0262*/ 	.byte	0x06
	.zero		1


	//   ....[21]....
        /*0264*/ 	.word	0x000007e0
        /*0268*/ 	.word	0x000000ff
        /*026c*/ 	.word	0x000370a8
        /*0270*/ 	.short	0x0100
        /*0272*/ 	.byte	0x06
	.zero		1


	//   ....[22]....
        /*0274*/ 	.word	0x000008e0
        /*0278*/ 	.word	0x000000ff
        /*027c*/ 	.word	0x000370c0
        /*0280*/ 	.short	0x0100
        /*0282*/ 	.byte	0x06
	.zero		1


	//   ....[23]....
        /*0284*/ 	.word	0x000008f0
        /*0288*/ 	.word	0x000000ff
        /*028c*/ 	.word	0x000370e0
        /*0290*/ 	.short	0x0100
        /*0292*/ 	.byte	0x06
	.zero		1


	//   ....[24]....
        /*0294*/ 	.word	0x00000900
        /*0298*/ 	.word	0x000000ff
        /*029c*/ 	.word	0x000370c8
        /*02a0*/ 	.short	0x0100
        /*02a2*/ 	.byte	0x06
	.zero		1


	//   ....[25]....
        /*02a4*/ 	.word	0x00000910
        /*02a8*/ 	.word	0x000000ff
        /*02ac*/ 	.word	0x000370e8
        /*02b0*/ 	.short	0x0100
        /*02b2*/ 	.byte	0x06
	.zero		1


	//   ....[26]....
        /*02b4*/ 	.word	0x00000920
        /*02b8*/ 	.word	0x000000ff
        /*02bc*/ 	.word	0x000370d0
        /*02c0*/ 	.short	0x0100
        /*02c2*/ 	.byte	0x06
	.zero		1


	//   ....[27]....
        /*02c4*/ 	.word	0x00000930
        /*02c8*/ 	.word	0x000000ff
        /*02cc*/ 	.word	0x000370f0
        /*02d0*/ 	.short	0x0100
        /*02d2*/ 	.byte	0x06
	.zero		1


	//   ....[28]....
        /*02d4*/ 	.word	0x00000940
        /*02d8*/ 	.word	0x000000ff
        /*02dc*/ 	.word	0x000370d8
        /*02e0*/ 	.short	0x0100
        /*02e2*/ 	.byte	0x06
	.zero		1


	//   ....[29]....
        /*02e4*/ 	.word	0x00000950
        /*02e8*/ 	.word	0x000000ff
        /*02ec*/ 	.word	0x000370f8
        /*02f0*/ 	.short	0x0100
        /*02f2*/ 	.byte	0x06
	.zero		1


	//   ....[30]....
        /*02f4*/ 	.word	0x00000dd0
        /*02f8*/ 	.word	0x000000ff
        /*02fc*/ 	.word	0x00037050
        /*0300*/ 	.short	0x010a
        /*0302*/ 	.byte	0x04
	.zero		1


	//   ....[31]....
        /*0304*/ 	.word	0x00000e50
        /*0308*/ 	.word	0x000000ff
        /*030c*/ 	.word	0x00037000
        /*0310*/ 	.short	0x010a
        /*0312*/ 	.byte	0x25
	.zero		1


	//   ....[32]....
        /*0314*/ 	.word	0x00000ea0
        /*0318*/ 	.word	0x000000ff
        /*031c*/ 	.word	0xfffffff8
        /*0320*/ 	.short	0x010a
        /*0322*/ 	.byte	0x1c
	.zero		1


	//   ....[33]....
        /*0324*/ 	.word	0x00006690
        /*0328*/ 	.word	0x00000003
        /*032c*/ 	.word	0x00000000
        /*0330*/ 	.short	0x0101
        /*0332*/ 	.byte	0x19
	.zero		1


	//   ....[34]....
        /*0334*/ 	.word	0x00006aa0
        /*0338*/ 	.word	0x000000ff
        /*033c*/ 	.word	0x00037008
        /*0340*/ 	.short	0x010a
        /*0342*/ 	.byte	0x25
	.zero		1


	//   ....[35]....
        /*0344*/ 	.word	0x00008460
        /*0348*/ 	.word	0x000000ff
        /*034c*/ 	.word	0x00000000
        /*0350*/ 	.short	0x0101
        /*0352*/ 	.byte	0x06
	.zero		1


	//   ....[36]....
        /*0354*/ 	.word	0x000085e0
        /*0358*/ 	.word	0x000000ff
        /*035c*/ 	.word	0x00037000
        /*0360*/ 	.short	0x010a
        /*0362*/ 	.byte	0x06
	.zero		1


	//   ....[37]....
        /*0364*/ 	.word	0x0000c3b0
        /*0368*/ 	.word	0x000000ff
        /*036c*/ 	.word	0x00037000
        /*0370*/ 	.short	0x010a
        /*0372*/ 	.byte	0x07
	.zero		1


	//   ....[38]....
        /*0374*/ 	.word	0x0000c8a0
        /*0378*/ 	.word	0x000000ff
        /*037c*/ 	.word	0x00037000
        /*0380*/ 	.short	0x010a
        /*0382*/ 	.byte	0x07
	.zero		1


	//   ....[39]....
        /*0384*/ 	.word	0x0000e220
        /*0388*/ 	.word	0x000000ff
        /*038c*/ 	.word	0x00000000
        /*0390*/ 	.short	0x0101
        /*0392*/ 	.byte	0x07
	.zero		1


	//   ....[40]....
        /*0394*/ 	.word	0x0000e2d0
        /*0398*/ 	.word	0x000000ff
        /*039c*/ 	.word	0x00000000
        /*03a0*/ 	.short	0x0101
        /*03a2*/ 	.byte	0x07
	.zero		1


	//   ....[41]....
        /*03a4*/ 	.word	0x0000e480
        /*03a8*/ 	.word	0x000000ff
        /*03ac*/ 	.word	0x00037000
        /*03b0*/ 	.short	0x010a
        /*03b2*/ 	.byte	0x06
	.zero		1


	//   ....[42]....
        /*03b4*/ 	.word	0x00013240
        /*03b8*/ 	.word	0x000000ff
        /*03bc*/ 	.word	0x00037000
        /*03c0*/ 	.short	0x010a
        /*03c2*/ 	.byte	0x07
	.zero		1


	//   ....[43]....
        /*03c4*/ 	.word	0x000137f0
        /*03c8*/ 	.word	0x000000ff
        /*03cc*/ 	.word	0x00037000
        /*03d0*/ 	.short	0x010a
        /*03d2*/ 	.byte	0x07
	.zero		1


	//   ....[44]....
        /*03d4*/ 	.word	0x00015270
        /*03d8*/ 	.word	0x000000ff
        /*03dc*/ 	.word	0x00000000
        /*03e0*/ 	.short	0x0101
        /*03e2*/ 	.byte	0x07
	.zero		1


	//   ....[45]....
        /*03e4*/ 	.word	0x00015320
        /*03e8*/ 	.word	0x000000ff
        /*03ec*/ 	.word	0x00000000
        /*03f0*/ 	.short	0x0101
        /*03f2*/ 	.byte	0x07
	.zero		1


	//   ....[46]....
        /*03f4*/ 	.word	0x00015a20
        /*03f8*/ 	.word	0x000000ff
        /*03fc*/ 	.word	0x00000008
        /*0400*/ 	.short	0x010a
        /*0402*/ 	.byte	0x1c
	.zero		1


	//   ....[47]....
        /*0404*/ 	.word	0x00016d60
        /*0408*/ 	.word	0x00000000
        /*040c*/ 	.word	0x00037090
        /*0410*/ 	.short	0x0101
        /*0412*/ 	.byte	0x25
	.zero		1


	//   ....[48]....
        /*0414*/ 	.word	0x00016eb0
        /*0418*/ 	.word	0x00000004
        /*041c*/ 	.word	0x00037060
        /*0420*/ 	.short	0x010a
        /*0422*/ 	.byte	0x3f
	.zero		1


	//   ....[49]....
        /*0424*/ 	.word	0x000172b0
        /*0428*/ 	.word	0x00000005
        /*042c*/ 	.word	0x00037028
        /*0430*/ 	.short	0x010a
        /*0432*/ 	.byte	0x3f
	.zero		1


	//   ....[50]....
        /*0434*/ 	.word	0x000176b0
        /*0438*/ 	.word	0x00000005
        /*043c*/ 	.word	0x00037060
        /*0440*/ 	.short	0x010a
        /*0442*/ 	.byte	0x3f
	.zero		1


	//   ....[51]....
        /*0444*/ 	.word	0x00017ae0
        /*0448*/ 	.word	0x00000004
        /*044c*/ 	.word	0x00037028
        /*0450*/ 	.short	0x010a
        /*0452*/ 	.byte	0x3f
	.zero		1


	//   ....[52]....
        /*0454*/ 	.word	0x00017fd0
        /*0458*/ 	.word	0x00000006
        /*045c*/ 	.word	0x00037028
        /*0460*/ 	.short	0x010a
        /*0462*/ 	.byte	0x3f
	.zero		1


	//   ....[53]....
        /*0464*/ 	.word	0x00018400
        /*0468*/ 	.word	0x00000006
        /*046c*/ 	.word	0x00037028
        /*0470*/ 	.short	0x010a
        /*0472*/ 	.byte	0x3f
	.zero		1


	//   ....[54]....
        /*0474*/ 	.word	0x00018820
        /*0478*/ 	.word	0x00000003
        /*047c*/ 	.word	0x00037050
        /*0480*/ 	.short	0x010a
        /*0482*/ 	.byte	0x3f
	.zero		1


	//   ....[55]....
        /*0484*/ 	.word	0x00018880
        /*0488*/ 	.word	0x00000003
        /*048c*/ 	.word	0x00037000
        /*0490*/ 	.short	0x010a
        /*0492*/ 	.byte	0x3f
	.zero		1


	//   ....[56]....
        /*0494*/ 	.word	0x000188e0
        /*0498*/ 	.word	0x00000004
        /*049c*/ 	.word	0xfffffff8
        /*04a0*/ 	.short	0x010a
        /*04a2*/ 	.byte	0x3f
	.zero		1


	//   ....[57]....
        /*04a4*/ 	.word	0x00018940
        /*04a8*/ 	.word	0x00000009
        /*04ac*/ 	.word	0x00037008
        /*04b0*/ 	.short	0x010a
        /*04b2*/ 	.byte	0x3f
	.zero		1


	//   ....[58]....
        /*04b4*/ 	.word	0x000189a0
        /*04b8*/ 	.word	0x0000000b
        /*04bc*/ 	.word	0x00037000
        /*04c0*/ 	.short	0x010a
        /*04c2*/ 	.byte	0x3f
	.zero		1


	//   ....[59]....
        /*04c4*/ 	.word	0x00018a00
        /*04c8*/ 	.word	0x00000007
        /*04cc*/ 	.word	0x00037000
        /*04d0*/ 	.short	0x010a
        /*04d2*/ 	.byte	0x3f
	.zero		1


	//   ....[60]....
        /*04d4*/ 	.word	0x00018a60
        /*04d8*/ 	.word	0x00000009
        /*04dc*/ 	.word	0x00037000
        /*04e0*/ 	.short	0x010a
        /*04e2*/ 	.byte	0x3f
	.zero		1


	//   ....[61]....
        /*04e4*/ 	.word	0x00018ac0
        /*04e8*/ 	.word	0x00000006
        /*04ec*/ 	.word	0x00037000
        /*04f0*/ 	.short	0x010a
        /*04f2*/ 	.byte	0x3f
	.zero		1


	//   ....[62]....
        /*04f4*/ 	.word	0x00018b20
        /*04f8*/ 	.word	0x00000003
        /*04fc*/ 	.word	0x00000008
        /*0500*/ 	.short	0x010a
        /*0502*/ 	.byte	0x3f
	.zero		1


	//   ....[63]....
        /*0504*/ 	.word	0x00018b70
        /*0508*/ 	.word	0x00000004
        /*050c*/ 	.word	0x00037060
        /*0510*/ 	.short	0x010a
        /*0512*/ 	.byte	0x3f
	.zero		1


	//   ....[64]....
        /*0514*/ 	.word	0x00018bc0
        /*0518*/ 	.word	0x00000005
        /*051c*/ 	.word	0x00037028
        /*0520*/ 	.short	0x010a
        /*0522*/ 	.byte	0x3f
	.zero		1


	//   ....[65]....
        /*0524*/ 	.word	0x00018c10
        /*0528*/ 	.word	0x00000005
        /*052c*/ 	.word	0x00037060
        /*0530*/ 	.short	0x010a
        /*0532*/ 	.byte	0x3f
	.zero		1


	//   ....[66]....
        /*0534*/ 	.word	0x00018c60
        /*0538*/ 	.word	0x00000004
        /*053c*/ 	.word	0x00037028
        /*0540*/ 	.short	0x010a
        /*0542*/ 	.byte	0x3f
	.zero		1


	//   ....[67]....
        /*0544*/ 	.word	0x00018cb0
        /*0548*/ 	.word	0x00000006
        /*054c*/ 	.word	0x00037028
        /*0550*/ 	.short	0x010a
        /*0552*/ 	.byte	0x3f
	.zero		1


	//   ....[68]....
        /*0554*/ 	.word	0x00018d00
        /*0558*/ 	.word	0x00000006
        /*055c*/ 	.word	0x00037028
        /*0560*/ 	.short	0x010a
        /*0562*/ 	.byte	0x3f
	.zero		1


	//----- nvinfo : EIATTR_NUM_MBARRIERS
	.align		4
.L_38:
        /*0564*/ 	.byte	0x03, 0x38
        /*0566*/ 	.short	0x001e


	//----- nvinfo : EIATTR_EXIT_INSTR_OFFSETS
	.align		4
        /*0568*/ 	.byte	0x04, 0x1c
        /*056a*/ 	.short	(.L_40 - .L_39)


	//   ....[0]....
.L_39:
        /*056c*/ 	.word	0x000009f0


	//   ....[1]....
        /*0570*/ 	.word	0x00016d70


	//   ....[2]....
        /*0574*/ 	.word	0x00016db0


	//   ....[3]....
        /*0578*/ 	.word	0x00017ea0


	//   ....[4]....
        /*057c*/ 	.word	0x00018800


	//----- nvinfo : EIATTR_MAX_THREADS
	.align		4
.L_40:
        /*0580*/ 	.byte	0x04, 0x05
        /*0582*/ 	.short	(.L_42 - .L_41)
.L_41:
        /*0584*/ 	.word	0x00000180
        /*0588*/ 	.word	0x00000001
        /*058c*/ 	.word	0x00000001


	//----- nvinfo : EIATTR_CRS_STACK_SIZE
	.align		4
.L_42:
        /*0590*/ 	.byte	0x04, 0x1e
        /*0592*/ 	.short	(.L_44 - .L_43)
.L_43:
        /*0594*/ 	.word	0x00000000


	//----- nvinfo : EIATTR_CBANK_PARAM_SIZE
	.align		4
.L_44:
        /*0598*/ 	.byte	0x03, 0x19
        /*059a*/ 	.short	0x0870


	//----- nvinfo : EIATTR_PARAM_CBANK
	.align		4
        /*059c*/ 	.byte	0x04, 0x0a
        /*059e*/ 	.short	(.L_46 - .L_45)
	.align		4
.L_45:
        /*05a0*/ 	.word	index@(.nv.constant0._ZN7cutlass13device_kernelINS_4fmha6kernel28FmhaKernelTmaWarpSpecializedINS1_10collective30FmhaMainloopTmaWarpSpecializedINS_6half_tEffN4cute5tupleIJNS7_1CILi128EEENS9_ILi256EEENS9_ILi80EEEEEENS8_IJiNS9_ILi1EEENS8_IJiiEEEEEESG_SG_NS4_14ResidualFusionEJEEENS4_15FmhaFwdEpilogueIS6_fNS8_IJNS9_ILi64EEESC_SB_EEEEENS2_23IndividualTileSchedulerEJEEEEEvNT_6ParamsE)
        /*05a4*/ 	.short	0x0210
        /*05a6*/ 	.short	0x0870


	//----- nvinfo : EIATTR_SW_WAR
	.align		4
.L_46:
        /*05a8*/ 	.byte	0x04, 0x36
        /*05aa*/ 	.short	(.L_48 - .L_47)
.L_47:
        /*05ac*/ 	.word	0x00000008
.L_48:


//--------------------- .nv.callgraph             --------------------------
	.section	.nv.callgraph,"",@"SHT_CUDA_CALLGRAPH"
	.align	4
	.sectionentsize	8
	.align		4
        /*0000*/ 	.word	0x00000000
	.align		4
        /*0004*/ 	.word	0xffffffff
	.align		4
        /*0008*/ 	.word	index@(_ZN7cutlass13device_kernelINS_4fmha6kernel28FmhaKernelTmaWarpSpecializedINS1_10collective30FmhaMainloopTmaWarpSpecializedINS_6half_tEffN4cute5tupleIJNS7_1CILi128EEENS9_ILi256EEENS9_ILi80EEEEEENS8_IJiNS9_ILi1EEENS8_IJiiEEEEEESG_SG_NS4_14ResidualFusionEJEEENS4_15FmhaFwdEpilogueIS6_fNS8_IJNS9_ILi64EEESC_SB_EEEEENS2_23IndividualTileSchedulerEJEEEEEvNT_6ParamsE)
	.align		4
        /*000c*/ 	.word	index@(__assertfail)
	.align		4
        /*0010*/ 	.word	0x00000000
	.align		4
        /*0014*/ 	.word	0xfffffffe
	.align		4
        /*0018*/ 	.word	0x00000000
	.align		4
        /*001c*/ 	.word	0xfffffffd
	.align		4
        /*0020*/ 	.word	0x00000000
	.align		4
        /*0024*/ 	.word	0xfffffffc


//--------------------- .nv.constant4             --------------------------
	.section	.nv.constant4,"a",@progbits
	.align	8
	.align		8
.nv.constant4:
        /*0000*/ 	.dword	__assertfail
	.align		8
        /*0008*/ 	.dword	__unnamed_1
	.align		8
        /*0010*/ 	.dword	__unnamed_2
	.align		8
        /*0018*/ 	.dword	_ZN39_INTERNAL_a934b70f_4_k_cu_a07c2db8_31554cuda3std3__45__cpo5beginE
	.align		8
        /*0020*/ 	.dword	_ZN39_INTERNAL_a934b70f_4_k_cu_a07c2db8_31554cuda3std3__45__cpo3endE
	.align		8
        /*0028*/ 	.dword	_ZN39_INTERNAL_a934b70f_4_k_cu_a07c2db8_31554cuda3std3__45__cpo6cbeginE
	.align		8
        /*0030*/ 	.dword	_ZN39_INTERNAL_a934b70f_4_k_cu_a07c2db8_31554cuda3std3__45__cpo4cendE
	.align		8
        /*0038*/ 	.dword	_ZN39_INTERNAL_a934b70f_4_k_cu_a07c2db8_31554cuda3std3__441_GLOBAL__N__a934b70f_4_k_cu_a07c2db8_31556ignoreE
	.align		8
        /*0040*/ 	.dword	_ZN39_INTERNAL_a934b70f_4_k_cu_a07c2db8_31554cuda3std3__419piecewise_constructE
	.align		8
        /*0048*/ 	.dword	_ZN39_INTERNAL_a934b70f_4_k_cu_a07c2db8_31554cuda3std3__48in_placeE
	.align		8
        /*0050*/ 	.dword	_ZN39_INTERNAL_a934b70f_4_k_cu_a07c2db8_31554cuda3std6ranges3__45__cpo4swapE
	.align		8
        /*0058*/ 	.dword	_ZN39_INTERNAL_a934b70f_4_k_cu_a07c2db8_31554cuda3std6ranges3__45__cpo9iter_moveE
	.align		8
        /*0060*/ 	.dword	_ZN39_INTERNAL_a934b70f_4_k_cu_a07c2db8_31554cute7productE
	.align		8
        /*0068*/ 	.dword	_ZN39_INTERNAL_a934b70f_4_k_cu_a07c2db8_31554cute1_E
	.align		8
        /*0070*/ 	.dword	$str$24
	.align		8
        /*0078*/ 	.dword	$str$25


//--------------------- .text._ZN7cutlass13device_kernelINS_4fmha6kernel28FmhaKernelTmaWarpSpecializedINS1_10collective30FmhaMainloopTmaWarpSpecializedINS_6half_tEffN4cute5tupleIJNS7_1CILi128EEENS9_ILi256EEENS9_ILi80EEEEEENS8_IJiNS9_ILi1EEENS8_IJiiEEEEEESG_SG_NS4_14ResidualFusionEJEEENS4_15FmhaFwdEpilogueIS6_fNS8_IJNS9_ILi64EEESC_SB_EEEEENS2_23IndividualTileSchedulerEJEEEEEvNT_6ParamsE --------------------------
	.section	.text._ZN7cutlass13device_kernelINS_4fmha6kernel28FmhaKernelTmaWarpSpecializedINS1_10collective30FmhaMainloopTmaWarpSpecializedINS_6half_tEffN4cute5tupleIJNS7_1CILi128EEENS9_ILi256EEENS9_ILi80EEEEEENS8_IJiNS9_ILi1EEENS8_IJiiEEEEEESG_SG_NS4_14ResidualFusionEJEEENS4_15FmhaFwdEpilogueIS6_fNS8_IJNS9_ILi64EEESC_SB_EEEEENS2_23IndividualTileSchedulerEJEEEEEvNT_6ParamsE,"ax",@progbits
	.align	128
.text._ZN7cutlass13device_kernelINS_4fmha6kernel28FmhaKernelTmaWarpSpecializedINS1_10collective30FmhaMainloopTmaWarpSpecializedINS_6half_tEffN4cute5tupleIJNS7_1CILi128EEENS9_ILi256EEENS9_ILi80EEEEEENS8_IJiNS9_ILi1EEENS8_IJiiEEEEEESG_SG_NS4_14ResidualFusionEJEEENS4_15FmhaFwdEpilogueIS6_fNS8_IJNS9_ILi64EEESC_SB_EEEEENS2_23IndividualTileSchedulerEJEEEEEvNT_6ParamsE:
        .type           _ZN7cutlass13device_kernelINS_4fmha6kernel28FmhaKernelTmaWarpSpecializedINS1_10collective30FmhaMainloopTmaWarpSpecializedINS_6half_tEffN4cute5tupleIJNS7_1CILi128EEENS9_ILi256EEENS9_ILi80EEEEEENS8_IJiNS9_ILi1EEENS8_IJiiEEEEEESG_SG_NS4_14ResidualFusionEJEEENS4_15FmhaFwdEpilogueIS6_fNS8_IJNS9_ILi64EEESC_SB_EEEEENS2_23IndividualTileSchedulerEJEEEEEvNT_6ParamsE,@function
        .size           _ZN7cutlass13device_kernelINS_4fmha6kernel28FmhaKernelTmaWarpSpecializedINS1_10collective30FmhaMainloopTmaWarpSpecializedINS_6half_tEffN4cute5tupleIJNS7_1CILi128EEENS9_ILi256EEENS9_ILi80EEEEEENS8_IJiNS9_ILi1EEENS8_IJiiEEEEEESG_SG_NS4_14ResidualFusionEJEEENS4_15FmhaFwdEpilogueIS6_fNS8_IJNS9_ILi64EEESC_SB_EEEEENS2_23IndividualTileSchedulerEJEEEEEvNT_6ParamsE,(.L_x_125 - _ZN7cutlass13device_kernelINS_4fmha6kernel28FmhaKernelTmaWarpSpecializedINS1_10collective30FmhaMainloopTmaWarpSpecializedINS_6half_tEffN4cute5tupleIJNS7_1CILi128EEENS9_ILi256EEENS9_ILi80EEEEEENS8_IJiNS9_ILi1EEENS8_IJiiEEEEEESG_SG_NS4_14ResidualFusionEJEEENS4_15FmhaFwdEpilogueIS6_fNS8_IJNS9_ILi64EEESC_SB_EEEEENS2_23IndividualTileSchedulerEJEEEEEvNT_6ParamsE)
        .other          _ZN7cutlass13device_kernelINS_4fmha6kernel28FmhaKernelTmaWarpSpecializedINS1_10collective30FmhaMainloopTmaWarpSpecializedINS_6half_tEffN4cute5tupleIJNS7_1CILi128EEENS9_ILi256EEENS9_ILi80EEEEEENS8_IJiNS9_ILi1EEENS8_IJiiEEEEEESG_SG_NS4_14ResidualFusionEJEEENS4_15FmhaFwdEpilogueIS6_fNS8_IJNS9_ILi64EEESC_SB_EEEEENS2_23IndividualTileSchedulerEJEEEEEvNT_6ParamsE,@"STO_CUDA_ENTRY STV_DEFAULT"
_ZN7cutlass13device_kernelINS_4fmha6kernel28FmhaKernelTmaWarpSpecializedINS1_10collective30FmhaMainloopTmaWarpSpecializedINS_6half_tEffN4cute5tupleIJNS7_1CILi128EEENS9_ILi256EEENS9_ILi80EEEEEENS8_IJiNS9_ILi1EEENS8_IJiiEEEEEESG_SG_NS4_14ResidualFusionEJEEENS4_15FmhaFwdEpilogueIS6_fNS8_IJNS9_ILi64EEESC_SB_EEEEENS2_23IndividualTileSchedulerEJEEEEEvNT_6ParamsE:
[----:B------:R-:W1:Y:S01]  /*0000*/  LDC R1, c[0x0][0x28] ;  /* 0x00000a00ff017b82 */ /* 0x000e620000000800 */
[----:B------:R-:W2:Y:S01]  /*0010*/  S2R R0, SR_TID.X ;  /* 0x0000000000007919 */ /* 0x000ea20000002100 */
[----:B------:R-:W-:Y:S01]  /*0020*/  ELECT P1, URZ, PT ;  /* 0x00000000003f782f */ /* 0x000fe20003820000 */
[----:B------:R-:W-:Y:S01]  /*0030*/  BSSY B0, `(.L_x_0) ;  /* 0x0000017000007945 */ /* 0x000fe20003800000 */
[----:B--2---:R-:W-:-:S05]  /*0040*/  SHF.R.U32.HI R2, RZ, 0x5, R0 ;  /* 0x00000005ff027819 */ /* 0x004fca0000011600 */
[----:B------:R-:W2:Y:S02]  /*0050*/  SHFL.IDX PT, R3, R2, RZ, 0x1f ;  /* 0x00001fff02037589 */ /* 0x000ea400000e0000 */
[----:B--2---:R-:W-:Y:S02]  /*0060*/  R2UR UR4, R3 ;  /* 0x00000000030472ca */ /* 0x004fe400000e0000 */
[----:B------:R-:W-:-:S06]  /*0070*/  SHF.R.U32.HI R3, RZ, 0x7, R0 ;  /* 0x00000007ff037819 */ /* 0x000fcc0000011600 */
[----:B------:R-:W2:Y:S05]  /*0080*/  SHFL.IDX PT, R3, R3, RZ, 0x1f ;  /* 0x00001fff03037589 */ /* 0x000eaa00000e0000 */
[----:B------:R-:W-:Y:S02]  /*0090*/  USHF.R.S32.HI UR5, URZ, 0x1f, UR4 ;  /* 0x0000001f3f057899 */ /* 0x000fe40008011404 */
[----:B------:R-:W-:Y:S02]  /*00a0*/  ISETP.NE.OR P0, PT, RZ, UR4, !P1 ;  /* 0x00000004ff007c0c */ /* 0x000fe4000cf05670 */
[----:B------:R-:W-:-:S04]  /*00b0*/  ULEA.HI UR5, UR5, UR4, URZ, 0x2 ;  /* 0x0000000405057291 */ /* 0x000fc8000f8f103f */
[----:B------:R-:W-:-:S04]  /*00c0*/  ULOP3.LUT UR5, UR5, 0xfffffffc, URZ, 0xc0, !UPT ;  /* 0xfffffffc05057892 */ /* 0x000fc8000f8ec03f */
[----:B------:R-:W-:-:S03]  /*00d0*/  UIADD3 UR5, UR4, -UR5, URZ ;  /* 0x8000000504057290 */ /* 0x000fc6000fffe03f */
[----:B-1----:R-:W-:Y:S09]  /*00e0*/  @P0 BRA `(.L_x_1) ;  /* 0x00000000002c0947 */ /* 0x002ff20003800000 */
[----:B------:R-:W-:Y:S02]  /*00f0*/  ULDC.64 UR6, c[0x0][0x198] ;  /* 0x0000660000067ab9 */ /* 0x000fe40000000a00 */
[----:B------:R-:W-:Y:S02]  /*0100*/  UIADD3 UR8, UP0, UR6, 0xf0, URZ ;  /* 0x000000f006087890 */ /* 0x000fe4000ff1e03f */
[----:B------:R-:W-:Y:S02]  /*0110*/  UIADD3 UR10, UP1, UR6, 0x1f0, URZ ;  /* 0x000001f0060a7890 */ /* 0x000fe4000ff3e03f */
[----:B------:R-:W-:Y:S02]  /*0120*/  UIADD3 UR6, UP2, UR6, 0x2f0, URZ ;  /* 0x000002f006067890 */ /* 0x000fe4000ff5e03f */
[----:B------:R-:W-:Y:S02]  /*0130*/  UIADD3.X UR9, URZ, UR7, URZ, UP0, !UPT ;  /* 0x000000073f097290 */ /* 0x000fe400087fe43f */
[----:B------:R-:W-:-:S02]  /*0140*/  UIADD3.X UR11, URZ, UR7, URZ, UP1, !UPT ;  /* 0x000000073f0b7290 */ /* 0x000fc40008ffe43f */
[----:B------:R-:W-:-:S05]  /*0150*/  UIADD3.X UR7, URZ, UR7, URZ, UP2, !UPT ;  /* 0x000000073f077290 */ /* 0x000fca00097fe43f */
[----:B------:R1:W-:Y:S02]  /*0160*/  UTMACCTL.PF [UR8] ;  /* 0x00000000080079b9 */ /* 0x0003e40008040000 */
[----:B------:R1:W-:Y:S02]  /*0170*/  UTMACCTL.PF [UR10] ;  /* 0x000000000a0079b9 */ /* 0x0003e40008040000 */
[----:B------:R1:W-:Y:S02]  /*0180*/  UTMACCTL.PF [UR6] ;  /* 0x00000000060079b9 */ /* 0x0003e40008040000 */
[----:B-1----:R-:W-:Y:S01]  /*0190*/  NOP ;  /* 0x0000000000007918 */ /* 0x002fe20000000000 */
.L_x_1:
[----:B------:R-:W-:Y:S05]  /*01a0*/  BSYNC B0 ;  /* 0x0000000000007941 */ /* 0x000fea0003800000 */
.L_x_0:
[----:B------:R-:W1:Y:S01]  /*01b0*/  SHFL.IDX PT, R4, R2, RZ, 0x1f ;  /* 0x00001fff02047589 */ /* 0x000e6200000e0000 */
[----:B--2---:R-:W-:Y:S01]  /*01c0*/  R2UR UR36, R3 ;  /* 0x00000000032472ca */ /* 0x004fe200000e0000 */
[----:B------:R-:W-:-:S12]  /*01d0*/  UISETP.NE.AND UP0, UPT, UR5, 0x1, UPT ;  /* 0x000000010500788c */ /* 0x000fd8000bf05270 */
[----:B------:R-:W-:Y:S02]  /*01e0*/  UIADD3 UR7, UR36, -0x1, URZ ;  /* 0xffffffff24077890 */ /* 0x000fe4000fffe03f */
[----:B------:R-:W-:Y:S02]  /*01f0*/  UISETP.EQ.AND UP2, UPT, UR36, URZ, !UP0 ;  /* 0x0000003f2400728c */ /* 0x000fe4000c742270 */
[----:B------:R-:W-:Y:S02]  /*0200*/  UISETP.GE.U32.AND UP1, UPT, UR7, 0x4, UPT ;  /* 0x000000040700788c */ /* 0x000fe4000bf26070 */
[----:B------:R-:W-:Y:S01]  /*0210*/  USEL UR4, URZ, 0x1, !UP2 ;  /* 0x000000013f047887 */ /* 0x000fe2000d000000 */
[----:B-1----:R-:W-:-:S03]  /*0220*/  ISETP.NE.AND P0, PT, R4, RZ, PT ;  /* 0x000000ff0400720c */ /* 0x002fc60003f05270 */
[----:B------:R-:W-:-:S10]  /*0230*/  USEL UR4, UR4, 0x2, UP1 ;  /* 0x0000000204047887 */ /* 0x000fd40008800000 */
[----:B------:R-:W-:Y:S05]  /*0240*/  @P0 BRA `(.L_x_2) ;  /* 0x0000000000480947 */ /* 0x000fea0003800000 */
[----:B------:R-:W1:Y:S01]  /*0250*/  S2UR UR8, SR_CgaCtaId ;  /* 0x00000000000879c3 */ /* 0x000e620000008800 */
[----:B------:R-:W-:Y:S01]  /*0260*/  UMOV UR6, 0x400 ;  /* 0x0000040000067882 */ /* 0x000fe20000000000 */
[----:B------:R-:W-:Y:S01]  /*0270*/  UMOV UR9, 0x1 ;  /* 0x0000000100097882 */ /* 0x000fe20000000000 */
[----:B------:R-:W-:Y:S01]  /*0280*/  UMOV UR10, 0x80 ;  /* 0x00000080000a7882 */ /* 0x000fe20000000000 */
[----:B------:R-:W-:Y:S01]  /*0290*/  ELECT P0, URZ, PT ;  /* 0x00000000003f782f */ /* 0x000fe20003800000 */
[----:B------:R-:W-:-:S04]  /*02a0*/  UIADD3 UR10, -UR10, 0x100000, URZ ;  /* 0x001000000a0a7890 */ /* 0x000fc8000fffe13f */
[----:B------:R-:W-:Y:S02]  /*02b0*/  USHF.L.U32 UR11, UR10, 0xb, URZ ;  /* 0x0000000b0a0b7899 */ /* 0x000fe4000800063f */
[----:B------:R-:W-:Y:S02]  /*02c0*/  USHF.L.U32 UR10, UR10, 0x1, URZ ;  /* 0x000000010a0a7899 */ /* 0x000fe4000800063f */
[----:B-1----:R-:W-:Y:S02]  /*02d0*/  ULEA UR6, UR8, UR6, 0x18 ;  /* 0x0000000608067291 */ /* 0x002fe4000f8ec03f */
[----:B------:R-:W-:-:S04]  /*02e0*/  UIADD3 UR8, -UR9, 0x100000, URZ ;  /* 0x0010000009087890 */ /* 0x000fc8000fffe13f */
[----:B------:R-:W-:Y:S02]  /*02f0*/  USHF.L.U32 UR9, UR8, 0xb, URZ ;  /* 0x0000000b08097899 */ /* 0x000fe4000800063f */
[----:B------:R-:W-:Y:S01]  /*0300*/  USHF.L.U32 UR8, UR8, 0x1, URZ ;  /* 0x0000000108087899 */ /* 0x000fe2000800063f */
[----:B------:R-:W1:Y:S11]  /*0310*/  FENCE.VIEW.ASYNC.S ;  /* 0x00000000000073c6 */ /* 0x000e760000000000 */
[----:B-1----:R1:W2:Y:S01]  /*0320*/  SYNCS.EXCH.64 URZ, [UR6+0x37050], UR8 ;  /* 0x03705008063f75b2 */ /* 0x0022a20008000100 */
[----:B------:R1:W3:Y:S01]  /*0330*/  SYNCS.EXCH.64 URZ, [UR6+0x37060], UR10 ;  /* 0x0370600a063f75b2 */ /* 0x0002e20008000100 */
[----:B------:R1:W4:Y:S01]  /*0340*/  SYNCS.EXCH.64 URZ, [UR6+0x37058], UR8 ;  /* 0x03705808063f75b2 */ /* 0x0003220008000100 */
[----:B------:R1:W1:Y:S01]  /*0350*/  SYNCS.EXCH.64 URZ, [UR6+0x37068], UR10 ;  /* 0x0370680a063f75b2 */ /* 0x0002620008000100 */
[----:B------:R-:W-:Y:S01]  /*0360*/  NOP ;  /* 0x0000000000007918 */ /* 0x000fe20000000000 */
.L_x_2:
[----:B------:R-:W5:Y:S01]  /*0370*/  SHFL.IDX PT, R3, R2, RZ, 0x1f ;  /* 0x00001fff02037589 */ /* 0x000f6200000e0000 */
[----:B------:R-:W-:Y:S01]  /*0380*/  NOP ;  /* 0x0000000000007918 */ /* 0x000fe20000000000 */
[----:B-----5:R-:W-:-:S13]  /*0390*/  ISETP.NE.AND P0, PT, R3, RZ, PT ;  /* 0x000000ff0300720c */ /* 0x020fda0003f05270 */
[----:B------:R-:W-:Y:S05]  /*03a0*/  @P0 BRA `(.L_x_3) ;  /* 0x0000000000600947 */ /* 0x000fea0003800000 */
[----:B-1----:R-:W1:Y:S01]  /*03b0*/  S2UR UR8, SR_CgaCtaId ;  /* 0x00000000000879c3 */ /* 0x002e620000008800 */
[----:B------:R-:W-:Y:S01]  /*03c0*/  UMOV UR6, 0x400 ;  /* 0x0000040000067882 */ /* 0x000fe20000000000 */
[----:B------:R-:W-:Y:S01]  /*03d0*/  UMOV UR10, 0x1 ;  /* 0x00000001000a7882 */ /* 0x000fe20000000000 */
[----:B------:R-:W-:Y:S01]  /*03e0*/  UMOV UR9, 0x100 ;  /* 0x0000010000097882 */ /* 0x000fe20000000000 */
[----:B------:R-:W-:-:S04]  /*03f0*/  UIADD3 UR10, -UR10, 0x100000, URZ ;  /* 0x001000000a0a7890 */ /* 0x000fc8000fffe13f */
[----:B------:R-:W-:Y:S02]  /*0400*/  USHF.L.U32 UR11, UR10, 0xb, URZ ;  /* 0x0000000b0a0b7899 */ /* 0x000fe4000800063f */
[----:B------:R-:W-:Y:S01]  /*0410*/  USHF.L.U32 UR10, UR10, 0x1, URZ ;  /* 0x000000010a0a7899 */ /* 0x000fe2000800063f */
[----:B------:R-:W-:Y:S01]  /*0420*/  ELECT P0, URZ, PT ;  /* 0x00000000003f782f */ /* 0x000fe20003800000 */
[----:B-1----:R-:W-:Y:S02]  /*0430*/  ULEA UR6, UR8, UR6, 0x18 ;  /* 0x0000000608067291 */ /* 0x002fe4000f8ec03f */
[----:B------:R-:W-:-:S04]  /*0440*/  UIADD3 UR8, -UR9, 0x100000, URZ ;  /* 0x0010000009087890 */ /* 0x000fc8000fffe13f */
[----:B------:R-:W-:Y:S02]  /*0450*/  USHF.L.U32 UR9, UR8, 0xb, URZ ;  /* 0x0000000b08097899 */ /* 0x000fe4000800063f */
[----:B------:R-:W-:Y:S01]  /*0460*/  USHF.L.U32 UR8, UR8, 0x1, URZ ;  /* 0x0000000108087899 */ /* 0x000fe2000800063f */
[----:B------:R-:W1:Y:S03]  /*0470*/  FENCE.VIEW.ASYNC.S ;  /* 0x00000000000073c6 */ /* 0x000e660000000000 */
[----:B-1----:R1:W1:Y:S08]  /*0480*/  SYNCS.EXCH.64 URZ, [UR6+0x37000], UR10 ;  /* 0x0370000a063f75b2 */ /* 0x0022700008000100 */
[----:B------:R1:W1:Y:S01]  /*0490*/  SYNCS.EXCH.64 URZ, [UR6+0x37028], UR8 ;  /* 0x03702808063f75b2 */ /* 0x0002620008000100 */
        /* <DEDUP_REMOVED lines=8> */
[----:B------:R-:W-:Y:S01]  /*0520*/  NOP ;  /* 0x0000000000007918 */ /* 0x000fe20000000000 */
.L_x_3:
        /* <DEDUP_REMOVED lines=21> */
[----:B------:R-:W-:Y:S01]  /*0680*/  NOP ;  /* 0x0000000000007918 */ /* 0x000fe20000000000 */
.L_x_4:
[----:B------:R-:W5:Y:S01]  /*0690*/  SHFL.IDX PT, R3, R2, RZ, 0x1f ;  /* 0x00001fff02037589 */ /* 0x000f6200000e0000 */
[----:B------:R-:W-:Y:S01]  /*06a0*/  ELECT P0, URZ, PT ;  /* 0x00000000003f782f */ /* 0x000fe20003800000 */
[----:B------:R-:W-:Y:S01]  /*06b0*/  NOP ;  /* 0x0000000000007918 */ /* 0x000fe20000000000 */
[----:B-1----:R-:W-:Y:S02]  /*06c0*/  UMOV UR8, 0x80 ;  /* 0x0000008000087882 */ /* 0x002fe40000000000 */
[C---:B-----5:R-:W-:Y:S02]  /*06d0*/  ISETP.NE.OR P0, PT, R3.reuse, RZ, !P0 ;  /* 0x000000ff0300720c */ /* 0x060fe40004705670 */
[----:B------:R-:W-:-:S11]  /*06e0*/  ISETP.NE.AND P2, PT, R3, RZ, PT ;  /* 0x000000ff0300720c */ /* 0x000fd60003f45270 */
[----:B------:R-:W-:Y:S01]  /*06f0*/  VOTEU.ALL UP2, P0 ;  /* 0x00000000003f7886 */ /* 0x000fe20000040000 */
[----:B------:R-:W-:Y:S01]  /*0700*/  VOTEU.ALL UP3, P0 ;  /* 0x00000000003f7886 */ /* 0x000fe20000060000 */
[----:B------:R-:W-:Y:S01]  /*0710*/  VOTEU.ALL UP4, P0 ;  /* 0x00000000003f7886 */ /* 0x000fe20000080000 */
[----:B------:R-:W-:Y:S02]  /*0720*/  VOTEU.ALL UP5, P0 ;  /* 0x00000000003f7886 */ /* 0x000fe400000a0000 */
[----:B------:R-:W1:Y:S01]  /*0730*/  @!UP2 S2UR UR10, SR_CgaCtaId ;  /* 0x00000000000aa9c3 */ /* 0x000e620000008800 */
[----:B------:R-:W-:Y:S01]  /*0740*/  @!UP2 UMOV UR6, 0x400 ;  /* 0x000004000006a882 */ /* 0x000fe20000000000 */
[----:B------:R-:W-:-:S04]  /*0750*/  @!UP2 UIADD3 UR8, -UR8, 0x100000, URZ ;  /* 0x001000000808a890 */ /* 0x000fc8000fffe13f */
[----:B------:R-:W-:Y:S02]  /*0760*/  @!UP2 USHF.L.U32 UR9, UR8, 0xb, URZ ;  /* 0x0000000b0809a899 */ /* 0x000fe4000800063f */
[----:B------:R-:W-:Y:S02]  /*0770*/  @!UP2 USHF.L.U32 UR8, UR8, 0x1, URZ ;  /* 0x000000010808a899 */ /* 0x000fe4000800063f */
[----:B-1----:R-:W-:Y:S01]  /*0780*/  @!UP2 ULEA UR6, UR10, UR6, 0x18 ;  /* 0x000000060a06a291 */ /* 0x002fe2000f8ec03f */
[----:B------:R-:W-:Y:S01]  /*0790*/  VOTEU.ALL UP2, P0 ;  /* 0x00000000003f7886 */ /* 0x000fe20000040000 */
[----:B------:R-:W1:Y:S10]  /*07a0*/  FENCE.VIEW.ASYNC.S ;  /* 0x00000000000073c6 */ /* 0x000e740000000000 */
[----:B-1----:R1:W1:Y:S01]  /*07b0*/  @!UP2 SYNCS.EXCH.64 URZ, [UR6+0x37090], UR8 ;  /* 0x03709008063fa5b2 */ /* 0x0022620008000100 */
[----:B------:R1:W1:Y:S01]  /*07c0*/  @!UP3 SYNCS.EXCH.64 URZ, [UR6+0x37098], UR8 ;  /* 0x03709808063fb5b2 */ /* 0x0002620008000100 */
[----:B------:R1:W1:Y:S01]  /*07d0*/  @!UP4 SYNCS.EXCH.64 URZ, [UR6+0x370a0], UR8 ;  /* 0x0370a008063fc5b2 */ /* 0x0002620008000100 */
[----:B------:R1:W1:Y:S01]  /*07e0*/  @!UP5 SYNCS.EXCH.64 URZ, [UR6+0x370a8], UR8 ;  /* 0x0370a808063fd5b2 */ /* 0x0002620008000100 */
[----:B------:R-:W-:Y:S01]  /*07f0*/  NOP ;  /* 0x0000000000007918 */ /* 0x000fe20000000000 */
[----:B------:R-:W-:Y:S05]  /*0800*/  @P2 BRA `(.L_x_5) ;  /* 0x0000000000582947 */ /* 0x000fea0003800000 */
[----:B-1----:R-:W1:Y:S01]  /*0810*/  S2UR UR8, SR_CgaCtaId ;  /* 0x00000000000879c3 */ /* 0x002e620000008800 */
        /* <DEDUP_REMOVED lines=12> */
[----:B-1----:R1:W1:Y:S01]  /*08e0*/  SYNCS.EXCH.64 URZ, [UR6+0x370c0], UR8 ;  /* 0x0370c008063f75b2 */ /* 0x0022620008000100 */
        /* <DEDUP_REMOVED lines=8> */
.L_x_5:
[----:B------:R-:W-:Y:S01]  /*0970*/  ISETP.NE.AND P0, PT, RZ, UR36, PT ;  /* 0x00000024ff007c0c */ /* 0x000fe2000bf05270 */
[----:B------:R-:W-:Y:S01]  /*0980*/  NOP ;  /* 0x0000000000007918 */ /* 0x000fe20000000000 */
[----:B------:R-:W-:Y:S01]  /*0990*/  MOV R2, UR5 ;  /* 0x0000000500027c02 */ /* 0x000fe20008000f00 */
[----:B-1234-:R-:W-:Y:S03]  /*09a0*/  BAR.SYNC.DEFER_BLOCKING 0x0 ;  /* 0x0000000000007b1d */ /* 0x01efe60000010000 */
[----:B------:R-:W-:-:S07]  /*09b0*/  ISETP.EQ.AND P2, PT, R2, 0x1, P1 ;  /* 0x000000010200780c */ /* 0x000fce0000f42270 */
[----:B------:R-:W-:Y:S06]  /*09c0*/  @!P0 BRA `(.L_x_6) ;  /* 0x0000016000ec8947 */ /* 0x000fec0003800000 */
[----:B------:R-:W-:-:S06]  /*09d0*/  UISETP.GT.U32.AND UP2, UPT, UR7, 0x3, UPT ;  /* 0x000000030700788c */ /* 0x000fcc000bf44070 */
[----:B------:R-:W-:-:S13]  /*09e0*/  PLOP3.LUT P0, PT, PT, PT, UP2, 0x80, 0x0 ;  /* 0x000000000000781c */ /* 0x000fda0003f0f028 */
[----:B------:R-:W-:Y:S05]  /*09f0*/  @P0 EXIT ;  /* 0x000000000000094d */ /* 0x000fea0003800000 */
.L_x_7:
[----:B------:R-:W-:-:S08]  /*0a00*/  NOP ;  /* 0x0000000000007918 */ /* 0x000fd00000000000 */
[----:B------:R-:W1:Y:S02]  /*0a10*/  USETMAXREG.TRY_ALLOC.CTAPOOL UP2, 0xf0 ;  /* 0x000000f0000079c8 */ /* 0x000e640008040600 */
[----:B-1----:R-:W-:-:S13]  /*0a20*/  PLOP3.LUT P0, PT, PT, PT, UP2, 0x80, 0x0 ;  /* 0x000000000000781c */ /* 0x002fda0003f0f028 */
[----:B------:R-:W-:Y:S05]  /*0a30*/  @!P0 BRA `(.L_x_7) ;  /* 0xfffffffc00f08947 */ /* 0x000fea000383ffff */
[----:B------:R-:W-:Y:S01]  /*0a40*/  UISETP.NE.AND UP2, UPT, UR36, 0x1, UPT ;  /* 0x000000012400788c */ /* 0x000fe2000bf45270 */
[----:B------:R-:W1:Y:S01]  /*0a50*/  S2UR UR42, SR_CTAID.X ;  /* 0x00000000002a79c3 */ /* 0x000e620000002500 */
[----:B------:R-:W-:Y:S01]  /*0a60*/  UMOV UR5, URZ ;  /* 0x0000003f00057c82 */ /* 0x000fe20008000000 */
[----:B------:R-:W-:-:S03]  /*0a70*/  UMOV UR6, URZ ;  /* 0x0000003f00067c82 */ /* 0x000fc60008000000 */
[----:B------:R-:W-:-:S13]  /*0a80*/  PLOP3.LUT P0, PT, PT, PT, UP2, 0x80, 0x0 ;  /* 0x000000000000781c */ /* 0x000fda0003f0f028 */
[----:B------:R-:W-:Y:S05]  /*0a90*/  @!P0 BRA `(.L_x_8) ;  /* 0x00000000003c8947 */ /* 0x000fea0003800000 */
[----:B------:R-:W-:Y:S01]  /*0aa0*/  UISETP.NE.AND UP2, UPT, UR36, 0x2, UPT ;  /* 0x000000022400788c */ /* 0x000fe2000bf45270 */
[----:B------:R-:W-:-:S05]  /*0ab0*/  UMOV UR6, 0x1 ;  /* 0x0000000100067882 */ /* 0x000fca0000000000 */
[----:B------:R-:W-:-:S13]  /*0ac0*/  PLOP3.LUT P1, PT, PT, PT, UP2, 0x80, 0x0 ;  /* 0x000000000000781c */ /* 0x000fda0003f2f028 */
[----:B------:R-:W-:Y:S05]  /*0ad0*/  @!P1 BRA `(.L_x_8) ;  /* 0x00000000002c9947 */ /* 0x000fea0003800000 */
[----:B------:R-:W-:-:S06]  /*0ae0*/  UISETP.NE.AND UP2, UPT, UR36, 0x3, UPT ;  /* 0x000000032400788c */ /* 0x000fcc000bf45270 */
[----:B------:R-:W-:-:S13]  /*0af0*/  PLOP3.LUT P1, PT, PT, PT, UP2, 0x80, 0x0 ;  /* 0x000000000000781c */ /* 0x000fda0003f2f028 */
[----:B------:R-:W-:Y:S05]  /*0b00*/  @!P1 BRA `(.L_x_9) ;  /* 0x0000000000189947 */ /* 0x000fea0003800000 */
[----:B------:R-:W-:-:S11]  /*0b10*/  UISETP.NE.AND UP2, UPT, UR36, 0x4, UPT ;  /* 0x000000042400788c */ /* 0x000fd6000bf45270 */
[----:B------:R-:W-:Y:S01]  /*0b20*/  @!UP2 UMOV UR5, 0x1 ;  /* 0x000000010005a882 */ /* 0x000fe20000000000 */
[----:B------:R-:W-:Y:S01]  /*0b30*/  @!UP2 UMOV UR6, 0x1 ;  /* 0x000000010006a882 */ /* 0x000fe20000000000 */
[----:B------:R-:W-:Y:S01]  /*0b40*/  @UP2 UMOV UR5, URZ ;  /* 0x0000003f00052c82 */ /* 0x000fe20008000000 */
[----:B------:R-:W-:Y:S01]  /*0b50*/  @UP2 UMOV UR6, URZ ;  /* 0x0000003f00062c82 */ /* 0x000fe20008000000 */
[----:B------:R-:W-:Y:S05]  /*0b60*/  BRA `(.L_x_8) ;  /* 0x0000000000087947 */ /* 0x000fea0003800000 */
.L_x_9:
[----:B------:R-:W-:Y:S01]  /*0b70*/  UMOV UR5, 0x1 ;  /* 0x0000000100057882 */ /* 0x000fe20000000000 */
[----:B------:R-:W-:-:S05]  /*0b80*/  UMOV UR6, URZ ;  /* 0x0000003f00067c82 */ /* 0x000fca0008000000 */
.L_x_8:
[----:B------:R-:W-:Y:S05]  /*0b90*/  @!P0 BRA `(.L_x_10) ;  /* 0x00000000003c8947 */ /* 0x000fea0003800000 */
[----:B------:R-:W-:-:S06]  /*0ba0*/  UISETP.NE.AND UP2, UPT, UR36, 0x2, UPT ;  /* 0x000000022400788c */ /* 0x000fcc000bf45270 */
[----:B------:R-:W-:-:S13]  /*0bb0*/  PLOP3.LUT P0, PT, PT, PT, UP2, 0x80, 0x0 ;  /* 0x000000000000781c */ /* 0x000fda0003f0f028 */
[----:B------:R-:W-:Y:S05]  /*0bc0*/  @!P0 BRA `(.L_x_11) ;  /* 0x0000000000288947 */ /* 0x000fea0003800000 */
[----:B------:R-:W-:-:S06]  /*0bd0*/  UISETP.NE.AND UP2, UPT, UR36, 0x3, UPT ;  /* 0x000000032400788c */ /* 0x000fcc000bf45270 */
[----:B------:R-:W-:-:S13]  /*0be0*/  PLOP3.LUT P0, PT, PT, PT, UP2, 0x80, 0x0 ;  /* 0x000000000000781c */ /* 0x000fda0003f0f028 */
[----:B------:R-:W-:Y:S05]  /*0bf0*/  @!P0 BRA `(.L_x_12) ;  /* 0x0000000000148947 */ /* 0x000fea0003800000 */
[----:B------:R-:W-:-:S06]  /*0c00*/  UISETP.NE.AND UP2, UPT, UR36, 0x4, UPT ;  /* 0x000000042400788c */ /* 0x000fcc000bf45270 */
[----:B------:R-:W-:-:S13]  /*0c10*/  PLOP3.LUT P0, PT, PT, PT, UP2, 0x80, 0x0 ;  /* 0x000000000000781c */ /* 0x000fda0003f0f028 */
[----:B------:R-:W-:Y:S05]  /*0c20*/  @P0 BRA `(.L_x_13) ;  /* 0x00000000001c0947 */ /* 0x000fea0003800000 */
[----:B-1----:R-:W-:Y:S01]  /*0c30*/  ULEA UR42, UR42, 0x3, 0x1 ;  /* 0x000000032a2a7891 */ /* 0x002fe2000f8e083f */
[----:B------:R-:W-:Y:S11]  /*0c40*/  BRA `(.L_x_13) ;  /* 0x0000000000147947 */ /* 0x000ff60003800000 */
.L_x_12:
[----:B-1----:R-:W-:Y:S01]  /*0c50*/  ULEA UR42, UR42, 0x2, 0x1 ;  /* 0x000000022a2a7891 */ /* 0x002fe2000f8e083f */
[----:B------:R-:W-:Y:S11]  /*0c60*/  BRA `(.L_x_13) ;  /* 0x00000000000c7947 */ /* 0x000ff60003800000 */
.L_x_11:
[----:B-1----:R-:W-:Y:S01]  /*0c70*/  ULEA UR42, UR42, 0x1, 0x1 ;  /* 0x000000012a2a7891 */ /* 0x002fe2000f8e083f */
[----:B------:R-:W-:Y:S11]  /*0c80*/  BRA `(.L_x_13) ;  /* 0x0000000000047947 */ /* 0x000ff60003800000 */
.L_x_10:
[----:B-1----:R-:W-:-:S12]  /*0c90*/  USHF.L.U32 UR42, UR42, 0x1, URZ ;  /* 0x000000012a2a7899 */ /* 0x002fd8000800063f */
.L_x_13:
[----:B------:R-:W-:-:S04]  /*0ca0*/  ULOP3.LUT UR4, UR4, 0x1, URZ, 0xfc, !UPT ;  /* 0x0000000104047892 */ /* 0x000fc8000f8efc3f */
[----:B------:R-:W-:-:S06]  /*0cb0*/  UISETP.NE.AND UP2, UPT, UR4, 0x3, UPT ;  /* 0x000000030400788c */ /* 0x000fcc000bf45270 */
[----:B------:R-:W-:-:S13]  /*0cc0*/  PLOP3.LUT P0, PT, PT, PT, UP2, 0x80, 0x0 ;  /* 0x000000000000781c */ /* 0x000fda0003f0f028 */
[----:B------:R-:W-:Y:S05]  /*0cd0*/  @!P0 BRA `(.L_x_14) ;  /* 0x0000000000048947 */ /* 0x000fea0003800000 */
[----:B-1----:R-:W-:Y:S01]  /*0ce0*/  BPT.TRAP 0x1 ;  /* 0x000000040000795c */ /* 0x002fe20000300000 */
.L_x_14:
[----:B------:R-:W2:Y:S01]  /*0cf0*/  S2UR UR4, SR_CgaCtaId ;  /* 0x00000000000479c3 */ /* 0x000ea20000008800 */
[----:B------:R-:W-:Y:S01]  /*0d00*/  UMOV UR37, 0x400 ;  /* 0x0000040000257882 */ /* 0x000fe20000000000 */
[----:B------:R-:W-:Y:S02]  /*0d10*/  MOV R2, UR5 ;  /* 0x0000000500027c02 */ /* 0x000fe40008000f00 */
[----:B------:R-:W-:Y:S02]  /*0d20*/  SHF.R.S32.HI R3, RZ, 0x1f, R0 ;  /* 0x0000001fff037819 */ /* 0x000fe40000011400 */
[----:B------:R-:W-:Y:S02]  /*0d30*/  SHF.L.U32 R2, R2, 0x1f, RZ ;  /* 0x0000001f02027819 */ /* 0x000fe400000006ff */
[----:B------:R-:W-:-:S04]  /*0d40*/  LEA.HI R3, R3, R0, RZ, 0x7 ;  /* 0x0000000003037211 */ /* 0x000fc800078f38ff */
[----:B------:R-:W-:-:S04]  /*0d50*/  LOP3.LUT R3, R3, 0xffffff80, RZ, 0xc0, !PT ;  /* 0xffffff8003037812 */ /* 0x000fc800078ec0ff */
[----:B------:R-:W-:-:S04]  /*0d60*/  IADD3 R3, -R3, R0, RZ ;  /* 0x0000000003037210 */ /* 0x000fc80007ffe1ff */
[----:B------:R-:W-:Y:S01]  /*0d70*/  SHF.R.S32.HI R0, RZ, 0x1f, R3 ;  /* 0x0000001fff007819 */ /* 0x000fe20000011403 */
[----:B--2---:R-:W-:-:S03]  /*0d80*/  ULEA UR37, UR4, UR37, 0x18 ;  /* 0x0000002504257291 */ /* 0x004fc6000f8ec03f */
[----:B------:R-:W-:Y:S01]  /*0d90*/  LEA.HI R0, R0, R3, RZ, 0x2 ;  /* 0x0000000300007211 */ /* 0x000fe200078f10ff */
[----:B------:R-:W-:-:S03]  /*0da0*/  ULEA UR4, UR6, UR37, 0x3 ;  /* 0x0000002506047291 */ /* 0x000fc6000f8e183f */
[----:B------:R-:W-:-:S04]  /*0db0*/  LOP3.LUT R0, R0, 0x7ffffffc, RZ, 0xc0, !PT ;  /* 0x7ffffffc00007812 */ /* 0x000fc800078ec0ff */
[----:B------:R-:W-:Y:S02]  /*0dc0*/  IADD3 R0, R3, -R0, RZ ;  /* 0x8000000003007210 */ /* 0x000fe40007ffe0ff */
[----:B------:R-:W2:Y:S02]  /*0dd0*/  SYNCS.PHASECHK.TRANS64.TRYWAIT P1, [UR4+0x37050], R2 ;  /* 0x03705002ff0075a7 */ /* 0x000ea40008020144 */
[----:B--2---:R-:W-:Y:S05]  /*0de0*/  @!P1 BRA `(.L_x_15) ;  /* 0x0000017800889947 */ /* 0x004fea0003800000 */
.L_x_107:
[----:B------:R-:W-:Y:S01]  /*0df0*/  IMAD.SHL.U32 R0, R0, 0x2, RZ ;  /* 0x0000000200007824 */ /* 0x000fe200078e00ff */
[----:B------:R-:W-:Y:S06]  /*0e00*/  @!P0 BRA `(.L_x_16) ;  /* 0x0000000000048947 */ /* 0x000fec0003800000 */
[----:B-1----:R-:W-:Y:S01]  /*0e10*/  BPT.TRAP 0x1 ;  /* 0x000000040000795c */ /* 0x002fe20000300000 */
.L_x_16:
[----:B--2---:R-:W-:Y:S01]  /*0e20*/  SHF.L.U32 R2, RZ, 0x1f, RZ ;  /* 0x0000001fff027819 */ /* 0x004fe200000006ff */
[----:B------:R-:W-:Y:S01]  /*0e30*/  UIADD3 UR25, UR37, 0x37090, URZ ;  /* 0x0003709025197890 */ /* 0x000fe2000fffe03f */
[----:B------:R-:W-:Y:S02]  /*0e40*/  ISETP.NE.AND P2, PT, RZ, UR7, PT ;  /* 0x00000007ff007c0c */ /* 0x000fe4000bf45270 */
[----:B------:R-:W2:Y:S02]  /*0e50*/  SYNCS.PHASECHK.TRANS64.TRYWAIT P1, [UR37+0x37000], R2 ;  /* 0x03700002ff0075a7 */ /* 0x000ea40008020165 */
[----:B--2---:R-:W-:Y:S09]  /*0e60*/  @!P1 BRA `(.L_x_17) ;  /* 0x0000017800809947 */ /* 0x004ff20003800000 */
.L_x_108:
[----:B------:R-:W-:Y:S01]  /*0e70*/  ULEA UR28, UR36, UR25, 0x3 ;  /* 0x00000019241c7291 */ /* 0x000fe2000f8e183f */
[----:B--2---:R-:W-:-:S04]  /*0e80*/  SEL R3, RZ, 0x1, P2 ;  /* 0x00000001ff037807 */ /* 0x004fc80001000000 */
[----:B------:R-:W-:-:S04]  /*0e90*/  SHF.L.U32 R3, R3, 0x1f, RZ ;  /* 0x0000001f03037819 */ /* 0x000fc800000006ff */
[----:B------:R-:W2:Y:S02]  /*0ea0*/  SYNCS.PHASECHK.TRANS64.TRYWAIT P1, [UR28+-0x8], R3 ;  /* 0xfffff803ff0075a7 */ /* 0x000ea4000802015c */
[----:B--2---:R-:W-:Y:S05]  /*0eb0*/  @!P1 BRA `(.L_x_18) ;  /* 0x0000017800849947 */ /* 0x004fea0003800000 */
.L_x_109:
[----:B------:R-:W-:Y:S01]  /*0ec0*/  USHF.R.U32.HI UR4, URZ, 0x4, UR37 ;  /* 0x000000043f047899 */ /* 0x000fe20008011625 */
[----:B------:R-:W-:Y:S01]  /*0ed0*/  WARPGROUP.ARRIVE ;  /* 0x00000000000079c5 */ /* 0x000fe20000000000 */
[----:B------:R-:W-:Y:S01]  /*0ee0*/  UIADD3 UR5, UR37, 0x5000, URZ ;  /* 0x0000500025057890 */ /* 0x000fe2000fffe03f */
[C---:B--2---:R-:W-:Y:S01]  /*0ef0*/  IADD3 R3, R0.reuse, 0x1, RZ ;  /* 0x0000000100037810 */ /* 0x044fe20007ffe0ff */
[----:B------:R-:W-:Y:S01]  /*0f00*/  ULOP3.LUT UR4, UR4, 0x3fff, URZ, 0xc0, !UPT ;  /* 0x00003fff04047892 */ /* 0x000fe2000f8ec03f */
[C---:B------:R-:W-:Y:S01]  /*0f10*/  IADD3 R4, R0.reuse, 0x8, RZ ;  /* 0x0000000800047810 */ /* 0x040fe20007ffe0ff */
[----:B------:R-:W-:Y:S01]  /*0f20*/  USHF.R.U32.HI UR5, URZ, 0x4, UR5 ;  /* 0x000000043f057899 */ /* 0x000fe20008011605 */
[C---:B------:R-:W-:Y:S01]  /*0f30*/  IADD3 R5, R0.reuse, 0x99, RZ ;  /* 0x0000009900057810 */ /* 0x040fe20007ffe0ff */
[----:B------:R-:W-:Y:S01]  /*0f40*/  ULOP3.LUT UR4, UR4, 0x10000, URZ, 0xfc, !UPT ;  /* 0x0001000004047892 */ /* 0x000fe2000f8efc3f */
[C---:B------:R-:W-:Y:S01]  /*0f50*/  VIADD R6, R0.reuse, 0xb1 ;  /* 0x000000b100067836 */ /* 0x040fe20000000000 */
[----:B------:R-:W-:Y:S01]  /*0f60*/  ULOP3.LUT UR24, UR5, 0x3fff, URZ, 0xc0, !UPT ;  /* 0x00003fff05187892 */ /* 0x000fe2000f8ec03f */
[C---:B------:R-:W-:Y:S01]  /*0f70*/  IADD3 R7, R0.reuse, 0xb8, RZ ;  /* 0x000000b800077810 */ /* 0x040fe20007ffe0ff */
[----:B------:R-:W-:Y:S01]  /*0f80*/  UIMAD UR4, UR6, 0x280, UR4 ;  /* 0x00000280060478a4 */ /* 0x000fe2000f8e0204 */
[----:B------:R-:W-:Y:S01]  /*0f90*/  IADD3 R8, R0, 0xf8, RZ ;  /* 0x000000f800087810 */ /* 0x000fe20007ffe0ff */
[----:B------:R-:W-:Y:S01]  /*0fa0*/  ULOP3.LUT UR26, UR24, 0x10000, URZ, 0xfc, !UPT ;  /* 0x00010000181a7892 */ /* 0x000fe2000f8efc3f */
[----:B------:R-:W-:Y:S01]  /*0fb0*/  UMOV UR5, 0xc0000010 ;  /* 0xc000001000057882 */ /* 0x000fe20000000000 */
[----:B------:R-:W-:Y:S01]  /*0fc0*/  UMOV UR11, 0xc0000010 ;  /* 0xc0000010000b7882 */ /* 0x000fe20000000000 */
[----:B------:R-:W-:-:S02]  /*0fd0*/  UMOV UR9, UR5 ;  /* 0x0000000500097c82 */ /* 0x000fc40008000000 */
[----:B------:R-:W-:Y:S01]  /*0fe0*/  UMOV UR8, UR4 ;  /* 0x0000000400087c82 */ /* 0x000fe20008000000 */
[----:B------:R-:W-:Y:S01]  /*0ff0*/  UIADD3 UR20, UR4, 0x80, URZ ;  /* 0x0000008004147890 */ /* 0x000fe2000fffe03f */
[----:B------:R-:W-:Y:S01]  /*1000*/  UMOV UR10, UR26 ;  /* 0x0000001a000a7c82 */ /* 0x000fe20008000000 */
[----:B------:R-:W-:Y:S01]  /*1010*/  UIADD3 UR22, UR26, 0x200, URZ ;  /* 0x000002001a167890 */ /* 0x000fe2000fffe03f */
[----:B------:R-:W-:Y:S01]  /*1020*/  HGMMA.64x256x16.F32 R24, gdesc[UR8], RZ, !UPT, gsb0 ;  /* 0x03e00000081879f0 */ /* 0x000fe2000c0008ff */
[----:B------:R-:W-:Y:S01]  /*1030*/  UMOV UR21, 0xc0000010 ;  /* 0xc000001000157882 */ /* 0x000fe20000000000 */
[----:B------:R-:W-:Y:S01]  /*1040*/  UMOV UR23, 0xc0000010 ;  /* 0xc000001000177882 */ /* 0x000fe20000000000 */
[----:B------:R-:W-:Y:S02]  /*1050*/  UIADD3 UR8, UR4, 0x100, URZ ;  /* 0x0000010004087890 */ /* 0x000fe4000fffe03f */
[----:B------:R-:W-:Y:S01]  /*1060*/  UIADD3 UR10, UR26, 0x400, URZ ;  /* 0x000004001a0a7890 */ /* 0x000fe2000fffe03f */
[----:B------:R-:W-:Y:S01]  /*1070*/  UMOV UR9, 0xc0000010 ;  /* 0xc000001000097882 */ /* 0x000fe20000000000 */
[----:B------:R-:W-:Y:S01]  /*1080*/  UMOV UR11, 0xc0000010 ;  /* 0xc0000010000b7882 */ /* 0x000fe20000000000 */
[----:B------:R-:W-:-:S02]  /*1090*/  UIADD3 UR12, UR4, 0x180, URZ ;  /* 0x00000180040c7890 */ /* 0x000fc4000fffe03f */
[----:B------:R-:W-:Y:S01]  /*10a0*/  UIADD3 UR14, UR26, 0x600, URZ ;  /* 0x000006001a0e7890 */ /* 0x000fe2000fffe03f */
[----:B------:R-:W-:Y:S01]  /*10b0*/  UMOV UR13, 0xc0000010 ;  /* 0xc0000010000d7882 */ /* 0x000fe20000000000 */
[----:B------:R-:W-:Y:S01]  /*10c0*/  UMOV UR15, 0xc0000010 ;  /* 0xc0000010000f7882 */ /* 0x000fe20000000000 */
[----:B------:R-:W-:Y:S02]  /*10d0*/  UIADD3 UR16, UR4, 0x200, URZ ;  /* 0x0000020004107890 */ /* 0x000fe4000fffe03f */
[----:B------:R-:W-:Y:S01]  /*10e0*/  UIADD3 UR18, UR26, 0x800, URZ ;  /* 0x000008001a127890 */ /* 0x000fe2000fffe03f */
[----:B------:R-:W-:Y:S01]  /*10f0*/  UMOV UR17, 0xc0000010 ;  /* 0xc000001000117882 */ /* 0x000fe20000000000 */
[----:B------:R-:W-:Y:S01]  /*1100*/  UMOV UR19, 0xc0000010 ;  /* 0xc000001000137882 */ /* 0x000fe20000000000 */
[----:B------:R-:W-:Y:S01]  /*1110*/  ULDC UR6, c[0x0][0x28c] ;  /* 0x0000a30000067ab9 */ /* 0x000fe20000000800 */
[----:B------:R-:W-:Y:S01]  /*1120*/  USHF.L.U32 UR7, UR7, 0x3, URZ ;  /* 0x0000000307077899 */ /* 0x000fe2000800063f */
[----:B------:R-:W-:Y:S01]  /*1130*/  ISETP.GE.AND P2, PT, R3, UR6, PT ;  /* 0x0000000603007c0c */ /* 0x000fe2000bf46270 */
[----:B------:R-:W-:Y:S01]  /*1140*/  ULDC UR6, c[0x0][0x28c] ;  /* 0x0000a30000067ab9 */ /* 0x000fe20000000800 */
[----:B------:R-:W-:Y:S01]  /*1150*/  IADD3 R3, R0, 0x9, RZ ;  /* 0x0000000900037810 */ /* 0x000fe20007ffe0ff */
[----:B------:R-:W-:-:S03]  /*1160*/  ULOP3.LUT UR7, UR7, 0x8, URZ, 0xc, !UPT ;  /* 0x0000000807077892 */ /* 0x000fc6000f8e0c3f */
[----:B------:R-:W-:Y:S01]  /*1170*/  ISETP.GE.AND P4, PT, R3, UR6, PT ;  /* 0x0000000603007c0c */ /* 0x000fe2000bf86270 */
[----:B------:R-:W-:Y:S01]  /*1180*/  VIADD R3, R0, 0x11 ;  /* 0x0000001100037836 */ /* 0x000fe20000000000 */
[----:B------:R-:W-:-:S04]  /*1190*/  ULDC UR6, c[0x0][0x28c] ;  /* 0x0000a30000067ab9 */ /* 0x000fc80000000800 */
[----:B------:R-:W-:Y:S01]  /*11a0*/  ISETP.GE.AND P6, PT, R3, UR6, PT ;  /* 0x0000000603007c0c */ /* 0x000fe2000bfc6270 */
[----:B------:R-:W-:Y:S01]  /*11b0*/  ULDC UR6, c[0x0][0x28c] ;  /* 0x0000a30000067ab9 */ /* 0x000fe20000000800 */
[----:B------:R-:W-:Y:S01]  /*11c0*/  IADD3 R3, R0, 0x19, RZ ;  /* 0x0000001900037810 */ /* 0x000fe20007ffe0ff */
[----:B------:R-:W-:Y:S02]  /*11d0*/  WARPGROUP.DEPBAR.LE gsb0, 0x0 ;  /* 0x00008000000079c5 */ /* 0x000fe40000010000 */
[----:B------:R-:W-:-:S06]  /*11e0*/  WARPGROUP.ARRIVE ;  /* 0x00000000000079c5 */ /* 0x000fcc0000000000 */
[----:B------:R-:W-:Y:S01]  /*11f0*/  HGMMA.64x256x16.F32 R24, gdesc[UR20], R24, gsb0 ;  /* 0x03e00000141879f0 */ /* 0x000fe20008000818 */
[----:B------:R-:W-:Y:S01]  /*1200*/  ULDC UR22, c[0x0][0x604] ;  /* 0x0001810000167ab9 */ /* 0x000fe20000000800 */
[----:B------:R-:W-:Y:S01]  /*1210*/  ULDC UR23, c[0x0][0x604] ;  /* 0x0001810000177ab9 */ /* 0x000fe20000000800 */
[----:B------:R-:W-:Y:S02]  /*1220*/  WARPGROUP.DEPBAR.LE gsb0, 0x0 ;  /* 0x00008000000079c5 */ /* 0x000fe40000010000 */
[----:B------:R-:W-:-:S15]  /*1230*/  WARPGROUP.ARRIVE ;  /* 0x00000000000079c5 */ /* 0x000fde0000000000 */
[----:B------:R-:W-:-:S08]  /*1240*/  NOP ;  /* 0x0000000000007918 */ /* 0x000fd00000000000 */
[----:B------:R-:W-:Y:S01]  /*1250*/  HGMMA.64x256x16.F32 R24, gdesc[UR8], R24, gsb0 ;  /* 0x03e00000081879f0 */ /* 0x000fe20008000818 */
[----:B------:R-:W-:Y:S01]  /*1260*/  ULDC UR10, c[0x0][0x28c] ;  /* 0x0000a300000a7ab9 */ /* 0x000fe20000000800 */
[----:B------:R-:W-:Y:S01]  /*1270*/  ULDC UR11, c[0x0][0x604] ;  /* 0x00018100000b7ab9 */ /* 0x000fe20000000800 */
[----:B------:R-:W-:Y:S01]  /*1280*/  ISETP.GE.AND P3, PT, R4, UR10, PT ;  /* 0x0000000a04007c0c */ /* 0x000fe2000bf66270 */
[----:B------:R-:W-:Y:S01]  /*1290*/  ULDC UR10, c[0x0][0x28c] ;  /* 0x0000a300000a7ab9 */ /* 0x000fe20000000800 */
[----:B------:R-:W-:-:S04]  /*12a0*/  IADD3 R4, R0, 0x10, RZ ;  /* 0x0000001000047810 */ /* 0x000fc80007ffe0ff */
[----:B------:R-:W-:Y:S01]  /*12b0*/  ISETP.GE.AND P5, PT, R4, UR10, PT ;  /* 0x0000000a04007c0c */ /* 0x000fe2000bfa6270 */
[----:B------:R-:W-:Y:S01]  /*12c0*/  ULDC UR10, c[0x0][0x28c] ;  /* 0x0000a300000a7ab9 */ /* 0x000fe20000000800 */
[----:B------:R-:W-:-:S04]  /*12d0*/  IADD3 R4, R0, 0x18, RZ ;  /* 0x0000001800047810 */ /* 0x000fc80007ffe0ff */
[----:B------:R-:W-:Y:S01]  /*12e0*/  ISETP.GE.AND P1, PT, R4, UR10, PT ;  /* 0x0000000a04007c0c */ /* 0x000fe2000bf26270 */
[----:B------:R-:W-:Y:S01]  /*12f0*/  ULDC UR10, c[0x0][0x28c] ;  /* 0x0000a300000a7ab9 */ /* 0x000fe20000000800 */
[----:B------:R-:W-:Y:S01]  /*1300*/  IADD3 R4, R0, 0x98, RZ ;  /* 0x0000009800047810 */ /* 0x000fe20007ffe0ff */
[----:B------:R-:W-:Y:S02]  /*1310*/  WARPGROUP.DEPBAR.LE gsb0, 0x0 ;  /* 0x00008000000079c5 */ /* 0x000fe40000010000 */
[----:B------:R-:W-:-:S08]  /*1320*/  WARPGROUP.ARRIVE ;  /* 0x00000000000079c5 */ /* 0x000fd00000000000 */
        /* <DEDUP_REMOVED lines=9> */
[----:B------:R-:W-:Y:S02]  /*13c0*/  WARPGROUP.DEPBAR.LE gsb0, 0x0 ;  /* 0x00008000000079c5 */ /* 0x000fe40000010000 */
[----:B------:R-:W-:Y:S02]  /*13d0*/  FSEL R25, R25, -INF , !P2 ;  /* 0xff80000019197808 */ /* 0x000fe40005000000 */
[----:B------:R-:W-:Y:S02]  /*13e0*/  FSEL R27, R27, -INF , !P2 ;  /* 0xff8000001b1b7808 */ /* 0x000fe40005000000 */
[----:B------:R-:W-:Y:S01]  /*13f0*/  ISETP.GE.AND P2, PT, R3, UR6, PT ;  /* 0x0000000603007c0c */ /* 0x000fe2000bf46270 */
[----:B------:R-:W-:Y:S01]  /*1400*/  ULDC UR6, c[0x0][0x28c] ;  /* 0x0000a30000067ab9 */ /* 0x000fe20000000800 */
[----:B------:R-:W-:-:S02]  /*1410*/  IADD3 R3, R0, 0x20, RZ ;  /* 0x0000002000037810 */ /* 0x000fc40007ffe0ff */
[----:B------:R-:W-:Y:S02]  /*1420*/  FSEL R28, R28, -INF , !P3 ;  /* 0xff8000001c1c7808 */ /* 0x000fe40005800000 */
[----:B------:R-:W-:Y:S02]  /*1430*/  FSEL R30, R30, -INF , !P3 ;  /* 0xff8000001e1e7808 */ /* 0x000fe40005800000 */
[----:B------:R-:W-:Y:S01]  /*1440*/  ISETP.GE.AND P3, PT, R3, UR6, PT ;  /* 0x0000000603007c0c */ /* 0x000fe2000bf66270 */
[----:B------:R-:W-:Y:S01]  /*1450*/  ULDC UR6, c[0x0][0x28c] ;  /* 0x0000a30000067ab9 */ /* 0x000fe20000000800 */
[----:B------:R-:W-:Y:S02]  /*1460*/  IADD3 R3, R0, 0x21, RZ ;  /* 0x0000002100037810 */ /* 0x000fe40007ffe0ff */
[----:B------:R-:W-:Y:S02]  /*1470*/  FSEL R29, R29, -INF , !P4 ;  /* 0xff8000001d1d7808 */ /* 0x000fe40006000000 */
[----:B------:R-:W-:-:S02]  /*1480*/  FSEL R31, R31, -INF , !P4 ;  /* 0xff8000001f1f7808 */ /* 0x000fc40006000000 */
[----:B------:R-:W-:Y:S01]  /*1490*/  ISETP.GE.AND P4, PT, R3, UR6, PT ;  /* 0x0000000603007c0c */ /* 0x000fe2000bf86270 */
[----:B------:R-:W-:Y:S01]  /*14a0*/  VIADD R3, R0, 0x28 ;  /* 0x0000002800037836 */ /* 0x000fe20000000000 */
[----:B------:R-:W-:Y:S01]  /*14b0*/  ULDC UR6, c[0x0][0x28c] ;  /* 0x0000a30000067ab9 */ /* 0x000fe20000000800 */
[----:B------:R-:W-:Y:S02]  /*14c0*/  FSEL R32, R32, -INF , !P5 ;  /* 0xff80000020207808 */ /* 0x000fe40006800000 */
[----:B------:R-:W-:Y:S02]  /*14d0*/  FSEL R34, R34, -INF , !P5 ;  /* 0xff80000022227808 */ /* 0x000fe40006800000 */
[----:B------:R-:W-:Y:S01]  /*14e0*/  ISETP.GE.AND P5, PT, R3, UR6, PT ;  /* 0x0000000603007c0c */ /* 0x000fe2000bfa6270 */
[----:B------:R-:W-:Y:S01]  /*14f0*/  ULDC UR6, c[0x0][0x28c] ;  /* 0x0000a30000067ab9 */ /* 0x000fe20000000800 */
[----:B------:R-:W-:Y:S02]  /*1500*/  IADD3 R3, R0, 0x29, RZ ;  /* 0x0000002900037810 */ /* 0x000fe40007ffe0ff */
[----:B------:R-:W-:-:S02]  /*1510*/  FSEL R33, R33, -INF , !P6 ;  /* 0xff80000021217808 */ /* 0x000fc40007000000 */
[----:B------:R-:W-:Y:S02]  /*1520*/  FSEL R35, R35, -INF , !P6 ;  /* 0xff80000023237808 */ /* 0x000fe40007000000 */
[----:B------:R-:W-:Y:S01]  /*1530*/  ISETP.GE.AND P6, PT, R3, UR6, PT ;  /* 0x0000000603007c0c */ /* 0x000fe2000bfc6270 */
[----:B------:R-:W-:Y:S01]  /*1540*/  ULDC UR6, c[0x0][0x28c] ;  /* 0x0000a30000067ab9 */ /* 0x000fe20000000800 */
[----:B------:R-:W-:Y:S02]  /*1550*/  IADD3 R3, R0, 0x30, RZ ;  /* 0x0000003000037810 */ /* 0x000fe40007ffe0ff */
        /* <DEDUP_REMOVED lines=13> */
[C---:B------:R-:W-:Y:S01]  /*1630*/  VIADD R3, R0.reuse, 0x39 ;  /* 0x0000003900037836 */ /* 0x040fe20000000000 */
        /* <DEDUP_REMOVED lines=10> */
[C---:B------:R-:W-:Y:S02]  /*16e0*/  IADD3 R3, R0.reuse, 0x41, RZ ;  /* 0x0000004100037810 */ /* 0x040fe40007ffe0ff */
        /* <DEDUP_REMOVED lines=99> */
[----:B------:R-:W-:Y:S02]  /*1d20*/  FSEL R85, R85, -INF , !P2 ;  /* 0xff80000055557808 */ /* 0x000fe40005000000 */
[----:B------:R-:W-:Y:S02]  /*1d30*/  FSEL R87, R87, -INF , !P2 ;  /* 0xff80000057577808 */ /* 0x000fe40005000000 */
[C---:B------:R-:W-:Y:S01]  /*1d40*/  ISETP.GE.AND P2, PT, R0.reuse, UR6, PT ;  /* 0x0000000600007c0c */ /* 0x040fe2000bf46270 */
[----:B------:R-:W-:Y:S01]  /*1d50*/  ULDC UR6, c[0x0][0x28c] ;  /* 0x0000a30000067ab9 */ /* 0x000fe20000000800 */
[----:B------:R-:W-:-:S02]  /*1d60*/  IADD3 R3, R0, 0x91, RZ ;  /* 0x0000009100037810 */ /* 0x000fc40007ffe0ff */
[----:B------:R-:W-:Y:S02]  /*1d70*/  FSEL R26, R26, -INF , !P2 ;  /* 0xff8000001a1a7808 */ /* 0x000fe40005000000 */
[----:B------:R-:W-:Y:S02]  /*1d80*/  FSEL R88, R88, -INF , !P3 ;  /* 0xff80000058587808 */ /* 0x000fe40005800000 */
[----:B------:R-:W-:Y:S02]  /*1d90*/  FSEL R90, R90, -INF , !P3 ;  /* 0xff8000005a5a7808 */ /* 0x000fe40005800000 */
[----:B------:R-:W-:Y:S01]  /*1da0*/  ISETP.GE.AND P3, PT, R3, UR10, PT ;  /* 0x0000000a03007c0c */ /* 0x000fe2000bf66270 */
[----:B------:R-:W-:Y:S01]  /*1db0*/  ULDC UR10, c[0x0][0x604] ;  /* 0x00018100000a7ab9 */ /* 0x000fe20000000800 */
[----:B------:R-:W-:Y:S02]  /*1dc0*/  FMNMX R3, R26, R27, !PT ;  /* 0x0000001b1a037209 */ /* 0x000fe40007800000 */
[----:B------:R-:W-:-:S02]  /*1dd0*/  FSEL R89, R89, -INF , !P4 ;  /* 0xff80000059597808 */ /* 0x000fc40006000000 */
[----:B------:R-:W-:Y:S02]  /*1de0*/  FSEL R91, R91, -INF , !P4 ;  /* 0xff8000005b5b7808 */ /* 0x000fe40006000000 */
[----:B------:R-:W-:Y:S01]  /*1df0*/  ISETP.GE.AND P4, PT, R4, UR6, PT ;  /* 0x0000000604007c0c */ /* 0x000fe2000bf86270 */
[----:B------:R-:W-:Y:S01]  /*1e00*/  ULDC UR6, c[0x0][0x28c] ;  /* 0x0000a30000067ab9 */ /* 0x000fe20000000800 */
[----:B------:R-:W-:Y:S02]  /*1e10*/  FMNMX R4, R30, R3, !PT ;  /* 0x000000031e047209 */ /* 0x000fe40007800000 */
[----:B------:R-:W-:Y:S02]  /*1e20*/  FSEL R92, R92, -INF , !P5 ;  /* 0xff8000005c5c7808 */ /* 0x000fe40006800000 */
[----:B------:R-:W-:Y:S02]  /*1e30*/  FMNMX R3, R31, R4, !PT ;  /* 0x000000041f037209 */ /* 0x000fe40007800000 */
[----:B------:R-:W-:-:S02]  /*1e40*/  FSEL R94, R94, -INF , !P5 ;  /* 0xff8000005e5e7808 */ /* 0x000fc40006800000 */
[----:B------:R-:W-:Y:S02]  /*1e50*/  FMNMX R4, R34, R3, !PT ;  /* 0x0000000322047209 */ /* 0x000fe40007800000 */
[----:B------:R-:W-:Y:S01]  /*1e60*/  ISETP.GE.AND P5, PT, R5, UR6, PT ;  /* 0x0000000605007c0c */ /* 0x000fe2000bfa6270 */
[----:B------:R-:W-:Y:S01]  /*1e70*/  VIADD R5, R0, 0xa0 ;  /* 0x000000a000057836 */ /* 0x000fe20000000000 */
[----:B------:R-:W-:Y:S01]  /*1e80*/  FMNMX R3, R35, R4, !PT ;  /* 0x0000000423037209 */ /* 0x000fe20007800000 */
[----:B------:R-:W-:Y:S01]  /*1e90*/  ULDC UR6, c[0x0][0x28c] ;  /* 0x0000a30000067ab9 */ /* 0x000fe20000000800 */
[----:B------:R-:W-:Y:S02]  /*1ea0*/  FSEL R93, R93, -INF , !P6 ;  /* 0xff8000005d5d7808 */ /* 0x000fe40007000000 */
[----:B------:R-:W-:Y:S02]  /*1eb0*/  FMNMX R4, R38, R3, !PT ;  /* 0x0000000326047209 */ /* 0x000fe40007800000 */
[----:B------:R-:W-:-:S02]  /*1ec0*/  FSEL R95, R95, -INF , !P6 ;  /* 0xff8000005f5f7808 */ /* 0x000fc40007000000 */
[----:B------:R-:W-:Y:S02]  /*1ed0*/  FMNMX R3, R39, R4, !PT ;  /* 0x0000000427037209 */ /* 0x000fe40007800000 */
[----:B------:R-:W-:Y:S01]  /*1ee0*/  ISETP.GE.AND P6, PT, R5, UR6, PT ;  /* 0x0000000605007c0c */ /* 0x000fe2000bfc6270 */
[----:B------:R-:W-:Y:S01]  /*1ef0*/  ULDC UR6, c[0x0][0x28c] ;  /* 0x0000a30000067ab9 */ /* 0x000fe20000000800 */
[----:B------:R-:W-:Y:S02]  /*1f00*/  IADD3 R5, R0, 0xa1, RZ ;  /* 0x000000a100057810 */ /* 0x000fe40007ffe0ff */
[----:B------:R-:W-:Y:S02]  /*1f10*/  FMNMX R4, R42, R3, !PT ;  /* 0x000000032a047209 */ /* 0x000fe40007800000 */
[----:B------:R-:W-:Y:S02]  /*1f20*/  FSEL R96, R96, -INF , !P1 ;  /* 0xff80000060607808 */ /* 0x000fe40004800000 */
[----:B------:R-:W-:-:S02]  /*1f30*/  FSEL R98, R98, -INF , !P1 ;  /* 0xff80000062627808 */ /* 0x000fc40004800000 */
[----:B------:R-:W-:Y:S01]  /*1f40*/  ISETP.GE.AND P1, PT, R5, UR6, PT ;  /* 0x0000000605007c0c */ /* 0x000fe2000bf26270 */
[----:B------:R-:W-:Y:S01]  /*1f50*/  ULDC UR6, c[0x0][0x28c] ;  /* 0x0000a30000067ab9 */ /* 0x000fe20000000800 */
[----:B------:R-:W-:Y:S02]  /*1f60*/  FMNMX R3, R43, R4, !PT ;  /* 0x000000042b037209 */ /* 0x000fe40007800000 */
[----:B------:R-:W-:Y:S02]  /*1f70*/  IADD3 R5, R0, 0xa8, RZ ;  /* 0x000000a800057810 */ /* 0x000fe40007ffe0ff */
[----:B------:R-:W-:Y:S02]  /*1f80*/  FSEL R97, R97, -INF , !P3 ;  /* 0xff80000061617808 */ /* 0x000fe40005800000 */
[----:B------:R-:W-:Y:S02]  /*1f90*/  FSEL R99, R99, -INF , !P3 ;  /* 0xff80000063637808 */ /* 0x000fe40005800000 */
[----:B------:R-:W-:-:S02]  /*1fa0*/  FMNMX R4, R46, R3, !PT ;  /* 0x000000032e047209 */ /* 0x000fc40007800000 */
[----:B------:R-:W-:Y:S01]  /*1fb0*/  ISETP.GE.AND P3, PT, R5, UR6, PT ;  /* 0x0000000605007c0c */ /* 0x000fe2000bf66270 */
[----:B------:R-:W-:Y:S01]  /*1fc0*/  ULDC UR6, c[0x0][0x28c] ;  /* 0x0000a30000067ab9 */ /* 0x000fe20000000800 */
[----:B------:R-:W-:Y:S02]  /*1fd0*/  IADD3 R5, R0, 0xa9, RZ ;  /* 0x000000a900057810 */ /* 0x000fe40007ffe0ff */
[----:B------:R-:W-:Y:S02]  /*1fe0*/  FMNMX R3, R47, R4, !PT ;  /* 0x000000042f037209 */ /* 0x000fe40007800000 */
[----:B------:R-:W-:Y:S02]  /*1ff0*/  FSEL R100, R100, -INF , !P4 ;  /* 0xff80000064647808 */ /* 0x000fe40006000000 */
[----:B------:R-:W-:Y:S02]  /*2000*/  FSEL R102, R102, -INF , !P4 ;  /* 0xff80000066667808 */ /* 0x000fe40006000000 */
[----:B------:R-:W-:Y:S01]  /*2010*/  ISETP.GE.AND P4, PT, R5, UR6, PT ;  /* 0x0000000605007c0c */ /* 0x000fe2000bf86270 */
[----:B------:R-:W-:Y:S01]  /*2020*/  ULDC UR6, c[0x0][0x28c] ;  /* 0x0000a30000067ab9 */ /* 0x000fe20000000800 */
[----:B------:R-:W-:-:S02]  /*2030*/  IADD3 R5, R0, 0xb0, RZ ;  /* 0x000000b000057810 */ /* 0x000fc40007ffe0ff */
[----:B------:R-:W-:Y:S02]  /*2040*/  FMNMX R4, R50, R3, !PT ;  /* 0x0000000332047209 */ /* 0x000fe40007800000 */
[----:B------:R-:W-:Y:S02]  /*2050*/  FSEL R101, R101, -INF , !P5 ;  /* 0xff80000065657808 */ /* 0x000fe40006800000 */
[----:B------:R-:W-:Y:S02]  /*2060*/  FSEL R103, R103, -INF , !P5 ;  /* 0xff80000067677808 */ /* 0x000fe40006800000 */
[----:B------:R-:W-:Y:S01]  /*2070*/  ISETP.GE.AND P5, PT, R5, UR6, PT ;  /* 0x0000000605007c0c */ /* 0x000fe2000bfa6270 */
[----:B------:R-:W-:Y:S01]  /*2080*/  ULDC UR6, c[0x0][0x28c] ;  /* 0x0000a30000067ab9 */ /* 0x000fe20000000800 */
[----:B------:R-:W-:Y:S02]  /*2090*/  FSEL R24, R24, -INF , !P2 ;  /* 0xff80000018187808 */ /* 0x000fe40005000000 */
[----:B------:R-:W-:-:S02]  /*20a0*/  FMNMX R5, R51, R4, !PT ;  /* 0x0000000433057209 */ /* 0x000fc40007800000 */
[----:B------:R-:W-:Y:S02]  /*20b0*/  FMNMX R3, R24, R25, !PT ;  /* 0x0000001918037209 */ /* 0x000fe40007800000 */
[----:B------:R-:W-:Y:S01]  /*20c0*/  ISETP.GE.AND P2, PT, R6, UR6, PT ;  /* 0x0000000606007c0c */ /* 0x000fe2000bf46270 */
[----:B------:R-:W-:Y:S01]  /*20d0*/  ULDC UR6, c[0x0][0x28c] ;  /* 0x0000a30000067ab9 */ /* 0x000fe20000000800 */
[----:B------:R-:W-:Y:S02]  /*20e0*/  FMNMX R6, R54, R5, !PT ;  /* 0x0000000536067209 */ /* 0x000fe40007800000 */
[----:B------:R-:W-:Y:S02]  /*20f0*/  FMNMX R4, R28, R3, !PT ;  /* 0x000000031c047209 */ /* 0x000fe40007800000 */
[----:B------:R-:W-:Y:S02]  /*2100*/  FMNMX R5, R55, R6, !PT ;  /* 0x0000000637057209 */ /* 0x000fe40007800000 */
[----:B------:R-:W-:-:S02]  /*2110*/  FMNMX R3, R29, R4, !PT ;  /* 0x000000041d037209 */ /* 0x000fc40007800000 */
[----:B------:R-:W-:Y:S02]  /*2120*/  FMNMX R6, R58, R5, !PT ;  /* 0x000000053a067209 */ /* 0x000fe40007800000 */
[----:B------:R-:W-:Y:S02]  /*2130*/  FMNMX R4, R32, R3, !PT ;  /* 0x0000000320047209 */ /* 0x000fe40007800000 */
        /* <DEDUP_REMOVED lines=36> */
[----:B------:R-:W-:Y:S02]  /*2380*/  FSEL R104, R104, -INF , !P6 ;  /* 0xff80000068687808 */ /* 0x000fe40007000000 */
[----:B------:R-:W-:Y:S02]  /*2390*/  FSEL R106, R106, -INF , !P6 ;  /* 0xff8000006a6a7808 */ /* 0x000fe40007000000 */
[----:B------:R-:W-:Y:S02]  /*23a0*/  FMNMX R5, R95, R6, !PT ;  /* 0x000000065f057209 */ /* 0x000fe40007800000 */
[----:B------:R-:W-:Y:S01]  /*23b0*/  ISETP.GE.AND P6, PT, R7, UR6, PT ;  /* 0x0000000607007c0c */ /* 0x000fe2000bfc6270 */
[----:B------:R-:W-:Y:S01]  /*23c0*/  ULDC UR6, c[0x0][0x28c] ;  /* 0x0000a30000067ab9 */ /* 0x000fe20000000800 */
[----:B------:R-:W-:-:S02]  /*23d0*/  IADD3 R7, R0, 0xb9, RZ ;  /* 0x000000b900077810 */ /* 0x000fc40007ffe0ff */
[----:B------:R-:W-:Y:S02]  /*23e0*/  FMNMX R3, R69, R4, !PT ;  /* 0x0000000445037209 */ /* 0x000fe40007800000 */
[----:B------:R-:W-:Y:S02]  /*23f0*/  FMNMX R6, R98, R5, !PT ;  /* 0x0000000562067209 */ /* 0x000fe40007800000 */
[----:B------:R-:W-:Y:S02]  /*2400*/  FSEL R105, R105, -INF , !P1 ;  /* 0xff80000069697808 */ /* 0x000fe40004800000 */
[----:B------:R-:W-:Y:S02]  /*2410*/  FSEL R107, R107, -INF , !P1 ;  /* 0xff8000006b6b7808 */ /* 0x000fe40004800000 */
        /* <DEDUP_REMOVED lines=9> */
[----:B------:R-:W-:-:S02]  /*24b0*/  FMNMX R3, R73, R4, !PT ;  /* 0x0000000449037209 */ /* 0x000fc40007800000 */
[----:B------:R-:W-:Y:S02]  /*24c0*/  IADD3 R7, R0, 0xc1, RZ ;  /* 0x000000c100077810 */ /* 0x000fe40007ffe0ff */
[----:B------:R-:W-:Y:S02]  /*24d0*/  FMNMX R6, R102, R5, !PT ;  /* 0x0000000566067209 */ /* 0x000fe40007800000 */
[----:B------:R-:W-:Y:S02]  /*24e0*/  FSEL R109, R109, -INF , !P4 ;  /* 0xff8000006d6d7808 */ /* 0x000fe40006000000 */
[----:B------:R-:W-:Y:S02]  /*24f0*/  FSEL R111, R111, -INF , !P4 ;  /* 0xff8000006f6f7808 */ /* 0x000fe40006000000 */
[----:B------:R-:W-:Y:S02]  /*2500*/  FMNMX R4, R76, R3, !PT ;  /* 0x000000034c047209 */ /* 0x000fe40007800000 */
[----:B------:R-:W-:Y:S01]  /*2510*/  ISETP.GE.AND P4, PT, R7, UR6, PT ;  /* 0x0000000607007c0c */ /* 0x000fe2000bf86270 */
[----:B------:R-:W-:Y:S01]  /*2520*/  VIADD R7, R0, 0xc8 ;  /* 0x000000c800077836 */ /* 0x000fe20000000000 */
[----:B------:R-:W-:Y:S01]  /*2530*/  FMNMX R5, R103, R6, !PT ;  /* 0x0000000667057209 */ /* 0x000fe20007800000 */
[----:B------:R-:W-:Y:S01]  /*2540*/  ULDC UR6, c[0x0][0x28c] ;  /* 0x0000a30000067ab9 */ /* 0x000fe20000000800 */
[----:B------:R-:W-:-:S02]  /*2550*/  FMNMX R3, R77, R4, !PT ;  /* 0x000000044d037209 */ /* 0x000fc40007800000 */
[----:B------:R-:W-:Y:S02]  /*2560*/  FMNMX R6, R106, R5, !PT ;  /* 0x000000056a067209 */ /* 0x000fe40007800000 */
[----:B------:R-:W-:Y:S02]  /*2570*/  FSEL R112, R112, -INF , !P5 ;  /* 0xff80000070707808 */ /* 0x000fe40006800000 */
[----:B------:R-:W-:Y:S02]  /*2580*/  FSEL R114, R114, -INF , !P5 ;  /* 0xff80000072727808 */ /* 0x000fe40006800000 */
[----:B------:R-:W-:Y:S01]  /*2590*/  ISETP.GE.AND P5, PT, R7, UR6, PT ;  /* 0x0000000607007c0c */ /* 0x000fe2000bfa6270 */
[----:B------:R-:W-:Y:S01]  /*25a0*/  ULDC UR6, c[0x0][0x28c] ;  /* 0x0000a30000067ab9 */ /* 0x000fe20000000800 */
[----:B------:R-:W-:Y:S02]  /*25b0*/  IADD3 R7, R0, 0xc9, RZ ;  /* 0x000000c900077810 */ /* 0x000fe40007ffe0ff */
[----:B------:R-:W-:-:S02]  /*25c0*/  FMNMX R4, R80, R3, !PT ;  /* 0x0000000350047209 */ /* 0x000fc40007800000 */
[----:B------:R-:W-:Y:S02]  /*25d0*/  FMNMX R5, R107, R6, !PT ;  /* 0x000000066b057209 */ /* 0x000fe40007800000 */
[----:B------:R-:W-:Y:S02]  /*25e0*/  FSEL R113, R113, -INF , !P2 ;  /* 0xff80000071717808 */ /* 0x000fe40005000000 */
[----:B------:R-:W-:Y:S02]  /*25f0*/  FSEL R115, R115, -INF , !P2 ;  /* 0xff80000073737808 */ /* 0x000fe40005000000 */
[----:B------:R-:W-:Y:S01]  /*2600*/  ISETP.GE.AND P2, PT, R7, UR6, PT ;  /* 0x0000000607007c0c */ /* 0x000fe2000bf46270 */
[----:B------:R-:W-:Y:S01]  /*2610*/  ULDC UR6, c[0x0][0x28c] ;  /* 0x0000a30000067ab9 */ /* 0x000fe20000000800 */
[----:B------:R-:W-:Y:S02]  /*2620*/  FMNMX R3, R81, R4, !PT ;  /* 0x0000000451037209 */ /* 0x000fe40007800000 */
[----:B------:R-:W-:-:S02]  /*2630*/  IADD3 R7, R0, 0xd0, RZ ;  /* 0x000000d000077810 */ /* 0x000fc40007ffe0ff */
[----:B------:R-:W-:Y:S02]  /*2640*/  FMNMX R6, R110, R5, !PT ;  /* 0x000000056e067209 */ /* 0x000fe40007800000 */
[----:B------:R-:W-:Y:S02]  /*2650*/  FSEL R116, R116, -INF , !P6 ;  /* 0xff80000074747808 */ /* 0x000fe40007000000 */
[----:B------:R-:W-:Y:S02]  /*2660*/  FSEL R118, R118, -INF , !P6 ;  /* 0xff80000076767808 */ /* 0x000fe40007000000 */
[----:B------:R-:W-:Y:S02]  /*2670*/  FMNMX R4, R84, R3, !PT ;  /* 0x0000000354047209 */ /* 0x000fe40007800000 */
        /* <DEDUP_REMOVED lines=16> */
[----:B------:R-:W-:Y:S01]  /*2780*/  VIADD R7, R0, 0xd9 ;  /* 0x000000d900077836 */ /* 0x000fe20000000000 */
[----:B------:R-:W-:Y:S01]  /*2790*/  FMNMX R3, R89, R4, !PT ;  /* 0x0000000459037209 */ /* 0x000fe20007800000 */
[----:B------:R-:W-:Y:S01]  /*27a0*/  ULDC UR6, c[0x0][0x28c] ;  /* 0x0000a30000067ab9 */ /* 0x000fe20000000800 */
[----:B------:R-:W-:-:S02]  /*27b0*/  FMNMX R6, R118, R5, !PT ;  /* 0x0000000576067209 */ /* 0x000fc40007800000 */
[----:B------:R-:W-:Y:S02]  /*27c0*/  FSEL R121, R121, -INF , !P4 ;  /* 0xff80000079797808 */ /* 0x000fe40006000000 */
[----:B------:R-:W-:Y:S02]  /*27d0*/  FSEL R123, R123, -INF , !P4 ;  /* 0xff8000007b7b7808 */ /* 0x000fe40006000000 */
[----:B------:R-:W-:Y:S02]  /*27e0*/  FMNMX R4, R92, R3, !PT ;  /* 0x000000035c047209 */ /* 0x000fe40007800000 */
        /* <DEDUP_REMOVED lines=25> */
[C---:B------:R-:W-:Y:S02]  /*2980*/  IADD3 R7, R0.reuse, 0xe9, RZ ;  /* 0x000000e900077810 */ /* 0x040fe40007ffe0ff */
        /* <DEDUP_REMOVED lines=9> */
[----:B------:R-:W-:Y:S02]  /*2a20*/  FSEL R134, R134, -INF , !P3 ;  /* 0xff80000086867808 */ /* 0x000fe40005800000 */
[----:B------:R-:W-:Y:S02]  /*2a30*/  FMNMX R5, R131, R6, !PT ;  /* 0x0000000683057209 */ /* 0x000fe40007800000 */
[----:B------:R-:W-:Y:S02]  /*2a40*/  FSEL R132, R132, -INF , !P3 ;  /* 0xff80000084847808 */ /* 0x000fe40005800000 */
[----:B------:R-:W-:Y:S01]  /*2a50*/  ISETP.GE.AND P3, PT, R7, UR6, PT ;  /* 0x0000000607007c0c */ /* 0x000fe2000bf66270 */
[----:B------:R-:W-:Y:S01]  /*2a60*/  ULDC UR6, c[0x0][0x28c] ;  /* 0x0000a30000067ab9 */ /* 0x000fe20000000800 */
[----:B------:R-:W-:Y:S02]  /*2a70*/  IADD3 R7, R0, 0xf1, RZ ;  /* 0x000000f100077810 */ /* 0x000fe40007ffe0ff */
[----:B------:R-:W-:-:S02]  /*2a80*/  FMNMX R3, R105, R4, !PT ;  /* 0x0000000469037209 */ /* 0x000fc40007800000 */
[----:B------:R-:W-:Y:S02]  /*2a90*/  FSEL R135, R135, -INF , !P4 ;  /* 0xff80000087877808 */ /* 0x000fe40006000000 */
[----:B------:R-:W-:Y:S02]  /*2aa0*/  FMNMX R6, R134, R5, !PT ;  /* 0x0000000586067209 */ /* 0x000fe40007800000 */
[----:B------:R-:W-:Y:S01]  /*2ab0*/  FSEL R133, R133, -INF , !P4 ;  /* 0xff80000085857808 */ /* 0x000fe20006000000 */
[----:B------:R-:W2:Y:S01]  /*2ac0*/  LDC R5, c[0x0][0x28c] ;  /* 0x0000a300ff057b82 */ /* 0x000ea20000000800 */
[----:B------:R-:W-:Y:S01]  /*2ad0*/  ISETP.GE.AND P4, PT, R7, UR6, PT ;  /* 0x0000000607007c0c */ /* 0x000fe2000bf86270 */
[----:B------:R-:W-:Y:S01]  /*2ae0*/  ULDC UR6, c[0x0][0x28c] ;  /* 0x0000a30000067ab9 */ /* 0x000fe20000000800 */
[----:B------:R-:W-:Y:S02]  /*2af0*/  FMNMX R4, R108, R3, !PT ;  /* 0x000000036c047209 */ /* 0x000fe40007800000 */
[----:B------:R-:W-:-:S02]  /*2b00*/  FSEL R138, R138, -INF , !P5 ;  /* 0xff8000008a8a7808 */ /* 0x000fc40006800000 */
[----:B------:R-:W-:Y:S02]  /*2b10*/  FMNMX R7, R135, R6, !PT ;  /* 0x0000000687077209 */ /* 0x000fe40007800000 */
[----:B------:R-:W-:Y:S02]  /*2b20*/  FMNMX R3, R109, R4, !PT ;  /* 0x000000046d037209 */ /* 0x000fe40007800000 */
[----:B------:R-:W-:Y:S02]  /*2b30*/  FSEL R139, R139, -INF , !P2 ;  /* 0xff8000008b8b7808 */ /* 0x000fe40005000000 */
[----:B------:R-:W-:Y:S02]  /*2b40*/  FMNMX R6, R138, R7, !PT ;  /* 0x000000078a067209 */ /* 0x000fe40007800000 */
[----:B------:R-:W-:Y:S02]  /*2b50*/  FMNMX R4, R112, R3, !PT ;  /* 0x0000000370047209 */ /* 0x000fe40007800000 */
[----:B------:R-:W-:-:S02]  /*2b60*/  FSEL R142, R142, -INF , !P6 ;  /* 0xff8000008e8e7808 */ /* 0x000fc40007000000 */
[----:B------:R-:W-:Y:S02]  /*2b70*/  FMNMX R7, R139, R6, !PT ;  /* 0x000000068b077209 */ /* 0x000fe40007800000 */
[----:B------:R-:W-:Y:S02]  /*2b80*/  FSEL R136, R136, -INF , !P5 ;  /* 0xff80000088887808 */ /* 0x000fe40006800000 */
[----:B------:R-:W-:Y:S02]  /*2b90*/  FMNMX R3, R113, R4, !PT ;  /* 0x0000000471037209 */ /* 0x000fe40007800000 */
[----:B------:R-:W-:Y:S01]  /*2ba0*/  ISETP.GE.AND P5, PT, R8, UR6, PT ;  /* 0x0000000608007c0c */ /* 0x000fe2000bfa6270 */
[----:B------:R-:W-:Y:S01]  /*2bb0*/  ULDC UR6, c[0x0][0x604] ;  /* 0x0001810000067ab9 */ /* 0x000fe20000000800 */
[----:B------:R-:W-:Y:S02]  /*2bc0*/  FSEL R143, R143, -INF , !P1 ;  /* 0xff8000008f8f7808 */ /* 0x000fe40004800000 */
[----:B------:R-:W-:-:S02]  /*2bd0*/  FMNMX R8, R142, R7, !PT ;  /* 0x000000078e087209 */ /* 0x000fc40007800000 */
[----:B------:R-:W-:Y:S02]  /*2be0*/  FMNMX R6, R116, R3, !PT ;  /* 0x0000000374067209 */ /* 0x000fe40007800000 */
[----:B------:R-:W-:Y:S02]  /*2bf0*/  FSEL R146, R146, -INF , !P3 ;  /* 0xff80000092927808 */ /* 0x000fe40005800000 */
[----:B------:R-:W-:Y:S02]  /*2c00*/  FMNMX R7, R143, R8, !PT ;  /* 0x000000088f077209 */ /* 0x000fe40007800000 */
[----:B------:R-:W-:Y:S02]  /*2c10*/  FMNMX R3, R117, R6, !PT ;  /* 0x0000000675037209 */ /* 0x000fe40007800000 */
[----:B------:R-:W-:Y:S02]  /*2c20*/  IADD3 R4, R0, 0xf9, RZ ;  /* 0x000000f900047810 */ /* 0x000fe40007ffe0ff */
[----:B------:R-:W-:-:S02]  /*2c30*/  FSEL R147, R147, -INF , !P4 ;  /* 0xff80000093937808 */ /* 0x000fc40006000000 */
[----:B------:R-:W-:Y:S02]  /*2c40*/  FMNMX R8, R146, R7, !PT ;  /* 0x0000000792087209 */ /* 0x000fe40007800000 */
[----:B------:R-:W-:Y:S02]  /*2c50*/  FSEL R137, R137, -INF , !P2 ;  /* 0xff80000089897808 */ /* 0x000fe40005000000 */
[----:B------:R-:W-:Y:S02]  /*2c60*/  FMNMX R6, R120, R3, !PT ;  /* 0x0000000378067209 */ /* 0x000fe40007800000 */
[----:B--2---:R-:W-:Y:S02]  /*2c70*/  ISETP.GE.AND P2, PT, R4, R5, PT ;  /* 0x000000050400720c */ /* 0x004fe40003f46270 */
[----:B------:R-:W-:Y:S02]  /*2c80*/  FSEL R150, R150, -INF , !P5 ;  /* 0xff80000096967808 */ /* 0x000fe40006800000 */
[----:B------:R-:W-:-:S02]  /*2c90*/  FMNMX R7, R147, R8, !PT ;  /* 0x0000000893077209 */ /* 0x000fc40007800000 */
[----:B------:R-:W-:Y:S02]  /*2ca0*/  FMNMX R3, R121, R6, !PT ;  /* 0x0000000679037209 */ /* 0x000fe40007800000 */
[----:B------:R-:W-:Y:S02]  /*2cb0*/  FSEL R151, R151, -INF , !P2 ;  /* 0xff80000097977808 */ /* 0x000fe40005000000 */
[----:B------:R-:W-:Y:S02]  /*2cc0*/  FMNMX R6, R150, R7, !PT ;  /* 0x0000000796067209 */ /* 0x000fe40007800000 */
[----:B------:R-:W-:Y:S02]  /*2cd0*/  FMNMX R4, R124, R3, !PT ;  /* 0x000000037c047209 */ /* 0x000fe40007800000 */
[----:B------:R-:W-:Y:S02]  /*2ce0*/  FMNMX R6, R151, R6, !PT ;  /* 0x0000000697067209 */ /* 0x000fe40007800000 */
[----:B------:R-:W-:-:S02]  /*2cf0*/  FMNMX R3, R125, R4, !PT ;  /* 0x000000047d037209 */ /* 0x000fc40007800000 */
[----:B------:R-:W-:Y:S01]  /*2d00*/  FSEL R140, R140, -INF , !P6 ;  /* 0xff8000008c8c7808 */ /* 0x000fe20007000000 */
[----:B------:R-:W2:Y:S01]  /*2d10*/  SHFL.BFLY PT, R7, R6, 0x1, 0x1f ;  /* 0x0c201f0006077f89 */ /* 0x000ea200000e0000 */
[----:B------:R-:W-:Y:S02]  /*2d20*/  FMNMX R4, R128, R3, !PT ;  /* 0x0000000380047209 */ /* 0x000fe40007800000 */
[----:B------:R-:W-:Y:S02]  /*2d30*/  FSEL R141, R141, -INF , !P1 ;  /* 0xff8000008d8d7808 */ /* 0x000fe40004800000 */
[----:B------:R-:W-:Y:S02]  /*2d40*/  FMNMX R3, R129, R4, !PT ;  /* 0x0000000481037209 */ /* 0x000fe40007800000 */
[----:B------:R-:W-:Y:S02]  /*2d50*/  FSEL R144, R144, -INF , !P3 ;  /* 0xff80000090907808 */ /* 0x000fe40005800000 */
[----:B------:R-:W-:-:S02]  /*2d60*/  FMNMX R4, R132, R3, !PT ;  /* 0x0000000384047209 */ /* 0x000fc40007800000 */
[----:B------:R-:W-:Y:S02]  /*2d70*/  FSEL R145, R145, -INF , !P4 ;  /* 0xff80000091917808 */ /* 0x000fe40006000000 */
[----:B------:R-:W-:Y:S02]  /*2d80*/  FMNMX R3, R133, R4, !PT ;  /* 0x0000000485037209 */ /* 0x000fe40007800000 */
[----:B------:R-:W-:Y:S02]  /*2d90*/  FSEL R148, R148, -INF , !P5 ;  /* 0xff80000094947808 */ /* 0x000fe40006800000 */
[----:B------:R-:W-:Y:S02]  /*2da0*/  FMNMX R4, R136, R3, !PT ;  /* 0x0000000388047209 */ /* 0x000fe40007800000 */
[----:B------:R-:W-:Y:S02]  /*2db0*/  FSEL R149, R149, -INF , !P2 ;  /* 0xff80000095957808 */ /* 0x000fe40005000000 */
[----:B------:R-:W-:-:S02]  /*2dc0*/  FMNMX R3, R137, R4, !PT ;  /* 0x0000000489037209 */ /* 0x000fc40007800000 */
[----:B--2---:R-:W-:Y:S02]  /*2dd0*/  FMNMX R8, R6, R7, !PT ;  /* 0x0000000706087209 */ /* 0x004fe40007800000 */
[----:B------:R-:W-:-:S03]  /*2de0*/  FMNMX R4, R140, R3, !PT ;  /* 0x000000038c047209 */ /* 0x000fc60007800000 */
[----:B------:R-:W2:Y:S01]  /*2df0*/  SHFL.BFLY PT, R9, R8, 0x2, 0x1f ;  /* 0x0c401f0008097f89 */ /* 0x000ea200000e0000 */
[----:B------:R-:W-:-:S04]  /*2e00*/  FMNMX R3, R141, R4, !PT ;  /* 0x000000048d037209 */ /* 0x000fc80007800000 */
[----:B------:R-:W-:-:S04]  /*2e10*/  FMNMX R4, R144, R3, !PT ;  /* 0x0000000390047209 */ /* 0x000fc80007800000 */
[----:B------:R-:W-:-:S04]  /*2e20*/  FMNMX R3, R145, R4, !PT ;  /* 0x0000000491037209 */ /* 0x000fc80007800000 */
[----:B------:R-:W-:-:S04]  /*2e30*/  FMNMX R4, R148, R3, !PT ;  /* 0x0000000394047209 */ /* 0x000fc80007800000 */
[----:B------:R-:W-:-:S05]  /*2e40*/  FMNMX R4, R149, R4, !PT ;  /* 0x0000000495047209 */ /* 0x000fca0007800000 */
[----:B------:R-:W3:Y:S01]  /*2e50*/  SHFL.BFLY PT, R7, R4, 0x1, 0x1f ;  /* 0x0c201f0004077f89 */ /* 0x000ee200000e0000 */
[----:B--2---:R-:W-:-:S04]  /*2e60*/  FMNMX R10, R8, R9, !PT ;  /* 0x00000009080a7209 */ /* 0x004fc80007800000 */
[----:B------:R-:W-:-:S04]  /*2e70*/  FSETP.NEU.AND P1, PT, R10, -INF , PT ;  /* 0xff8000000a00780b */ /* 0x000fc80003f2d000 */
[----:B------:R-:W-:-:S05]  /*2e80*/  FSEL R3, R10, RZ, P1 ;  /* 0x000000ff0a037208 */ /* 0x000fca0000800000 */
[----:B------:R-:W-:Y:S01]  /*2e90*/  FMUL R3, R3, UR6 ;  /* 0x0000000603037c20 */ /* 0x000fe20008400000 */
[----:B------:R-:W-:-:S03]  /*2ea0*/  ULDC UR6, c[0x0][0x604] ;  /* 0x0001810000067ab9 */ /* 0x000fc60000000800 */
[--C-:B------:R-:W-:Y:S01]  /*2eb0*/  FFMA R9, R26, UR6, -R3.reuse ;  /* 0x000000061a097c23 */ /* 0x100fe20008000803 */
[----:B------:R-:W-:Y:S02]  /*2ec0*/  ULDC UR6, c[0x0][0x604] ;  /* 0x0001810000067ab9 */ /* 0x000fe40000000800 */
[--C-:B------:R-:W-:Y:S01]  /*2ed0*/  FFMA R12, R27, UR6, -R3.reuse ;  /* 0x000000061b0c7c23 */ /* 0x100fe20008000803 */
[----:B------:R-:W-:Y:S01]  /*2ee0*/  ULDC UR6, c[0x0][0x604] ;  /* 0x0001810000067ab9 */ /* 0x000fe20000000800 */
[----:B---3--:R-:W-:Y:S01]  /*2ef0*/  FMNMX R7, R4, R7, !PT ;  /* 0x0000000704077209 */ /* 0x008fe20007800000 */
[--C-:B------:R-:W-:Y:S01]  /*2f00*/  FFMA R27, R30, UR6, -R3.reuse ;  /* 0x000000061e1b7c23 */ /* 0x100fe20008000803 */
[----:B------:R-:W-:Y:S01]  /*2f10*/  FSETP.GEU.AND P6, PT, R9, -126, PT ;  /* 0xc2fc00000900780b */ /* 0x000fe20003fce000 */
[----:B------:R-:W-:Y:S01]  /*2f20*/  ULDC UR6, c[0x0][0x604] ;  /* 0x0001810000067ab9 */ /* 0x000fe20000000800 */
[----:B------:R-:W-:Y:S01]  /*2f30*/  FSETP.GEU.AND P5, PT, R12, -126, PT ;  /* 0xc2fc00000c00780b */ /* 0x000fe20003fae000 */
[----:B------:R-:W2:Y:S01]  /*2f40*/  SHFL.BFLY PT, R8, R7, 0x2, 0x1f ;  /* 0x0c401f0007087f89 */ /* 0x000ea200000e0000 */
[--C-:B------:R-:W-:Y:S01]  /*2f50*/  FFMA R14, R31, UR6, -R3.reuse ;  /* 0x000000061f0e7c23 */ /* 0x100fe20008000803 */
[----:B------:R-:W-:Y:S01]  /*2f60*/  ULDC UR6, c[0x0][0x604] ;  /* 0x0001810000067ab9 */ /* 0x000fe20000000800 */
[----:B------:R-:W-:Y:S01]  /*2f70*/  FSETP.GEU.AND P3, PT, R27, -126, PT ;  /* 0xc2fc00001b00780b */ /* 0x000fe20003f6e000 */
[--C-:B------:R-:W-:Y:S01]  /*2f80*/  FFMA R11, R34, UR6, -R3.reuse ;  /* 0x00000006220b7c23 */ /* 0x100fe20008000803 */
[----:B------:R-:W-:Y:S01]  /*2f90*/  ULDC UR6, c[0x0][0x604] ;  /* 0x0001810000067ab9 */ /* 0x000fe20000000800 */
[----:B------:R-:W-:Y:S01]  /*2fa0*/  FSETP.GEU.AND P2, PT, R14, -126, PT ;  /* 0xc2fc00000e00780b */ /* 0x000fe20003f4e000 */
[--C-:B------:R-:W-:Y:S01]  /*2fb0*/  FFMA R16, R35, UR6, -R3.reuse ;  /* 0x0000000623107c23 */ /* 0x100fe20008000803 */
[----:B------:R-:W-:Y:S01]  /*2fc0*/  ULDC UR6, c[0x0][0x604] ;  /* 0x0001810000067ab9 */ /* 0x000fe20000000800 */
[----:B------:R-:W-:Y:S01]  /*2fd0*/  FSETP.GEU.AND P4, PT, R11, -126, PT ;  /* 0xc2fc00000b00780b */ /* 0x000fe20003f8e000 */
[----:B------:R-:W-:Y:S01]  /*2fe0*/  @!P6 FMUL R9, R9, 0.5 ;  /* 0x3f0000000909e820 */ /* 0x000fe20000400000 */
[----:B------:R-:W-:Y:S01]  /*2ff0*/  FFMA R31, R38, UR6, -R3 ;  /* 0x00000006261f7c23 */ /* 0x000fe20008000803 */
[----:B------:R-:W-:Y:S01]  /*3000*/  @!P5 FMUL R12, R12, 0.5 ;  /* 0x3f0000000c0cd820 */ /* 0x000fe20000400000 */
[----:B------:R-:W-:-:S02]  /*3010*/  ULDC UR6, c[0x0][0x604] ;  /* 0x0001810000067ab9 */ /* 0x000fc40000000800 */
[--C-:B------:R-:W-:Y:S01]  /*3020*/  FFMA R18, R39, UR6, -R3.reuse ;  /* 0x0000000627127c23 */ /* 0x100fe20008000803 */
[----:B------:R-:W3:Y:S01]  /*3030*/  MUFU.EX2 R9, R9 ;  /* 0x0000000900097308 */ /* 0x000ee20000000800 */
[----:B------:R-:W-:Y:S01]  /*3040*/  @!P3 FMUL R27, R27, 0.5 ;  /* 0x3f0000001b1bb820 */ /* 0x000fe20000400000 */
[----:B------:R-:W-:Y:S01]  /*3050*/  ULDC UR6, c[0x0][0x604] ;  /* 0x0001810000067ab9 */ /* 0x000fe20000000800 */
[----:B------:R-:W-:Y:S01]  /*3060*/  @!P2 FMUL R14, R14, 0.5 ;  /* 0x3f0000000e0ea820 */ /* 0x000fe20000400000 */
[--C-:B------:R-:W-:Y:S01]  /*3070*/  FFMA R13, R42, UR6, -R3.reuse ;  /* 0x000000062a0d7c23 */ /* 0x100fe20008000803 */
[----:B------:R-:W-:Y:S01]  /*3080*/  ULDC UR6, c[0x0][0x604] ;  /* 0x0001810000067ab9 */ /* 0x000fe20000000800 */
[----:B------:R-:W-:Y:S01]  /*3090*/  @!P4 FMUL R11, R11, 0.5 ;  /* 0x3f0000000b0bc820 */ /* 0x000fe20000400000 */
[----:B------:R-:W-:Y:S01]  /*30a0*/  FFMA R20, R43, UR6, -R3 ;  /* 0x000000062b147c23 */ /* 0x000fe20008000803 */
[----:B------:R-:W4:Y:S01]  /*30b0*/  MUFU.EX2 R12, R12 ;  /* 0x0000000c000c7308 */ /* 0x000f220000000800 */
[----:B--2---:R-:W-:Y:S01]  /*30c0*/  FMNMX R8, R7, R8, !PT ;  /* 0x0000000807087209 */ /* 0x004fe20007800000 */
[----:B------:R-:W-:-:S02]  /*30d0*/  ULDC UR6, c[0x0][0x604] ;  /* 0x0001810000067ab9 */ /* 0x000fc40000000800 */
[--C-:B------:R-:W-:Y:S01]  /*30e0*/  FFMA R35, R46, UR6, -R3.reuse ;  /* 0x000000062e237c23 */ /* 0x100fe20008000803 */
[C---:B------:R-:W-:Y:S01]  /*30f0*/  FSETP.NEU.AND P1, PT, R8.reuse, -INF , PT ;  /* 0xff8000000800780b */ /* 0x040fe20003f2d000 */
[----:B------:R-:W-:Y:S02]  /*3100*/  ULDC UR6, c[0x0][0x604] ;  /* 0x0001810000067ab9 */ /* 0x000fe40000000800 */
[----:B------:R-:W2:Y:S01]  /*3110*/  MUFU.EX2 R27, R27 ;  /* 0x0000001b001b7308 */ /* 0x000ea20000000800 */
[----:B------:R-:W-:Y:S01]  /*3120*/  FSEL R4, R8, RZ, P1 ;  /* 0x000000ff08047208 */ /* 0x000fe20000800000 */
[----:B---3--:R-:W-:Y:S01]  /*3130*/  @!P6 FMUL R9, R9, R9 ;  /* 0x000000090909e220 */ /* 0x008fe20000400000 */
[----:B------:R-:W-:Y:S01]  /*3140*/  FSETP.GEU.AND P1, PT, R16, -126, PT ;  /* 0xc2fc00001000780b */ /* 0x000fe20003f2e000 */
[----:B------:R-:W-:Y:S01]  /*3150*/  FFMA R22, R47, UR6, -R3 ;  /* 0x000000062f167c23 */ /* 0x000fe20008000803 */
[----:B------:R-:W-:Y:S01]  /*3160*/  FSETP.GEU.AND P6, PT, R31, -126, PT ;  /* 0xc2fc00001f00780b */ /* 0x000fe20003fce000 */
[----:B------:R-:W-:-:S02]  /*3170*/  ULDC UR6, c[0x0][0x604] ;  /* 0x0001810000067ab9 */ /* 0x000fc40000000800 */
[----:B------:R-:W3:Y:S01]  /*3180*/  MUFU.EX2 R11, R11 ;  /* 0x0000000b000b7308 */ /* 0x000ee20000000800 */
[----:B----4-:R-:W-:Y:S01]  /*3190*/  @!P5 FMUL R12, R12, R12 ;  /* 0x0000000c0c0cd220 */ /* 0x010fe20000400000 */
[----:B------:R-:W-:Y:S01]  /*31a0*/  FSETP.GEU.AND P5, PT, R18, -126, PT ;  /* 0xc2fc00001200780b */ /* 0x000fe20003fae000 */
[--C-:B------:R-:W-:Y:S01]  /*31b0*/  FFMA R15, R50, UR6, -R3.reuse ;  /* 0x00000006320f7c23 */ /* 0x100fe20008000803 */
[----:B------:R-:W-:Y:S02]  /*31c0*/  ULDC UR6, c[0x0][0x604] ;  /* 0x0001810000067ab9 */ /* 0x000fe40000000800 */
[--C-:B------:R-:W-:Y:S01]  /*31d0*/  FFMA R26, R51, UR6, -R3.reuse ;  /* 0x00000006331a7c23 */ /* 0x100fe20008000803 */
[----:B------:R-:W-:Y:S01]  /*31e0*/  ULDC UR6, c[0x0][0x604] ;  /* 0x0001810000067ab9 */ /* 0x000fe20000000800 */
[----:B------:R-:W-:Y:S01]  /*31f0*/  @!P1 FMUL R16, R16, 0.5 ;  /* 0x3f00000010109820 */ /* 0x000fe20000400000 */
[----:B------:R-:W4:Y:S01]  /*3200*/  MUFU.EX2 R14, R14 ;  /* 0x0000000e000e7308 */ /* 0x000f220000000800 */
[----:B------:R-:W-:Y:S01]  /*3210*/  @!P6 FMUL R31, R31, 0.5 ;  /* 0x3f0000001f1fe820 */ /* 0x000fe20000400000 */
[----:B--2---:R-:W-:Y:S01]  /*3220*/  @!P3 FMUL R27, R27, R27 ;  /* 0x0000001b1b1bb220 */ /* 0x004fe20000400000 */
[----:B------:R-:W-:Y:S01]  /*3230*/  FSETP.GEU.AND P3, PT, R13, -126, PT ;  /* 0xc2fc00000d00780b */ /* 0x000fe20003f6e000 */
[--C-:B------:R-:W-:Y:S01]  /*3240*/  FFMA R39, R54, UR6, -R3.reuse ;  /* 0x0000000636277c23 */ /* 0x100fe20008000803 */
[----:B------:R-:W-:Y:S01]  /*3250*/  ULDC UR6, c[0x0][0x604] ;  /* 0x0001810000067ab9 */ /* 0x000fe20000000800 */
[----:B------:R-:W-:Y:S01]  /*3260*/  @!P5 FMUL R18, R18, 0.5 ;  /* 0x3f0000001212d820 */ /* 0x000fe20000400000 */
[----:B------:R-:W-:Y:S01]  /*3270*/  FFMA R30, R55, UR6, -R3 ;  /* 0x00000006371e7c23 */ /* 0x000fe20008000803 */
[----:B------:R-:W2:Y:S01]  /*3280*/  MUFU.EX2 R16, R16 ;  /* 0x0000001000107308 */ /* 0x000ea20000000800 */
[----:B---3--:R-:W-:Y:S01]  /*3290*/  @!P4 FMUL R11, R11, R11 ;  /* 0x0000000b0b0bc220 */ /* 0x008fe20000400000 */
[----:B------:R-:W-:Y:S01]  /*32a0*/  FSETP.GEU.AND P4, PT, R35, -126, PT ;  /* 0xc2fc00002300780b */ /* 0x000fe20003f8e000 */
[----:B------:R-:W-:-:S02]  /*32b0*/  ULDC UR6, c[0x0][0x604] ;  /* 0x0001810000067ab9 */ /* 0x000fc40000000800 */
[--C-:B------:R-:W-:Y:S01]  /*32c0*/  FFMA R17, R58, UR6, -R3.reuse ;  /* 0x000000063a117c23 */ /* 0x100fe20008000803 */
[----:B------:R-:W-:Y:S02]  /*32d0*/  ULDC UR6, c[0x0][0x604] ;  /* 0x0001810000067ab9 */ /* 0x000fe40000000800 */
[----:B------:R-:W3:Y:S01]  /*32e0*/  MUFU.EX2 R18, R18 ;  /* 0x0000001200127308 */ /* 0x000ee20000000800 */
[----:B----4-:R-:W-:Y:S01]  /*32f0*/  @!P2 FMUL R14, R14, R14 ;  /* 0x0000000e0e0ea220 */ /* 0x010fe20000400000 */
[----:B------:R-:W-:Y:S01]  /*3300*/  FSETP.GEU.AND P2, PT, R20, -126, PT ;  /* 0xc2fc00001400780b */ /* 0x000fe20003f4e000 */
[----:B------:R-:W-:Y:S01]  /*3310*/  @!P3 FMUL R13, R13, 0.5 ;  /* 0x3f0000000d0db820 */ /* 0x000fe20000400000 */
[--C-:B------:R-:W-:Y:S01]  /*3320*/  FFMA R34, R59, UR6, -R3.reuse ;  /* 0x000000063b227c23 */ /* 0x100fe20008000803 */
[----:B------:R-:W-:Y:S02]  /*3330*/  ULDC UR6, c[0x0][0x604] ;  /* 0x0001810000067ab9 */ /* 0x000fe40000000800 */
[----:B------:R-:W-:Y:S01]  /*3340*/  @!P4 FMUL R35, R35, 0.5 ;  /* 0x3f0000002323c820 */ /* 0x000fe20000400000 */
[----:B------:R-:W4:Y:S01]  /*3350*/  MUFU.EX2 R31, R31 ;  /* 0x0000001f001f7308 */ /* 0x000f220000000800 */
[----:B--2---:R-:W-:Y:S01]  /*3360*/  @!P1 FMUL R16, R16, R16 ;  /* 0x0000001010109220 */ /* 0x004fe20000400000 */
[----:B------:R-:W-:Y:S01]  /*3370*/  FSETP.GEU.AND P1, PT, R22, -126, PT ;  /* 0xc2fc00001600780b */ /* 0x000fe20003f2e000 */
[----:B------:R-:W-:Y:S01]  /*3380*/  FFMA R43, R62, UR6, -R3 ;  /* 0x000000063e2b7c23 */ /* 0x000fe20008000803 */
[----:B------:R-:W-:-:S02]  /*3390*/  ULDC UR6, c[0x0][0x604] ;  /* 0x0001810000067ab9 */ /* 0x000fc40000000800 */
[--C-:B------:R-:W-:Y:S01]  /*33a0*/  FFMA R38, R63, UR6, -R3.reuse ;  /* 0x000000063f267c23 */ /* 0x100fe20008000803 */
[----:B------:R-:W-:Y:S01]  /*33b0*/  @!P2 FMUL R20, R20, 0.5 ;  /* 0x3f0000001414a820 */ /* 0x000fe20000400000 */
[----:B------:R-:W2:Y:S01]  /*33c0*/  MUFU.EX2 R13, R13 ;  /* 0x0000000d000d7308 */ /* 0x000ea20000000800 */
[----:B---3--:R-:W-:Y:S01]  /*33d0*/  @!P5 FMUL R18, R18, R18 ;  /* 0x000000121212d220 */ /* 0x008fe20000400000 */
[----:B------:R-:W-:Y:S01]  /*33e0*/  FSETP.GEU.AND P5, PT, R26, -126, PT ;  /* 0xc2fc00001a00780b */ /* 0x000fe20003fae000 */
[----:B------:R-:W-:Y:S02]  /*33f0*/  ULDC UR6, c[0x0][0x604] ;  /* 0x0001810000067ab9 */ /* 0x000fe40000000800 */
[--C-:B------:R-:W-:Y:S01]  /*3400*/  FFMA R19, R66, UR6, -R3.reuse ;  /* 0x0000000642137c23 */ /* 0x100fe20008000803 */
[----:B------:R-:W-:Y:S01]  /*3410*/  ULDC UR6, c[0x0][0x604] ;  /* 0x0001810000067ab9 */ /* 0x000fe20000000800 */
[----:B------:R-:W-:Y:S01]  /*3420*/  @!P1 FMUL R22, R22, 0.5 ;  /* 0x3f00000016169820 */ /* 0x000fe20000400000 */
[----:B------:R-:W3:Y:S01]  /*3430*/  MUFU.EX2 R35, R35 ;  /* 0x0000002300237308 */ /* 0x000ee20000000800 */
[----:B----4-:R-:W-:Y:S01]  /*3440*/  @!P6 FMUL R31, R31, R31 ;  /* 0x0000001f1f1fe220 */ /* 0x010fe20000400000 */
[----:B------:R-:W-:Y:S01]  /*3450*/  FSETP.GEU.AND P6, PT, R15, -126, PT ;  /* 0xc2fc00000f00780b */ /* 0x000fe20003fce000 */
[----:B------:R-:W-:Y:S01]  /*3460*/  FFMA R42, R67, UR6, -R3 ;  /* 0x00000006432a7c23 */ /* 0x000fe20008000803 */
[----:B------:R-:W-:-:S02]  /*3470*/  ULDC UR6, c[0x0][0x604] ;  /* 0x0001810000067ab9 */ /* 0x000fc40000000800 */
[--C-:B------:R-:W-:Y:S01]  /*3480*/  FFMA R47, R70, UR6, -R3.reuse ;  /* 0x00000006462f7c23 */ /* 0x100fe20008000803 */
[----:B------:R-:W-:Y:S01]  /*3490*/  @!P5 FMUL R26, R26, 0.5 ;  /* 0x3f0000001a1ad820 */ /* 0x000fe20000400000 */
[----:B------:R-:W4:Y:S01]  /*34a0*/  MUFU.EX2 R20, R20 ;  /* 0x0000001400147308 */ /* 0x000f220000000800 */
[----:B--2---:R-:W-:Y:S01]  /*34b0*/  @!P3 FMUL R13, R13, R13 ;  /* 0x0000000d0d0db220 */ /* 0x004fe20000400000 */
[----:B------:R-:W-:Y:S01]  /*34c0*/  FSETP.GEU.AND P3, PT, R39, -126, PT ;  /* 0xc2fc00002700780b */ /* 0x000fe20003f6e000 */
[----:B------:R-:W-:Y:S02]  /*34d0*/  ULDC UR6, c[0x0][0x604] ;  /* 0x0001810000067ab9 */ /* 0x000fe40000000800 */
[--C-:B------:R-:W-:Y:S01]  /*34e0*/  FFMA R46, R71, UR6, -R3.reuse ;  /* 0x00000006472e7c23 */ /* 0x100fe20008000803 */
[----:B------:R-:W-:Y:S01]  /*34f0*/  ULDC UR6, c[0x0][0x604] ;  /* 0x0001810000067ab9 */ /* 0x000fe20000000800 */
[----:B------:R-:W-:Y:S01]  /*3500*/  @!P6 FMUL R15, R15, 0.5 ;  /* 0x3f0000000f0fe820 */ /* 0x000fe20000400000 */
[----:B------:R-:W2:Y:S01]  /*3510*/  MUFU.EX2 R22, R22 ;  /* 0x0000001600167308 */ /* 0x000ea20000000800 */
[----:B---3--:R-:W-:Y:S01]  /*3520*/  @!P4 FMUL R35, R35, R35 ;  /* 0x000000232323c220 */ /* 0x008fe20000400000 */
[----:B------:R-:W-:Y:S01]  /*3530*/  FSETP.GEU.AND P4, PT, R17, -126, PT ;  /* 0xc2fc00001100780b */ /* 0x000fe20003f8e000 */
[----:B------:R-:W-:Y:S01]  /*3540*/  FFMA R21, R74, UR6, -R3 ;  /* 0x000000064a157c23 */ /* 0x000fe20008000803 */
[----:B------:R-:W-:-:S02]  /*3550*/  ULDC UR6, c[0x0][0x604] ;  /* 0x0001810000067ab9 */ /* 0x000fc40000000800 */
[--C-:B------:R-:W-:Y:S01]  /*3560*/  FFMA R50, R75, UR6, -R3.reuse ;  /* 0x000000064b327c23 */ /* 0x100fe20008000803 */
[----:B------:R-:W-:Y:S01]  /*3570*/  @!P3 FMUL R39, R39, 0.5 ;  /* 0x3f0000002727b820 */ /* 0x000fe20000400000 */
[----:B------:R-:W3:Y:S01]  /*3580*/  MUFU.EX2 R26, R26 ;  /* 0x0000001a001a7308 */ /* 0x000ee20000000800 */
[----:B----4-:R-:W-:Y:S01]  /*3590*/  @!P2 FMUL R20, R20, R20 ;  /* 0x000000141414a220 */ /* 0x010fe20000400000 */
[----:B------:R-:W-:Y:S01]  /*35a0*/  FSETP.GEU.AND P2, PT, R30, -126, PT ;  /* 0xc2fc00001e00780b */ /* 0x000fe20003f4e000 */
[----:B------:R-:W-:Y:S02]  /*35b0*/  ULDC UR6, c[0x0][0x604] ;  /* 0x0001810000067ab9 */ /* 0x000fe40000000800 */
[--C-:B------:R-:W-:Y:S01]  /*35c0*/  FFMA R51, R78, UR6, -R3.reuse ;  /* 0x000000064e337c23 */ /* 0x100fe20008000803 */
[----:B------:R-:W-:Y:S01]  /*35d0*/  ULDC UR6, c[0x0][0x604] ;  /* 0x0001810000067ab9 */ /* 0x000fe20000000800 */
        /* <DEDUP_REMOVED lines=174> */
[----:B------:R-:W-:Y:S01]  /*40c0*/  FMUL R3, R4, UR6 ;  /* 0x0000000604037c20 */ /* 0x000fe20008400000 */
[----:B------:R-:W-:Y:S01]  /*40d0*/  @!P2 FMUL R71, R71, 0.5 ;  /* 0x3f0000004747a820 */ /* 0x000fe20000400000 */
[----:B------:R-:W2:Y:S01]  /*40e0*/  MUFU.EX2 R78, R78 ;  /* 0x0000004e004e7308 */ /* 0x000ea20000000800 */
[----:B---3--:R-:W-:Y:S01]  /*40f0*/  @!P5 FMUL R67, R67, R67 ;  /* 0x000000434343d220 */ /* 0x008fe20000400000 */
[----:B------:R-:W-:Y:S01]  /*4100*/  FSETP.GEU.AND P5, PT, R79, -126, PT ;  /* 0xc2fc00004f00780b */ /* 0x000fe20003fae000 */
[--C-:B------:R-:W-:Y:S01]  /*4110*/  FFMA R24, R24, UR10, -R3.reuse ;  /* 0x0000000a18187c23 */ /* 0x100fe20008000803 */
[----:B------:R-:W-:Y:S01]  /*4120*/  ULDC UR6, c[0x0][0x604] ;  /* 0x0001810000067ab9 */ /* 0x000fe20000000800 */
[----:B------:R-:W-:Y:S01]  /*4130*/  ULDC UR10, c[0x0][0x604] ;  /* 0x00018100000a7ab9 */ /* 0x000fe20000000800 */
[--C-:B------:R-:W-:Y:S01]  /*4140*/  FFMA R25, R25, UR6, -R3.reuse ;  /* 0x0000000619197c23 */ /* 0x100fe20008000803 */
[----:B------:R-:W-:Y:S01]  /*4150*/  @!P1 FMUL R75, R75, 0.5 ;  /* 0x3f0000004b4b9820 */ /* 0x000fe20000400000 */
[----:B------:R-:W3:Y:S01]  /*4160*/  MUFU.EX2 R82, R82 ;  /* 0x0000005200527308 */ /* 0x000ee20000000800 */
[----:B----4-:R-:W-:Y:S01]  /*4170*/  @!P6 FMUL R74, R74, R74 ;  /* 0x0000004a4a4ae220 */ /* 0x010fe20000400000 */
[----:B------:R-:W-:Y:S01]  /*4180*/  FSETP.GEU.AND P6, PT, R86, -126, PT ;  /* 0xc2fc00005600780b */ /* 0x000fe20003fce000 */
[----:B------:R-:W-:Y:S01]  /*4190*/  ULDC UR6, c[0x0][0x604] ;  /* 0x0001810000067ab9 */ /* 0x000fe20000000800 */
[--C-:B------:R-:W-:Y:S01]  /*41a0*/  FFMA R126, R129, UR11, -R3.reuse ;  /* 0x0000000b817e7c23 */ /* 0x100fe20008000803 */
[--C-:B------:R-:W-:Y:S01]  /*41b0*/  FFMA R28, R28, UR6, -R3.reuse ;  /* 0x000000061c1c7c23 */ /* 0x100fe20008000803 */
[----:B------:R-:W-:Y:S01]  /*41c0*/  ULDC UR6, c[0x0][0x604] ;  /* 0x0001810000067ab9 */ /* 0x000fe20000000800 */
[----:B------:R-:W-:Y:S01]  /*41d0*/  @!P5 FMUL R79, R79, 0.5 ;  /* 0x3f0000004f4fd820 */ /* 0x000fe20000400000 */
[----:B------:R-:W4:Y:S01]  /*41e0*/  MUFU.EX2 R71, R71 ;  /* 0x0000004700477308 */ /* 0x000f220000000800 */
[----:B--2---:R-:W-:Y:S01]  /*41f0*/  @!P3 FMUL R78, R78, R78 ;  /* 0x0000004e4e4eb220 */ /* 0x004fe20000400000 */
[----:B------:R-:W-:Y:S01]  /*4200*/  FSETP.GEU.AND P3, PT, R90, -126, PT ;  /* 0xc2fc00005a00780b */ /* 0x000fe20003f6e000 */
[--C-:B------:R-:W-:Y:S01]  /*4210*/  FFMA R29, R29, UR6, -R3.reuse ;  /* 0x000000061d1d7c23 */ /* 0x100fe20008000803 */
[----:B------:R-:W-:Y:S01]  /*4220*/  ULDC UR6, c[0x0][0x604] ;  /* 0x0001810000067ab9 */ /* 0x000fe20000000800 */
[--C-:B------:R-:W-:Y:S01]  /*4230*/  FFMA R129, R136, UR15, -R3.reuse ;  /* 0x0000000f88817c23 */ /* 0x100fe20008000803 */
[--C-:B------:R-:W-:Y:S01]  /*4240*/  FFMA R32, R32, UR6, -R3.reuse ;  /* 0x0000000620207c23 */ /* 0x100fe20008000803 */
[----:B------:R-:W-:Y:S01]  /*4250*/  @!P6 FMUL R86, R86, 0.5 ;  /* 0x3f0000005656e820 */ /* 0x000fe20000400000 */
[----:B------:R-:W2:Y:S01]  /*4260*/  MUFU.EX2 R75, R75 ;  /* 0x0000004b004b7308 */ /* 0x000ea20000000800 */
[----:B---3--:R-:W-:Y:S01]  /*4270*/  @!P4 FMUL R82, R82, R82 ;  /* 0x000000525252c220 */ /* 0x008fe20000400000 */
[----:B------:R-:W-:Y:S01]  /*4280*/  FSETP.GEU.AND P4, PT, R94, -126, PT ;  /* 0xc2fc00005e00780b */ /* 0x000fe20003f8e000 */
[----:B------:R-:W-:Y:S01]  /*4290*/  ULDC UR6, c[0x0][0x604] ;  /* 0x0001810000067ab9 */ /* 0x000fe20000000800 */
[----:B------:R-:W-:Y:S01]  /*42a0*/  ULDC UR11, c[0x0][0x604] ;  /* 0x00018100000b7ab9 */ /* 0x000fe20000000800 */
[--C-:B------:R-:W-:Y:S01]  /*42b0*/  FFMA R33, R33, UR6, -R3.reuse ;  /* 0x0000000621217c23 */ /* 0x100fe20008000803 */
[----:B------:R-:W-:Y:S01]  /*42c0*/  ULDC UR6, c[0x0][0x604] ;  /* 0x0001810000067ab9 */ /* 0x000fe20000000800 */
[----:B------:R-:W-:Y:S01]  /*42d0*/  @!P3 FMUL R90, R90, 0.5 ;  /* 0x3f0000005a5ab820 */ /* 0x000fe20000400000 */
[----:B------:R-:W3:Y:S01]  /*42e0*/  MUFU.EX2 R79, R79 ;  /* 0x0000004f004f7308 */ /* 0x000ee20000000800 */
[----:B----4-:R-:W-:Y:S01]  /*42f0*/  @!P2 FMUL R71, R71, R71 ;  /* 0x000000474747a220 */ /* 0x010fe20000400000 */
[----:B------:R-:W-:Y:S01]  /*4300*/  FSETP.GEU.AND P2, PT, R83, -126, PT ;  /* 0xc2fc00005300780b */ /* 0x000fe20003f4e000 */
[--C-:B------:R-:W-:Y:S01]  /*4310*/  FFMA R36, R36, UR6, -R3.reuse ;  /* 0x0000000624247c23 */ /* 0x100fe20008000803 */
[----:B------:R-:W-:Y:S01]  /*4320*/  ULDC UR6, c[0x0][0x604] ;  /* 0x0001810000067ab9 */ /* 0x000fe20000000800 */
[--C-:B------:R-:W-:Y:S01]  /*4330*/  FFMA R130, R141, UR19, -R3.reuse ;  /* 0x000000138d827c23 */ /* 0x100fe20008000803 */
[--C-:B------:R-:W-:Y:S01]  /*4340*/  FFMA R37, R37, UR6, -R3.reuse ;  /* 0x0000000625257c23 */ /* 0x100fe20008000803 */
[----:B------:R-:W-:Y:S01]  /*4350*/  @!P4 FMUL R94, R94, 0.5 ;  /* 0x3f0000005e5ec820 */ /* 0x000fe20000400000 */
[----:B------:R-:W4:Y:S01]  /*4360*/  MUFU.EX2 R86, R86 ;  /* 0x0000005600567308 */ /* 0x000f220000000800 */
[----:B--2---:R-:W-:Y:S01]  /*4370*/  @!P1 FMUL R75, R75, R75 ;  /* 0x0000004b4b4b9220 */ /* 0x004fe20000400000 */
[----:B------:R-:W-:Y:S01]  /*4380*/  FSETP.GEU.AND P1, PT, R87, -126, PT ;  /* 0xc2fc00005700780b */ /* 0x000fe20003f2e000 */
[----:B------:R-:W-:Y:S01]  /*4390*/  ULDC UR6, c[0x0][0x604] ;  /* 0x0001810000067ab9 */ /* 0x000fe20000000800 */
[--C-:B------:R-:W-:Y:S01]  /*43a0*/  FFMA R134, R133, UR14, -R3.reuse ;  /* 0x0000000e85867c23 */ /* 0x100fe20008000803 */
[--C-:B------:R-:W-:Y:S01]  /*43b0*/  FFMA R40, R40, UR6, -R3.reuse ;  /* 0x0000000628287c23 */ /* 0x100fe20008000803 */
[----:B------:R-:W-:Y:S01]  /*43c0*/  ULDC UR6, c[0x0][0x604] ;  /* 0x0001810000067ab9 */ /* 0x000fe20000000800 */
[----:B------:R-:W-:Y:S01]  /*43d0*/  @!P2 FMUL R83, R83, 0.5 ;  /* 0x3f0000005353a820 */ /* 0x000fe20000400000 */
[----:B------:R-:W2:Y:S01]  /*43e0*/  MUFU.EX2 R90, R90 ;  /* 0x0000005a005a7308 */ /* 0x000ea20000000800 */
[----:B---3--:R-:W-:Y:S01]  /*43f0*/  @!P5 FMUL R79, R79, R79 ;  /* 0x0000004f4f4fd220 */ /* 0x008fe20000400000 */
[----:B------:R-:W-:Y:S01]  /*4400*/  FSETP.GEU.AND P5, PT, R91, -126, PT ;  /* 0xc2fc00005b00780b */ /* 0x000fe20003fae000 */
[--C-:B------:R-:W-:Y:S01]  /*4410*/  FFMA R41, R41, UR6, -R3.reuse ;  /* 0x0000000629297c23 */ /* 0x100fe20008000803 */
[----:B------:R-:W-:Y:S01]  /*4420*/  ULDC UR6, c[0x0][0x604] ;  /* 0x0001810000067ab9 */ /* 0x000fe20000000800 */
[--C-:B------:R-:W-:Y:S01]  /*4430*/  FFMA R133, R140, UR18, -R3.reuse ;  /* 0x000000128c857c23 */ /* 0x100fe20008000803 */
[--C-:B------:R-:W-:Y:S01]  /*4440*/  FFMA R44, R44, UR6, -R3.reuse ;  /* 0x000000062c2c7c23 */ /* 0x100fe20008000803 */
[----:B------:R-:W-:Y:S01]  /*4450*/  @!P1 FMUL R87, R87, 0.5 ;  /* 0x3f00000057579820 */ /* 0x000fe20000400000 */
[----:B------:R-:W3:Y:S01]  /*4460*/  MUFU.EX2 R94, R94 ;  /* 0x0000005e005e7308 */ /* 0x000ee20000000800 */
[----:B----4-:R-:W-:Y:S01]  /*4470*/  @!P6 FMUL R86, R86, R86 ;  /* 0x000000565656e220 */ /* 0x010fe20000400000 */
[----:B------:R-:W-:Y:S01]  /*4480*/  FSETP.GEU.AND P6, PT, R98, -126, PT ;  /* 0xc2fc00006200780b */ /* 0x000fe20003fce000 */
[----:B------:R-:W-:Y:S01]  /*4490*/  ULDC UR6, c[0x0][0x604] ;  /* 0x0001810000067ab9 */ /* 0x000fe20000000800 */
[----:B------:R-:W-:Y:S01]  /*44a0*/  ULDC UR15, c[0x0][0x604] ;  /* 0x00018100000f7ab9 */ /* 0x000fe20000000800 */
        /* <DEDUP_REMOVED lines=50> */
[----:B------:R-:W-:Y:S01]  /*47d0*/  FADD R136, R17, R98 ;  /* 0x0000006211887221 */ /* 0x000fe20000000000 */
[----:B------:R-:W-:Y:S01]  /*47e0*/  FFMA R68, R68, UR6, -R3 ;  /* 0x0000000644447c23 */ /* 0x000fe20008000803 */
[----:B------:R-:W-:Y:S01]  /*47f0*/  @!P6 FMUL R110, R110, 0.5 ;  /* 0x3f0000006e6ee820 */ /* 0x000fe20000400000 */
[----:B------:R-:W2:Y:S01]  /*4800*/  MUFU.EX2 R99, R99 ;  /* 0x0000006300637308 */ /* 0x000ea20000000800 */
[----:B---3--:R-:W-:Y:S01]  /*4810*/  @!P4 FMUL R106, R106, R106 ;  /* 0x0000006a6a6ac220 */ /* 0x008fe20000400000 */
[----:B------:R-:W-:Y:S01]  /*4820*/  FSETP.GEU.AND P4, PT, R118, -126, PT ;  /* 0xc2fc00007600780b */ /* 0x000fe20003f8e000 */
[----:B------:R-:W-:-:S02]  /*4830*/  ULDC UR6, c[0x0][0x604] ;  /* 0x0001810000067ab9 */ /* 0x000fc40000000800 */
[--C-:B------:R-:W-:Y:S01]  /*4840*/  FFMA R69, R69, UR6, -R3.reuse ;  /* 0x0000000645457c23 */ /* 0x100fe20008000803 */
[----:B------:R-:W-:Y:S01]  /*4850*/  ULDC UR6, c[0x0][0x604] ;  /* 0x0001810000067ab9 */ /* 0x000fe20000000800 */
[----:B------:R-:W-:Y:S01]  /*4860*/  @!P3 FMUL R114, R114, 0.5 ;  /* 0x3f0000007272b820 */ /* 0x000fe20000400000 */
[----:B------:R-:W3:Y:S01]  /*4870*/  MUFU.EX2 R103, R103 ;  /* 0x0000006700677308 */ /* 0x000ee20000000800 */
[----:B----4-:R-:W-:Y:S01]  /*4880*/  @!P2 FMUL R95, R95, R95 ;  /* 0x0000005f5f5fa220 */ /* 0x010fe20000400000 */
[----:B------:R-:W-:Y:S01]  /*4890*/  FSETP.GEU.AND P2, PT, R107, -126, PT ;  /* 0xc2fc00006b00780b */ /* 0x000fe20003f4e000 */
[--C-:B------:R-:W-:Y:S01]  /*48a0*/  FFMA R72, R72, UR6, -R3.reuse ;  /* 0x0000000648487c23 */ /* 0x100fe20008000803 */
[----:B------:R-:W-:Y:S02]  /*48b0*/  ULDC UR6, c[0x0][0x604] ;  /* 0x0001810000067ab9 */ /* 0x000fe40000000800 */
[----:B------:R-:W-:Y:S01]  /*48c0*/  FFMA R73, R73, UR6, -R3 ;  /* 0x0000000649497c23 */ /* 0x000fe20008000803 */
[----:B------:R-:W-:Y:S01]  /*48d0*/  @!P4 FMUL R118, R118, 0.5 ;  /* 0x3f0000007676c820 */ /* 0x000fe20000400000 */
[----:B------:R-:W4:Y:S01]  /*48e0*/  MUFU.EX2 R110, R110 ;  /* 0x0000006e006e7308 */ /* 0x000f220000000800 */
[----:B--2---:R-:W-:Y:S01]  /*48f0*/  @!P1 FMUL R99, R99, R99 ;  /* 0x0000006363639220 */ /* 0x004fe20000400000 */
[----:B------:R-:W-:Y:S01]  /*4900*/  FSETP.GEU.AND P1, PT, R111, -126, PT ;  /* 0xc2fc00006f00780b */ /* 0x000fe20003f2e000 */
[----:B------:R-:W-:-:S02]  /*4910*/  ULDC UR6, c[0x0][0x604] ;  /* 0x0001810000067ab9 */ /* 0x000fc40000000800 */
[--C-:B------:R-:W-:Y:S01]  /*4920*/  FFMA R76, R76, UR6, -R3.reuse ;  /* 0x000000064c4c7c23 */ /* 0x100fe20008000803 */
[----:B------:R-:W-:Y:S01]  /*4930*/  ULDC UR6, c[0x0][0x604] ;  /* 0x0001810000067ab9 */ /* 0x000fe20000000800 */
[----:B------:R-:W-:Y:S01]  /*4940*/  @!P2 FMUL R107, R107, 0.5 ;  /* 0x3f0000006b6ba820 */ /* 0x000fe20000400000 */
[----:B------:R-:W2:Y:S01]  /*4950*/  MUFU.EX2 R114, R114 ;  /* 0x0000007200727308 */ /* 0x000ea20000000800 */
[----:B---3--:R-:W-:Y:S01]  /*4960*/  @!P5 FMUL R103, R103, R103 ;  /* 0x000000676767d220 */ /* 0x008fe20000400000 */
[----:B------:R-:W-:Y:S01]  /*4970*/  FSETP.GEU.AND P5, PT, R115, -126, PT ;  /* 0xc2fc00007300780b */ /* 0x000fe20003fae000 */
[--C-:B------:R-:W-:Y:S01]  /*4980*/  FFMA R77, R77, UR6, -R3.reuse ;  /* 0x000000064d4d7c23 */ /* 0x100fe20008000803 */
[----:B------:R-:W-:Y:S02]  /*4990*/  ULDC UR6, c[0x0][0x604] ;  /* 0x0001810000067ab9 */ /* 0x000fe40000000800 */
[----:B------:R-:W-:Y:S01]  /*49a0*/  FFMA R80, R80, UR6, -R3 ;  /* 0x0000000650507c23 */ /* 0x000fe20008000803 */
[----:B------:R-:W-:Y:S01]  /*49b0*/  @!P1 FMUL R111, R111, 0.5 ;  /* 0x3f0000006f6f9820 */ /* 0x000fe20000400000 */
[----:B------:R-:W3:Y:S01]  /*49c0*/  MUFU.EX2 R118, R118 ;  /* 0x0000007600767308 */ /* 0x000ee20000000800 */
[----:B----4-:R-:W-:Y:S01]  /*49d0*/  @!P6 FMUL R110, R110, R110 ;  /* 0x0000006e6e6ee220 */ /* 0x010fe20000400000 */
[----:B------:R-:W-:Y:S01]  /*49e0*/  FSETP.GEU.AND P6, PT, R122, -126, PT ;  /* 0xc2fc00007a00780b */ /* 0x000fe20003fce000 */
[----:B------:R-:W-:-:S02]  /*49f0*/  ULDC UR6, c[0x0][0x604] ;  /* 0x0001810000067ab9 */ /* 0x000fc40000000800 */
        /* <DEDUP_REMOVED lines=23> */
[----:B------:R-:W-:Y:S01]  /*4b70*/  FADD R140, R51, R118 ;  /* 0x00000076338c7221 */ /* 0x000fe20000000000 */
[--C-:B------:R-:W-:Y:S01]  /*4b80*/  FFMA R4, R92, UR6, -R3.reuse ;  /* 0x000000065c047c23 */ /* 0x100fe20008000803 */
[----:B------:R-:W-:Y:S01]  /*4b90*/  @!P4 FMUL R24, R24, 0.5 ;  /* 0x3f0000001818c820 */ /* 0x000fe20000400000 */
[----:B------:R-:W4:Y:S01]  /*4ba0*/  MUFU.EX2 R122, R122 ;  /* 0x0000007a007a7308 */ /* 0x000f220000000800 */
[----:B--2---:R-:W-:Y:S01]  /*4bb0*/  @!P1 FMUL R111, R111, R111 ;  /* 0x0000006f6f6f9220 */ /* 0x004fe20000400000 */
[----:B------:R-:W-:Y:S01]  /*4bc0*/  FSETP.GEU.AND P1, PT, R25, -126, PT ;  /* 0xc2fc00001900780b */ /* 0x000fe20003f2e000 */
[----:B------:R-:W-:Y:S01]  /*4bd0*/  ULDC UR6, c[0x0][0x604] ;  /* 0x0001810000067ab9 */ /* 0x000fe20000000800 */
[----:B------:R-:W-:Y:S01]  /*4be0*/  F2FP.F16.F32.PACK_AB R51, R54, R51 ;  /* 0x000000333633723e */ /* 0x000fe200000000ff */
[----:B------:R-:W-:Y:S01]  /*4bf0*/  FFMA R92, R93, UR6, -R3 ;  /* 0x000000065d5c7c23 */ /* 0x000fe20008000803 */
[----:B------:R-:W-:Y:S01]  /*4c00*/  ULDC UR6, c[0x0][0x604] ;  /* 0x0001810000067ab9 */ /* 0x000fe20000000800 */
[----:B------:R-:W-:Y:S01]  /*4c10*/  @!P2 FMUL R7, R7, 0.5 ;  /* 0x3f0000000707a820 */ /* 0x000fe20000400000 */
[----:B------:R-:W2:Y:S01]  /*4c20*/  MUFU.EX2 R6, R6 ;  /* 0x0000000600067308 */ /* 0x000ea20000000800 */
[----:B---3--:R-:W-:Y:S01]  /*4c30*/  @!P5 FMUL R115, R115, R115 ;  /* 0x000000737373d220 */ /* 0x008fe20000400000 */
[----:B------:R-:W-:-:S05]  /*4c40*/  FSETP.GEU.AND P5, PT, R29, -126, PT ;  /* 0xc2fc00001d00780b */ /* 0x000fca0003fae000 */
[----:B------:R-:W-:Y:S01]  /*4c50*/  @!P1 FMUL R25, R25, 0.5 ;  /* 0x3f00000019199820 */ /* 0x000fe20000400000 */
[----:B------:R-:W3:Y:S01]  /*4c60*/  MUFU.EX2 R24, R24 ;  /* 0x0000001800187308 */ /* 0x000ee20000000800 */
[----:B----4-:R-:W-:Y:S01]  /*4c70*/  @!P6 FMUL R122, R122, R122 ;  /* 0x0000007a7a7ae220 */ /* 0x010fe20000400000 */
[----:B------:R-:W-:-:S05]  /*4c80*/  FSETP.GEU.AND P6, PT, R28, -126, PT ;  /* 0xc2fc00001c00780b */ /* 0x000fca0003fce000 */
[----:B------:R-:W-:Y:S01]  /*4c90*/  @!P5 FMUL R29, R29, 0.5 ;  /* 0x3f0000001d1dd820 */ /* 0x000fe20000400000 */
[----:B------:R-:W4:Y:S01]  /*4ca0*/  MUFU.EX2 R7, R7 ;  /* 0x0000000700077308 */ /* 0x000f220000000800 */
[----:B--2---:R-:W-:Y:S01]  /*4cb0*/  @!P3 FMUL R6, R6, R6 ;  /* 0x000000060606b220 */ /* 0x004fe20000400000 */
[----:B------:R-:W-:-:S05]  /*4cc0*/  FSETP.GEU.AND P3, PT, R32, -126, PT ;  /* 0xc2fc00002000780b */ /* 0x000fca0003f6e000 */
[----:B------:R-:W-:Y:S01]  /*4cd0*/  @!P6 FMUL R28, R28, 0.5 ;  /* 0x3f0000001c1ce820 */ /* 0x000fe20000400000 */
[----:B------:R2:W5:Y:S01]  /*4ce0*/  MUFU.EX2 R119, R25 ;  /* 0x0000001900777308 */ /* 0x0005620000000800 */
[----:B---3--:R-:W-:Y:S01]  /*4cf0*/  @!P4 FMUL R24, R24, R24 ;  /* 0x000000181818c220 */ /* 0x008fe20000400000 */
[----:B------:R-:W-:-:S05]  /*4d00*/  FSETP.GEU.AND P4, PT, R36, -126, PT ;  /* 0xc2fc00002400780b */ /* 0x000fca0003f8e000 */
[----:B------:R-:W-:Y:S01]  /*4d10*/  @!P3 FMUL R32, R32, 0.5 ;  /* 0x3f0000002020b820 */ /* 0x000fe20000400000 */
[----:B------:R3:W1:Y:S01]  /*4d20*/  MUFU.EX2 R123, R29 ;  /* 0x0000001d007b7308 */ /* 0x0006620000000800 */
[----:B----4-:R-:W-:Y:S01]  /*4d30*/  @!P2 FMUL R7, R7, R7 ;  /* 0x000000070707a220 */ /* 0x010fe20000400000 */
[----:B------:R-:W-:Y:S01]  /*4d40*/  FSETP.GEU.AND P2, PT, R33, -126, PT ;  /* 0xc2fc00002100780b */ /* 0x000fe20003f4e000 */
[--C-:B--2---:R-:W-:Y:S01]  /*4d50*/  FFMA R25, R96, UR6, -R3.reuse ;  /* 0x0000000660197c23 */ /* 0x104fe20008000803 */
[----:B------:R-:W-:Y:S02]  /*4d60*/  ULDC UR6, c[0x0][0x604] ;  /* 0x0001810000067ab9 */ /* 0x000fe40000000800 */
[----:B------:R-:W-:Y:S01]  /*4d70*/  FFMA R96, R97, UR6, -R3 ;  /* 0x0000000661607c23 */ /* 0x000fe20008000803 */
[----:B------:R-:W-:Y:S01]  /*4d80*/  @!P4 FMUL R36, R36, 0.5 ;  /* 0x3f0000002424c820 */ /* 0x000fe20000400000 */
[----:B------:R-:W2:Y:S01]  /*4d90*/  MUFU.EX2 R28, R28 ;  /* 0x0000001c001c7308 */ /* 0x000ea20000000800 */
[----:B-----5:R-:W-:Y:S01]  /*4da0*/  @!P1 FMUL R119, R119, R119 ;  /* 0x0000007777779220 */ /* 0x020fe20000400000 */
[----:B------:R-:W-:Y:S01]  /*4db0*/  FSETP.GEU.AND P1, PT, R37, -126, PT ;  /* 0xc2fc00002500780b */ /* 0x000fe20003f2e000 */
[----:B------:R-:W-:-:S02]  /*4dc0*/  ULDC UR6, c[0x0][0x604] ;  /* 0x0001810000067ab9 */ /* 0x000fc40000000800 */
[--C-:B---3--:R-:W-:Y:S01]  /*4dd0*/  FFMA R29, R100, UR6, -R3.reuse ;  /* 0x00000006641d7c23 */ /* 0x108fe20008000803 */
[----:B------:R-:W-:Y:S01]  /*4de0*/  ULDC UR6, c[0x0][0x604] ;  /* 0x0001810000067ab9 */ /* 0x000fe20000000800 */
[----:B------:R-:W-:Y:S01]  /*4df0*/  @!P2 FMUL R33, R33, 0.5 ;  /* 0x3f0000002121a820 */ /* 0x000fe20000400000 */
[----:B------:R-:W3:Y:S01]  /*4e00*/  MUFU.EX2 R32, R32 ;  /* 0x0000002000207308 */ /* 0x000ee20000000800 */
[----:B-1----:R-:W-:Y:S01]  /*4e10*/  @!P5 FMUL R123, R123, R123 ;  /* 0x0000007b7b7bd220 */ /* 0x002fe20000400000 */
[----:B------:R-:W-:Y:S01]  /*4e20*/  FSETP.GEU.AND P5, PT, R41, -126, PT ;  /* 0xc2fc00002900780b */ /* 0x000fe20003fae000 */
[----:B------:R-:W-:Y:S01]  /*4e30*/  FFMA R100, R101, UR6, -R3 ;  /* 0x0000000665647c23 */ /* 0x000fe20008000803 */
[----:B------:R-:W-:-:S03]  /*4e40*/  ULDC UR6, c[0x0][0x604] ;  /* 0x0001810000067ab9 */ /* 0x000fc60000000800 */
[----:B------:R-:W-:Y:S01]  /*4e50*/  @!P1 FMUL R37, R37, 0.5 ;  /* 0x3f00000025259820 */ /* 0x000fe20000400000 */
[----:B------:R-:W1:Y:S01]  /*4e60*/  MUFU.EX2 R36, R36 ;  /* 0x0000002400247308 */ /* 0x000e620000000800 */
[----:B--2---:R-:W-:Y:S01]  /*4e70*/  @!P6 FMUL R28, R28, R28 ;  /* 0x0000001c1c1ce220 */ /* 0x004fe20000400000 */
[----:B------:R-:W-:-:S05]  /*4e80*/  FSETP.GEU.AND P6, PT, R40, -126, PT ;  /* 0xc2fc00002800780b */ /* 0x000fca0003fce000 */
[----:B------:R-:W-:Y:S01]  /*4e90*/  @!P5 FMUL R41, R41, 0.5 ;  /* 0x3f0000002929d820 */ /* 0x000fe20000400000 */
[----:B------:R2:W4:Y:S01]  /*4ea0*/  MUFU.EX2 R127, R33 ;  /* 0x00000021007f7308 */ /* 0x0005220000000800 */
[----:B---3--:R-:W-:Y:S01]  /*4eb0*/  @!P3 FMUL R32, R32, R32 ;  /* 0x000000202020b220 */ /* 0x008fe20000400000 */
[----:B------:R-:W-:-:S05]  /*4ec0*/  FSETP.GEU.AND P3, PT, R44, -126, PT ;  /* 0xc2fc00002c00780b */ /* 0x000fca0003f6e000 */
[----:B------:R-:W-:Y:S01]  /*4ed0*/  @!P6 FMUL R40, R40, 0.5 ;  /* 0x3f0000002828e820 */ /* 0x000fe20000400000 */
[----:B------:R-:W3:Y:S01]  /*4ee0*/  MUFU.EX2 R131, R37 ;  /* 0x0000002500837308 */ /* 0x000ee20000000800 */
[----:B-1----:R-:W-:Y:S01]  /*4ef0*/  @!P4 FMUL R36, R36, R36 ;  /* 0x000000242424c220 */ /* 0x002fe20000400000 */
[----:B------:R-:W-:Y:S01]  /*4f00*/  FSETP.GEU.AND P4, PT, R48, -126, PT ;  /* 0xc2fc00003000780b */ /* 0x000fe20003f8e000 */
[----:B--2---:R-:W-:Y:S01]  /*4f10*/  FADD R33, R35, R86 ;  /* 0x0000005623217221 */ /* 0x004fe20000000000 */
[----:B------:R-:W-:-:S03]  /*4f20*/  F2FP.F16.F32.PACK_AB R35, R22, R35 ;  /* 0x000000231623723e */ /* 0x000fc600000000ff */
[----:B------:R-:W-:Y:S01]  /*4f30*/  @!P3 FMUL R44, R44, 0.5 ;  /* 0x3f0000002c2cb820 */ /* 0x000fe20000400000 */
[----:B------:R-:W1:Y:S01]  /*4f40*/  MUFU.EX2 R135, R41 ;  /* 0x0000002900877308 */ /* 0x000e620000000800 */
[----:B----4-:R-:W-:Y:S01]  /*4f50*/  @!P2 FMUL R127, R127, R127 ;  /* 0x0000007f7f7fa220 */ /* 0x010fe20000400000 */
[----:B------:R-:W-:Y:S01]  /*4f60*/  FSETP.GEU.AND P2, PT, R45, -126, PT ;  /* 0xc2fc00002d00780b */ /* 0x000fe20003f4e000 */
[----:B------:R-:W-:Y:S01]  /*4f70*/  FADD R160, R33, R140 ;  /* 0x0000008c21a07221 */ /* 0x000fe20000000000 */
[----:B------:R-:W-:Y:S01]  /*4f80*/  FADD R33, R15, R90 ;  /* 0x0000005a0f217221 */ /* 0x000fe20000000000 */
[----:B------:R-:W-:Y:S02]  /*4f90*/  FADD R140, R23, R122 ;  /* 0x0000007a178c7221 */ /* 0x000fe40000000000 */
[----:B------:R-:W-:Y:S01]  /*4fa0*/  @!P4 FMUL R48, R48, 0.5 ;  /* 0x3f0000003030c820 */ /* 0x000fe20000400000 */
[----:B------:R-:W2:Y:S01]  /*4fb0*/  MUFU.EX2 R40, R40 ;  /* 0x0000002800287308 */ /* 0x000ea20000000800 */
[----:B---3--:R-:W-:Y:S01]  /*4fc0*/  @!P1 FMUL R131, R131, R131 ;  /* 0x0000008383839220 */ /* 0x008fe20000400000 */
[----:B------:R-:W-:Y:S01]  /*4fd0*/  FSETP.GEU.AND P1, PT, R49, -126, PT ;  /* 0xc2fc00003100780b */ /* 0x000fe20003f2e000 */
[----:B------:R-:W-:Y:S01]  /*4fe0*/  FADD R164, R33, R140 ;  /* 0x0000008c21a47221 */ /* 0x000fe20000000000 */
[----:B------:R-:W-:Y:S01]  /*4ff0*/  FADD R33, R30, R87 ;  /* 0x000000571e217221 */ /* 0x000fe20000000000 */
[----:B------:R-:W-:-:S02]  /*5000*/  FADD R140, R62, R7 ;  /* 0x000000073e8c7221 */ /* 0x000fc40000000000 */
[----:B------:R-:W-:Y:S01]  /*5010*/  @!P2 FMUL R45, R45, 0.5 ;  /* 0x3f0000002d2da820 */ /* 0x000fe20000400000 */
[----:B------:R-:W3:Y:S01]  /*5020*/  MUFU.EX2 R44, R44 ;  /* 0x0000002c002c7308 */ /* 0x000ee20000000800 */
[----:B-1----:R-:W-:Y:S01]  /*5030*/  @!P5 FMUL R135, R135, R135 ;  /* 0x000000878787d220 */ /* 0x002fe20000400000 */
[----:B------:R-:W-:Y:S01]  /*5040*/  FSETP.GEU.AND P5, PT, R53, -126, PT ;  /* 0xc2fc00003500780b */ /* 0x000fe20003fae000 */
[----:B------:R-:W-:-:S04]  /*5050*/  FADD R170, R33, R140 ;  /* 0x0000008c21aa7221 */ /* 0x000fc80000000000 */
[----:B------:R-:W-:Y:S01]  /*5060*/  @!P1 FMUL R49, R49, 0.5 ;  /* 0x3f00000031319820 */ /* 0x000fe20000400000 */
[----:B------:R-:W1:Y:S01]  /*5070*/  MUFU.EX2 R48, R48 ;  /* 0x0000003000307308 */ /* 0x000e620000000800 */
[----:B--2---:R-:W-:Y:S01]  /*5080*/  @!P6 FMUL R40, R40, R40 ;  /* 0x000000282828e220 */ /* 0x004fe20000400000 */
[----:B------:R-:W-:-:S05]  /*5090*/  FSETP.GEU.AND P6, PT, R52, -126, PT ;  /* 0xc2fc00003400780b */ /* 0x000fca0003fce000 */
[----:B------:R-:W-:Y:S01]  /*50a0*/  @!P5 FMUL R53, R53, 0.5 ;  /* 0x3f0000003535d820 */ /* 0x000fe20000400000 */
[----:B------:R-:W2:Y:S01]  /*50b0*/  MUFU.EX2 R139, R45 ;  /* 0x0000002d008b7308 */ /* 0x000ea20000000800 */
[----:B---3--:R-:W-:Y:S01]  /*50c0*/  @!P3 FMUL R44, R44, R44 ;  /* 0x0000002c2c2cb220 */ /* 0x008fe20000400000 */
[----:B------:R-:W-:-:S05]  /*50d0*/  FSETP.GEU.AND P3, PT, R56, -126, PT ;  /* 0xc2fc00003800780b */ /* 0x000fca0003f6e000 */
[----:B------:R-:W-:Y:S01]  /*50e0*/  @!P6 FMUL R52, R52, 0.5 ;  /* 0x3f0000003434e820 */ /* 0x000fe20000400000 */
[----:B------:R-:W3:Y:S01]  /*50f0*/  MUFU.EX2 R143, R49 ;  /* 0x00000031008f7308 */ /* 0x000ee20000000800 */
[----:B-1----:R-:W-:Y:S01]  /*5100*/  @!P4 FMUL R48, R48, R48 ;  /* 0x000000303030c220 */ /* 0x002fe20000400000 */
[----:B------:R-:W-:-:S05]  /*5110*/  FSETP.GEU.AND P4, PT, R60, -126, PT ;  /* 0xc2fc00003c00780b */ /* 0x000fca0003f8e000 */
        /* <DEDUP_REMOVED lines=85> */
[----:B------:R1:W4:Y:S01]  /*5670*/  MUFU.EX2 R93, R4 ;  /* 0x00000004005d7308 */ /* 0x0003220000000800 */
[----:B--2---:R-:W-:Y:S01]  /*5680*/  @!P6 FMUL R165, R165, R165 ;  /* 0x000000a5a5a5e220 */ /* 0x004fe20000400000 */
[----:B------:R-:W-:-:S05]  /*5690*/  FSETP.GEU.AND P6, PT, R29, -126, PT ;  /* 0xc2fc00001d00780b */ /* 0x000fca0003fce000 */
[----:B------:R-:W-:Y:S01]  /*56a0*/  @!P4 FMUL R25, R25, 0.5 ;  /* 0x3f0000001919c820 */ /* 0x000fe20000400000 */
[----:B------:R-:W2:Y:S01]  /*56b0*/  MUFU.EX2 R96, R96 ;  /* 0x0000006000607308 */ /* 0x000ea20000000800 */
[--C-:B-1----:R-:W-:Y:S01]  /*56c0*/  FFMA R4, R104, UR6, -R3.reuse ;  /* 0x0000000668047c23 */ /* 0x102fe20008000803 */
[----:B------:R-:W-:Y:S01]  /*56d0*/  ULDC UR6, c[0x0][0x604] ;  /* 0x0001810000067ab9 */ /* 0x000fe20000000800 */
[----:B---3--:R-:W-:Y:S01]  /*56e0*/  @!P2 FMUL R92, R92, R92 ;  /* 0x0000005c5c5ca220 */ /* 0x008fe20000400000 */
[----:B------:R-:W-:Y:S01]  /*56f0*/  FFMA R104, R105, UR6, -R3 ;  /* 0x0000000669687c23 */ /* 0x000fe20008000803 */
[----:B------:R-:W-:Y:S02]  /*5700*/  ULDC UR6, c[0x0][0x604] ;  /* 0x0001810000067ab9 */ /* 0x000fe40000000800 */
[----:B------:R-:W-:Y:S01]  /*5710*/  @!P6 FMUL R29, R29, 0.5 ;  /* 0x3f0000001d1de820 */ /* 0x000fe20000400000 */
[----:B------:R1:W3:Y:S01]  /*5720*/  MUFU.EX2 R97, R25 ;  /* 0x0000001900617308 */ /* 0x0002e20000000800 */
[----:B----4-:R-:W-:Y:S01]  /*5730*/  @!P3 FMUL R93, R93, R93 ;  /* 0x0000005d5d5db220 */ /* 0x010fe20000400000 */
[----:B------:R-:W-:-:S02]  /*5740*/  FSETP.GEU.AND P3, PT, R4, -126, PT ;  /* 0xc2fc00000400780b */ /* 0x000fc40003f6e000 */
[----:B------:R-:W-:-:S04]  /*5750*/  FSETP.GEU.AND P2, PT, R104, -126, PT ;  /* 0xc2fc00006800780b */ /* 0x000fc80003f4e000 */
[----:B------:R-:W4:Y:S01]  /*5760*/  MUFU.EX2 R100, R100 ;  /* 0x0000006400647308 */ /* 0x000f220000000800 */
[--C-:B-1----:R-:W-:Y:S01]  /*5770*/  FFMA R25, R108, UR6, -R3.reuse ;  /* 0x000000066c197c23 */ /* 0x102fe20008000803 */
[----:B------:R-:W-:Y:S01]  /*5780*/  ULDC UR6, c[0x0][0x604] ;  /* 0x0001810000067ab9 */ /* 0x000fe20000000800 */
[----:B--2---:R-:W-:Y:S01]  /*5790*/  @!P1 FMUL R96, R96, R96 ;  /* 0x0000006060609220 */ /* 0x004fe20000400000 */
[----:B------:R-:W-:Y:S01]  /*57a0*/  FFMA R108, R109, UR6, -R3 ;  /* 0x000000066d6c7c23 */ /* 0x000fe20008000803 */
[----:B------:R-:W-:Y:S02]  /*57b0*/  ULDC UR6, c[0x0][0x604] ;  /* 0x0001810000067ab9 */ /* 0x000fe40000000800 */
[----:B------:R-:W-:Y:S01]  /*57c0*/  @!P3 FMUL R4, R4, 0.5 ;  /* 0x3f0000000404b820 */ /* 0x000fe20000400000 */
[----:B------:R1:W2:Y:S01]  /*57d0*/  MUFU.EX2 R101, R29 ;  /* 0x0000001d00657308 */ /* 0x0002a20000000800 */
[----:B------:R-:W-:Y:S01]  /*57e0*/  FSETP.GEU.AND P1, PT, R108, -126, PT ;  /* 0xc2fc00006c00780b */ /* 0x000fe20003f2e000 */
[----:B---3--:R-:W-:Y:S01]  /*57f0*/  @!P4 FMUL R97, R97, R97 ;  /* 0x000000616161c220 */ /* 0x008fe20000400000 */
[----:B------:R-:W-:Y:S01]  /*5800*/  FSETP.GEU.AND P4, PT, R25, -126, PT ;  /* 0xc2fc00001900780b */ /* 0x000fe20003f8e000 */
[----:B------:R-:W-:-:S04]  /*5810*/  @!P2 FMUL R104, R104, 0.5 ;  /* 0x3f0000006868a820 */ /* 0x000fc80000400000 */
[----:B------:R3:W5:Y:S01]  /*5820*/  MUFU.EX2 R105, R4 ;  /* 0x0000000400697308 */ /* 0x0007620000000800 */
[--C-:B-1----:R-:W-:Y:S01]  /*5830*/  FFMA R29, R112, UR6, -R3.reuse ;  /* 0x00000006701d7c23 */ /* 0x102fe20008000803 */
[----:B------:R-:W-:Y:S01]  /*5840*/  ULDC UR6, c[0x0][0x604] ;  /* 0x0001810000067ab9 */ /* 0x000fe20000000800 */
[----:B----4-:R-:W-:Y:S01]  /*5850*/  @!P5 FMUL R100, R100, R100 ;  /* 0x000000646464d220 */ /* 0x010fe20000400000 */
[--C-:B------:R-:W-:Y:S01]  /*5860*/  FFMA R112, R113, UR6, -R3.reuse ;  /* 0x0000000671707c23 */ /* 0x100fe20008000803 */
[----:B------:R-:W-:Y:S01]  /*5870*/  ULDC UR6, c[0x0][0x604] ;  /* 0x0001810000067ab9 */ /* 0x000fe20000000800 */
[----:B------:R-:W-:Y:S01]  /*5880*/  @!P1 FMUL R108, R108, 0.5 ;  /* 0x3f0000006c6c9820 */ /* 0x000fe20000400000 */
[--C-:B------:R-:W-:Y:S01]  /*5890*/  FFMA R116, R116, UR6, -R3.reuse ;  /* 0x0000000674747c23 */ /* 0x100fe20008000803 */
[----:B------:R-:W-:Y:S01]  /*58a0*/  @!P4 FMUL R25, R25, 0.5 ;  /* 0x3f0000001919c820 */ /* 0x000fe20000400000 */
[----:B------:R-:W-:Y:S01]  /*58b0*/  FSETP.GEU.AND P5, PT, R112, -126, PT ;  /* 0xc2fc00007000780b */ /* 0x000fe20003fae000 */
[----:B------:R-:W1:Y:S01]  /*58c0*/  MUFU.EX2 R104, R104 ;  /* 0x0000006800687308 */ /* 0x000e620000000800 */
[----:B------:R-:W-:Y:S01]  /*58d0*/  ULDC UR6, c[0x0][0x604] ;  /* 0x0001810000067ab9 */ /* 0x000fe20000000800 */
[----:B--2---:R-:W-:Y:S01]  /*58e0*/  @!P6 FMUL R101, R101, R101 ;  /* 0x000000656565e220 */ /* 0x004fe20000400000 */
[--C-:B------:R-:W-:Y:S01]  /*58f0*/  FFMA R167, R120, UR6, -R3.reuse ;  /* 0x0000000678a77c23 */ /* 0x100fe20008000803 */
[----:B------:R-:W-:Y:S01]  /*5900*/  ULDC UR6, c[0x0][0x604] ;  /* 0x0001810000067ab9 */ /* 0x000fe20000000800 */
[----:B------:R-:W-:Y:S01]  /*5910*/  FSETP.GEU.AND P6, PT, R29, -126, PT ;  /* 0xc2fc00001d00780b */ /* 0x000fe20003fce000 */
[--C-:B---3--:R-:W-:Y:S01]  /*5920*/  FFMA R4, R121, UR6, -R3.reuse ;  /* 0x0000000679047c23 */ /* 0x108fe20008000803 */
[----:B------:R-:W-:Y:S01]  /*5930*/  ULDC UR6, c[0x0][0x604] ;  /* 0x0001810000067ab9 */ /* 0x000fe20000000800 */
[----:B------:R2:W3:Y:S01]  /*5940*/  MUFU.EX2 R109, R25 ;  /* 0x00000019006d7308 */ /* 0x0004e20000000800 */
[--C-:B------:R-:W-:Y:S01]  /*5950*/  FFMA R124, R124, UR6, -R3.reuse ;  /* 0x000000067c7c7c23 */ /* 0x100fe20008000803 */
[----:B------:R-:W-:Y:S01]  /*5960*/  ULDC UR6, c[0x0][0x604] ;  /* 0x0001810000067ab9 */ /* 0x000fe20000000800 */
[----:B-----5:R-:W-:Y:S01]  /*5970*/  @!P3 FMUL R105, R105, R105 ;  /* 0x000000696969b220 */ /* 0x020fe20000400000 */
[----:B------:R-:W-:Y:S01]  /*5980*/  @!P5 FMUL R112, R112, 0.5 ;  /* 0x3f0000007070d820 */ /* 0x000fe20000400000 */
[--C-:B------:R-:W-:Y:S01]  /*5990*/  FFMA R120, R117, UR6, -R3.reuse ;  /* 0x0000000675787c23 */ /* 0x100fe20008000803 */
[----:B------:R-:W-:Y:S01]  /*59a0*/  ULDC UR6, c[0x0][0x604] ;  /* 0x0001810000067ab9 */ /* 0x000fe20000000800 */
[----:B------:R-:W-:Y:S01]  /*59b0*/  FSETP.GEU.AND P3, PT, R116, -126, PT ;  /* 0xc2fc00007400780b */ /* 0x000fe20003f6e000 */
[----:B------:R-:W4:Y:S01]  /*59c0*/  MUFU.EX2 R108, R108 ;  /* 0x0000006c006c7308 */ /* 0x000f220000000800 */
[--C-:B--2---:R-:W-:Y:S01]  /*59d0*/  FFMA R25, R125, UR6, -R3.reuse ;  /* 0x000000067d197c23 */ /* 0x104fe20008000803 */
[----:B-1----:R-:W-:Y:S01]  /*59e0*/  @!P2 FMUL R104, R104, R104 ;  /* 0x000000686868a220 */ /* 0x002fe20000400000 */
[----:B------:R-:W-:Y:S01]  /*59f0*/  FSETP.GEU.AND P2, PT, R167, -126, PT ;  /* 0xc2fc0000a700780b */ /* 0x000fe20003f4e000 */
[--C-:B------:R-:W-:Y:S01]  /*5a00*/  FFMA R125, R128, UR10, -R3.reuse ;  /* 0x0000000a807d7c23 */ /* 0x100fe20008000803 */
[----:B------:R-:W-:Y:S01]  /*5a10*/  ULDC UR10, c[0x0][0x604] ;  /* 0x00018100000a7ab9 */ /* 0x000fe20000000800 */
[----:B------:R-:W-:Y:S01]  /*5a20*/  ULDC UR6, c[0x0][0x604] ;  /* 0x0001810000067ab9 */ /* 0x000fe20000000800 */
[--C-:B------:R-:W-:Y:S01]  /*5a30*/  FFMA R128, R137, UR10, -R3.reuse ;  /* 0x0000000a89807c23 */ /* 0x100fe20008000803 */
[----:B------:R-:W1:Y:S01]  /*5a40*/  MUFU.EX2 R112, R112 ;  /* 0x0000007000707308 */ /* 0x000e620000000800 */
[----:B---3--:R-:W-:Y:S01]  /*5a50*/  @!P4 FMUL R109, R109, R109 ;  /* 0x0000006d6d6dc220 */ /* 0x008fe20000400000 */
[----:B------:R-:W-:Y:S01]  /*5a60*/  FSETP.GEU.AND P4, PT, R4, -126, PT ;  /* 0xc2fc00000400780b */ /* 0x000fe20003f8e000 */
[----:B------:R-:W-:Y:S01]  /*5a70*/  FFMA R137, R144, UR11, -R3 ;  /* 0x0000000b90897c23 */ /* 0x000fe20008000803 */
[----:B------:R-:W-:Y:S01]  /*5a80*/  @!P3 FMUL R116, R116, 0.5 ;  /* 0x3f0000007474b820 */ /* 0x000fe20000400000 */
[----:B------:R-:W-:-:S03]  /*5a90*/  @!P6 FMUL R29, R29, 0.5 ;  /* 0x3f0000001d1de820 */ /* 0x000fc60000400000 */
[----:B------:R-:W-:Y:S01]  /*5aa0*/  @!P2 FMUL R167, R167, 0.5 ;  /* 0x3f000000a7a7a820 */ /* 0x000fe20000400000 */
[----:B----4-:R-:W-:Y:S01]  /*5ab0*/  @!P1 FMUL R108, R108, R108 ;  /* 0x0000006c6c6c9220 */ /* 0x010fe20000400000 */
[----:B------:R-:W-:Y:S01]  /*5ac0*/  FSETP.GEU.AND P1, PT, R124, -126, PT ;  /* 0xc2fc00007c00780b */ /* 0x000fe20003f2e000 */
[----:B------:R-:W2:Y:S04]  /*5ad0*/  MUFU.EX2 R121, R116 ;  /* 0x0000007400797308 */ /* 0x000ea80000000800 */
[----:B------:R-:W-:Y:S01]  /*5ae0*/  @!P4 FMUL R4, R4, 0.5 ;  /* 0x3f0000000404c820 */ /* 0x000fe20000400000 */
[----:B-1----:R-:W-:Y:S01]  /*5af0*/  @!P5 FMUL R112, R112, R112 ;  /* 0x000000707070d220 */ /* 0x002fe20000400000 */
[----:B------:R-:W-:Y:S02]  /*5b00*/  FSETP.GEU.AND P5, PT, R25, -126, PT ;  /* 0xc2fc00001900780b */ /* 0x000fe40003fae000 */
[----:B------:R1:W3:Y:S04]  /*5b10*/  MUFU.EX2 R116, R4 ;  /* 0x0000000400747308 */ /* 0x0002e80000000800 */
[----:B------:R-:W-:-:S04]  /*5b20*/  @!P1 FMUL R124, R124, 0.5 ;  /* 0x3f0000007c7c9820 */ /* 0x000fc80000400000 */
[----:B------:R-:W4:Y:S01]  /*5b30*/  MUFU.EX2 R117, R124 ;  /* 0x0000007c00757308 */ /* 0x000f220000000800 */
[--C-:B-1----:R-:W-:Y:S01]  /*5b40*/  FFMA R4, R132, UR6, -R3.reuse ;  /* 0x0000000684047c23 */ /* 0x102fe20008000803 */
[--C-:B------:R-:W-:Y:S01]  /*5b50*/  FFMA R132, R145, UR22, -R3.reuse ;  /* 0x0000001691847c23 */ /* 0x100fe20008000803 */
[--C-:B------:R-:W-:Y:S01]  /*5b60*/  FFMA R145, R148, UR23, -R3.reuse ;  /* 0x0000001794917c23 */ /* 0x100fe20008000803 */
[----:B------:R-:W-:Y:S01]  /*5b70*/  @!P5 FMUL R25, R25, 0.5 ;  /* 0x3f0000001919d820 */ /* 0x000fe20000400000 */
[----:B------:R-:W-:Y:S01]  /*5b80*/  FFMA R3, R149, UR15, -R3 ;  /* 0x0000000f95037c23 */ /* 0x000fe20008000803 */
[----:B--2---:R-:W-:Y:S02]  /*5b90*/  @!P3 FMUL R121, R121, R121 ;  /* 0x000000797979b220 */ /* 0x004fe40000400000 */
[----:B------:R-:W1:Y:S01]  /*5ba0*/  MUFU.EX2 R167, R167 ;  /* 0x000000a700a77308 */ /* 0x000e620000000800 */
[----:B---3--:R-:W-:Y:S01]  /*5bb0*/  @!P4 FMUL R116, R116, R116 ;  /* 0x000000747474c220 */ /* 0x008fe20000400000 */
[----:B------:R-:W-:-:S03]  /*5bc0*/  FSETP.GEU.AND P4, PT, R126, -126, PT ;  /* 0xc2fc00007e00780b */ /* 0x000fc60003f8e000 */
[----:B------:R-:W-:-:S03]  /*5bd0*/  FADD R33, R151, R116 ;  /* 0x0000007497217221 */ /* 0x000fc60000000000 */
[----:B------:R2:W3:Y:S01]  /*5be0*/  MUFU.EX2 R124, R25 ;  /* 0x00000019007c7308 */ /* 0x0004e20000000800 */
[----:B----4-:R-:W-:Y:S01]  /*5bf0*/  @!P1 FMUL R117, R117, R117 ;  /* 0x0000007575759220 */ /* 0x010fe20000400000 */
[----:B------:R-:W-:-:S05]  /*5c00*/  FSETP.GEU.AND P1, PT, R129, -126, PT ;  /* 0xc2fc00008100780b */ /* 0x000fca0003f2e000 */
[----:B------:R-:W-:Y:S01]  /*5c10*/  @!P4 FMUL R126, R126, 0.5 ;  /* 0x3f0000007e7ec820 */ /* 0x000fe20000400000 */
[----:B------:R4:W-:Y:S01]  /*5c20*/  MUFU.EX2 R113, R29 ;  /* 0x0000001d00717308 */ /* 0x0009e20000000800 */
[----:B-1----:R-:W-:Y:S01]  /*5c30*/  @!P2 FMUL R167, R167, R167 ;  /* 0x000000a7a7a7a220 */ /* 0x002fe20000400000 */
[----:B------:R-:W-:Y:S01]  /*5c40*/  FSETP.GEU.AND P2, PT, R125, -126, PT ;  /* 0xc2fc00007d00780b */ /* 0x000fe20003f4e000 */
[----:B--2---:R-:W-:-:S04]  /*5c50*/  FADD R25, R9, R66 ;  /* 0x0000004209197221 */ /* 0x004fc80000000000 */
[----:B------:R-:W-:Y:S01]  /*5c60*/  @!P1 FMUL R129, R129, 0.5 ;  /* 0x3f00000081819820 */ /* 0x000fe20000400000 */
[----:B------:R-:W1:Y:S01]  /*5c70*/  MUFU.EX2 R126, R126 ;  /* 0x0000007e007e7308 */ /* 0x000e620000000800 */
[----:B---3--:R-:W-:Y:S01]  /*5c80*/  @!P5 FMUL R124, R124, R124 ;  /* 0x0000007c7c7cd220 */ /* 0x008fe20000400000 */
[----:B------:R-:W-:Y:S01]  /*5c90*/  FSETP.GEU.AND P5, PT, R128, -126, PT ;  /* 0xc2fc00008000780b */ /* 0x000fe20003fae000 */
[----:B------:R-:W-:Y:S01]  /*5ca0*/  FADD R61, R25, R136 ;  /* 0x00000088193d7221 */ /* 0x000fe20000000000 */
[----:B------:R-:W-:Y:S01]  /*5cb0*/  FADD R25, R12, R59 ;  /* 0x0000003b0c197221 */ /* 0x000fe20000000000 */
[----:B------:R-:W-:Y:S01]  /*5cc0*/  FADD R136, R34, R91 ;  /* 0x0000005b22887221 */ /* 0x000fe20000000000 */
[----:B----4-:R-:W-:Y:S01]  /*5cd0*/  FADD R29, R13, R82 ;  /* 0x000000520d1d7221 */ /* 0x010fe20000000000 */
[----:B------:R-:W-:Y:S01]  /*5ce0*/  @!P2 FMUL R125, R125, 0.5 ;  /* 0x3f0000007d7da820 */ /* 0x000fe20000400000 */
[----:B------:R-:W2:Y:S01]  /*5cf0*/  MUFU.EX2 R129, R129 ;  /* 0x0000008100817308 */ /* 0x000ea20000000800 */
[----:B------:R-:W-:Y:S01]  /*5d00*/  FADD R65, R25, R136 ;  /* 0x0000008819417221 */ /* 0x000fe20000000000 */
[----:B------:R-:W-:Y:S01]  /*5d10*/  FADD R25, R27, R70 ;  /* 0x000000461b197221 */ /* 0x000fe20000000000 */
[----:B------:R-:W-:Y:S01]  /*5d20*/  FADD R136, R43, R102 ;  /* 0x000000662b887221 */ /* 0x000fe20000000000 */
[----:B------:R-:W-:Y:S01]  /*5d30*/  FADD R156, R29, R138 ;  /* 0x0000008a1d9c7221 */ /* 0x000fe20000000000 */
[----:B------:R-:W-:Y:S01]  /*5d40*/  FADD R29, R20, R75 ;  /* 0x0000004b141d7221 */ /* 0x000fe20000000000 */
[----:B------:R-:W-:Y:S01]  /*5d50*/  FADD R138, R50, R107 ;  /* 0x0000006b328a7221 */ /* 0x000fe20000000000 */
[----:B------:R-:W-:Y:S01]  /*5d60*/  @!P5 FMUL R128, R128, 0.5 ;  /* 0x3f0000008080d820 */ /* 0x000fe20000400000 */
[----:B------:R-:W3:Y:S01]  /*5d70*/  MUFU.EX2 R125, R125 ;  /* 0x0000007d007d7308 */ /* 0x000ee20000000800 */
[----:B-1----:R-:W-:Y:S01]  /*5d80*/  @!P4 FMUL R126, R126, R126 ;  /* 0x0000007e7e7ec220 */ /* 0x002fe20000400000 */
[----:B------:R-:W-:Y:S01]  /*5d90*/  FSETP.GEU.AND P4, PT, R130, -126, PT ;  /* 0xc2fc00008200780b */ /* 0x000fe20003f8e000 */
[----:B------:R-:W-:Y:S01]  /*5da0*/  FADD R69, R25, R136 ;  /* 0x0000008819457221 */ /* 0x000fe20000000000 */
[----:B------:R-:W-:Y:S01]  /*5db0*/  FADD R25, R14, R63 ;  /* 0x0000003f0e197221 */ /* 0x000fe20000000000 */
[----:B------:R-:W-:Y:S01]  /*5dc0*/  FADD R136, R38, R95 ;  /* 0x0000005f26887221 */ /* 0x000fe20000000000 */
[----:B------:R-:W-:Y:S01]  /*5dd0*/  @!P6 FMUL R113, R113, R113 ;  /* 0x000000717171e220 */ /* 0x000fe20000400000 */
[----:B------:R-:W-:Y:S01]  /*5de0*/  FADD R158, R29, R138 ;  /* 0x0000008a1d9e7221 */ /* 0x000fe20000000000 */
[----:B------:R-:W1:Y:S01]  /*5df0*/  MUFU.EX2 R128, R128 ;  /* 0x0000008000807308 */ /* 0x000e620000000800 */
[----:B--2---:R-:W-:Y:S01]  /*5e00*/  @!P1 FMUL R129, R129, R129 ;  /* 0x0000008181819220 */ /* 0x004fe20000400000 */
[----:B------:R-:W-:Y:S01]  /*5e10*/  FSETP.GEU.AND P1, PT, R137, -126, PT ;  /* 0xc2fc00008900780b */ /* 0x000fe20003f2e000 */
[----:B------:R-:W-:Y:S01]  /*5e20*/  FADD R73, R25, R136 ;  /* 0x0000008819497221 */ /* 0x000fe20000000000 */
[----:B------:R-:W-:Y:S01]  /*5e30*/  FADD R25, R11, R74 ;  /* 0x0000004a0b197221 */ /* 0x000fe20000000000 */
[----:B------:R-:W-:Y:S01]  /*5e40*/  FADD R136, R19, R106 ;  /* 0x0000006a13887221 */ /* 0x000fe20000000000 */
[----:B------:R-:W-:Y:S01]  /*5e50*/  FSETP.GEU.AND P6, PT, R120, -126, PT ;  /* 0xc2fc00007800780b */ /* 0x000fe20003fce000 */
[----:B------:R-:W-:Y:S01]  /*5e60*/  @!P4 FMUL R130, R130, 0.5 ;  /* 0x3f0000008282c820 */ /* 0x000fe20000400000 */
[----:B------:R-:W-:Y:S01]  /*5e70*/  FADD R29, R22, R79 ;  /* 0x0000004f161d7221 */ /* 0x000fe20000000000 */
[----:B---3--:R-:W-:Y:S01]  /*5e80*/  @!P2 FMUL R125, R125, R125 ;  /* 0x0000007d7d7da220 */ /* 0x008fe20000400000 */
[----:B------:R-:W-:Y:S01]  /*5e90*/  FSETP.GEU.AND P2, PT, R133, -126, PT ;  /* 0xc2fc00008500780b */ /* 0x000fe20003f4e000 */
[----:B------:R-:W-:Y:S01]  /*5ea0*/  FADD R77, R25, R136 ;  /* 0x00000088194d7221 */ /* 0x000fe20000000000 */
[----:B------:R-:W-:Y:S01]  /*5eb0*/  FADD R25, R31, R78 ;  /* 0x0000004e1f197221 */ /* 0x000fe20000000000 */
[----:B------:R-:W2:Y:S01]  /*5ec0*/  MUFU.EX2 R130, R130 ;  /* 0x0000008200827308 */ /* 0x000ea20000000800 */
[----:B------:R-:W-:Y:S01]  /*5ed0*/  FADD R136, R47, R110 ;  /* 0x0000006e2f887221 */ /* 0x000fe20000000000 */
[----:B------:R-:W-:Y:S01]  /*5ee0*/  @!P1 FMUL R137, R137, 0.5 ;  /* 0x3f00000089899820 */ /* 0x000fe20000400000 */
[----:B------:R-:W-:Y:S01]  /*5ef0*/  FADD R138, R54, R111 ;  /* 0x0000006f368a7221 */ /* 0x000fe20000000000 */
[----:B-1----:R-:W-:Y:S01]  /*5f00*/  @!P5 FMUL R128, R128, R128 ;  /* 0x000000808080d220 */ /* 0x002fe20000400000 */
[----:B------:R-:W-:Y:S01]  /*5f10*/  FSETP.GEU.AND P5, PT, R132, -126, PT ;  /* 0xc2fc00008400780b */ /* 0x000fe20003fae000 */
[----:B------:R-:W-:Y:S01]  /*5f20*/  FADD R85, R25, R136 ;  /* 0x0000008819557221 */ /* 0x000fe20000000000 */
[----:B------:R-:W-:Y:S01]  /*5f30*/  FADD R25, R18, R71 ;  /* 0x0000004712197221 */ /* 0x000fe20000000000 */
[----:B------:R-:W1:Y:S01]  /*5f40*/  MUFU.EX2 R137, R137 ;  /* 0x0000008900897308 */ /* 0x000e620000000800 */
[----:B------:R-:W-:Y:S01]  /*5f50*/  FADD R136, R46, R103 ;  /* 0x000000672e887221 */ /* 0x000fe20000000000 */
[----:B------:R-:W-:Y:S01]  /*5f60*/  @!P2 FMUL R133, R133, 0.5 ;  /* 0x3f0000008585a820 */ /* 0x000fe20000400000 */
[----:B------:R-:W-:Y:S01]  /*5f70*/  FADD R162, R29, R138 ;  /* 0x0000008a1da27221 */ /* 0x000fe20000000000 */
[----:B------:R-:W-:Y:S01]  /*5f80*/  FADD R29, R16, R67 ;  /* 0x00000043101d7221 */ /* 0x000fe20000000000 */
[----:B------:R-:W-:Y:S01]  /*5f90*/  FADD R149, R25, R136 ;  /* 0x0000008819957221 */ /* 0x000fe20000000000 */
[----:B------:R-:W-:Y:S01]  /*5fa0*/  FADD R25, R24, R165 ;  /* 0x000000a518197221 */ /* 0x000fe20000000000 */
[----:B------:R-:W-:Y:S01]  /*5fb0*/  FADD R136, R56, R167 ;  /* 0x000000a738887221 */ /* 0x000fe20000000000 */
[----:B------:R-:W3:Y:S01]  /*5fc0*/  MUFU.EX2 R133, R133 ;  /* 0x0000008500857308 */ /* 0x000ee20000000800 */
[----:B--2---:R-:W-:Y:S01]  /*5fd0*/  @!P4 FMUL R130, R130, R130 ;  /* 0x000000828282c220 */ /* 0x004fe20000400000 */
[----:B------:R-:W-:Y:S01]  /*5fe0*/  @!P5 FMUL R132, R132, 0.5 ;  /* 0x3f0000008484d820 */ /* 0x000fe20000400000 */
[----:B------:R-:W-:Y:S01]  /*5ff0*/  FSETP.GEU.AND P4, PT, R134, -126, PT ;  /* 0xc2fc00008600780b */ /* 0x000fe20003f8e000 */
[----:B------:R-:W-:Y:S01]  /*6000*/  FADD R138, R42, R99 ;  /* 0x000000632a8a7221 */ /* 0x000fe20000000000 */
[----:B------:R-:W-:Y:S01]  /*6010*/  FADD R41, R25, R136 ;  /* 0x0000008819297221 */ /* 0x000fe20000000000 */
[----:B------:R-:W-:Y:S01]  /*6020*/  FADD R25, R28, R93 ;  /* 0x0000005d1c197221 */ /* 0x000fe20000000000 */
[----:B------:R-:W-:Y:S01]  /*6030*/  FADD R136, R60, R117 ;  /* 0x000000753c887221 */ /* 0x000fe20000000000 */
[----:B------:R-:W2:Y:S01]  /*6040*/  MUFU.EX2 R132, R132 ;  /* 0x0000008400847308 */ /* 0x000ea20000000800 */
[----:B-1----:R-:W-:Y:S01]  /*6050*/  @!P1 FMUL R137, R137, R137 ;  /* 0x0000008989899220 */ /* 0x002fe20000400000 */
[----:B------:R-:W-:Y:S01]  /*6060*/  FSETP.GEU.AND P1, PT, R145, -126, PT ;  /* 0xc2fc00009100780b */ /* 0x000fe20003f2e000 */
[----:B------:R-:W-:Y:S01]  /*6070*/  FADD R81, R29, R138 ;  /* 0x0000008a1d517221 */ /* 0x000fe20000000000 */
[----:B------:R-:W-:Y:S01]  /*6080*/  FADD R29, R26, R83 ;  /* 0x000000531a1d7221 */ /* 0x000fe20000000000 */
[----:B------:R-:W-:Y:S01]  /*6090*/  FADD R138, R58, R115 ;  /* 0x000000733a8a7221 */ /* 0x000fe20000000000 */
[----:B------:R-:W-:Y:S01]  /*60a0*/  FADD R49, R25, R136 ;  /* 0x0000008819317221 */ /* 0x000fe20000000000 */
[----:B------:R-:W-:Y:S01]  /*60b0*/  @!P6 FMUL R120, R120, 0.5 ;  /* 0x3f0000007878e820 */ /* 0x000fe20000400000 */
[----:B------:R-:W-:Y:S01]  /*60c0*/  @!P4 FMUL R134, R134, 0.5 ;  /* 0x3f0000008686c820 */ /* 0x000fe20000400000 */
[----:B---3--:R-:W-:Y:S01]  /*60d0*/  @!P2 FMUL R133, R133, R133 ;  /* 0x000000858585a220 */ /* 0x008fe20000400000 */
[----:B------:R-:W-:Y:S01]  /*60e0*/  FSETP.GEU.AND P2, PT, R4, -126, PT ;  /* 0xc2fc00000400780b */ /* 0x000fe20003f4e000 */
[----:B------:R-:W-:Y:S01]  /*60f0*/  FADD R166, R29, R138 ;  /* 0x0000008a1da67221 */ /* 0x000fe20000000000 */
[----:B------:R-:W-:Y:S01]  /*6100*/  FADD R25, R44, R109 ;  /* 0x0000006d2c197221 */ /* 0x000fe20000000000 */
[----:B------:R-:W-:Y:S01]  /*6110*/  FADD R136, R76, R133 ;  /* 0x000000854c887221 */ /* 0x000fe20000000000 */
[----:B------:R-:W-:Y:S01]  /*6120*/  FADD R29, R39, R94 ;  /* 0x0000005e271d7221 */ /* 0x000fe20000000000 */
[----:B------:R-:W-:Y:S01]  /*6130*/  @!P1 FMUL R145, R145, 0.5 ;  /* 0x3f00000091919820 */ /* 0x000fe20000400000 */
[----:B------:R-:W-:Y:S01]  /*6140*/  FADD R138, R55, R6 ;  /* 0x00000006378a7221 */ /* 0x000fe20000000000 */
[----:B--2---:R-:W-:Y:S01]  /*6150*/  @!P5 FMUL R132, R132, R132 ;  /* 0x000000848484d220 */ /* 0x004fe20000400000 */
[----:B------:R-:W-:Y:S01]  /*6160*/  FSETP.GEU.AND P5, PT, R3, -126, PT ;  /* 0xc2fc00000300780b */ /* 0x000fe20003fae000 */
[----:B------:R-:W-:Y:S01]  /*6170*/  FADD R148, R25, R136 ;  /* 0x0000008819947221 */ /* 0x000fe20000000000 */
[----:B------:R-:W1:Y:S01]  /*6180*/  MUFU.EX2 R120, R120 ;  /* 0x0000007800787308 */ /* 0x000e620000000800 */
[----:B------:R-:W-:Y:S01]  /*6190*/  FADD R168, R29, R138 ;  /* 0x0000008a1da87221 */ /* 0x000fe20000000000 */
[----:B------:R-:W-:Y:S01]  /*61a0*/  FADD R29, R40, R105 ;  /* 0x00000069281d7221 */ /* 0x000fe20000000000 */
[----:B------:R-:W-:Y:S01]  /*61b0*/  @!P2 FMUL R4, R4, 0.5 ;  /* 0x3f0000000404a820 */ /* 0x000fe20000400000 */
[----:B------:R-:W-:Y:S01]  /*61c0*/  FADD R138, R72, R129 ;  /* 0x00000081488a7221 */ /* 0x000fe20000000000 */
[----:B------:R-:W-:Y:S01]  /*61d0*/  FADD R37, R64, R125 ;  /* 0x0000007d40257221 */ /* 0x000fe20000000000 */
[----:B------:R-:W-:Y:S01]  /*61e0*/  FADD R140, R80, R137 ;  /* 0x00000089508c7221 */ /* 0x000fe20000000000 */
[----:B------:R-:W-:Y:S01]  /*61f0*/  FADD R25, R127, R96 ;  /* 0x000000607f197221 */ /* 0x000fe20000000000 */
[----:B------:R2:W3:Y:S01]  /*6200*/  MUFU.EX2 R141, R4 ;  /* 0x00000004008d7308 */ /* 0x0004e20000000800 */
[----:B------:R-:W-:Y:S01]  /*6210*/  FADD R144, R29, R138 ;  /* 0x0000008a1d907221 */ /* 0x000fe20000000000 */
[----:B------:R-:W-:Y:S01]  /*6220*/  FADD R29, R135, R104 ;  /* 0x00000068871d7221 */ /* 0x000fe20000000000 */
[----:B------:R-:W-:Y:S01]  /*6230*/  @!P5 FMUL R3, R3, 0.5 ;  /* 0x3f0000000303d820 */ /* 0x000fe20000400000 */
[----:B------:R-:W-:Y:S01]  /*6240*/  FADD R138, R159, R128 ;  /* 0x000000809f8a7221 */ /* 0x000fe20000000000 */
[----:B------:R-:W-:Y:S01]  /*6250*/  FADD R142, R163, R132 ;  /* 0x00000084a38e7221 */ /* 0x000fe20000000000 */
[----:B------:R-:W-:Y:S01]  /*6260*/  FADD R41, R41, R144 ;  /* 0x0000009029297221 */ /* 0x000fe20000000000 */
[----:B------:R-:W-:Y:S01]  /*6270*/  FADD R49, R49, R148 ;  /* 0x0000009431317221 */ /* 0x000fe20000000000 */
[----:B------:R-:W4:Y:S01]  /*6280*/  MUFU.EX2 R134, R134 ;  /* 0x0000008600867308 */ /* 0x000f220000000800 */
[----:B--2---:R-:W-:Y:S01]  /*6290*/  FADD R4, R119, R88 ;  /* 0x0000005877047221 */ /* 0x004fe20000000000 */
[----:B------:R-:W-:Y:S01]  /*62a0*/  FADD R146, R29, R138 ;  /* 0x0000008a1d927221 */ /* 0x000fe20000000000 */
[----:B------:R-:W-:Y:S01]  /*62b0*/  FADD R29, R139, R108 ;  /* 0x0000006c8b1d7221 */ /* 0x000fe20000000000 */
[----:B------:R-:W-:Y:S01]  /*62c0*/  FADD R138, R161, R130 ;  /* 0x00000082a18a7221 */ /* 0x000fe20000000000 */
[----:B------:R-:W-:Y:S01]  /*62d0*/  FADD R45, R4, R33 ;  /* 0x00000021042d7221 */ /* 0x000fe20000000000 */
[----:B------:R-:W-:Y:S01]  /*62e0*/  FADD R4, R123, R92 ;  /* 0x0000005c7b047221 */ /* 0x000fe20000000000 */
[----:B------:R-:W-:Y:S01]  /*62f0*/  FADD R33, R153, R124 ;  /* 0x0000007c99217221 */ /* 0x000fe20000000000 */
[----:B------:R-:W2:Y:S01]  /*6300*/  MUFU.EX2 R145, R145 ;  /* 0x0000009100917308 */ /* 0x000ea20000000800 */
[----:B------:R-:W-:Y:S01]  /*6310*/  FADD R150, R29, R138 ;  /* 0x0000008a1d967221 */ /* 0x000fe20000000000 */
[----:B------:R-:W-:Y:S01]  /*6320*/  FADD R29, R48, R113 ;  /* 0x00000071301d7221 */ /* 0x000fe20000000000 */
[----:B------:R-:W-:Y:S01]  /*6330*/  FADD R53, R4, R33 ;  /* 0x0000002104357221 */ /* 0x000fe20000000000 */
[----:B------:R-:W-:Y:S01]  /*6340*/  FADD R4, R32, R97 ;  /* 0x0000006120047221 */ /* 0x000fe20000000000 */
[----:B------:R-:W-:Y:S01]  /*6350*/  FADD R138, R155, R126 ;  /* 0x0000007e9b8a7221 */ /* 0x000fe20000000000 */
[----:B------:R-:W-:Y:S01]  /*6360*/  FADD R33, R143, R112 ;  /* 0x000000708f217221 */ /* 0x000fe20000000000 */
[----:B-1----:R-:W-:Y:S01]  /*6370*/  @!P6 FMUL R120, R120, R120 ;  /* 0x000000787878e220 */ /* 0x002fe20000400000 */
[----:B------:R1:W5:Y:S01]  /*6380*/  MUFU.EX2 R136, R3 ;  /* 0x0000000300887308 */ /* 0x0003620000000800 */
[----:B---3--:R-:W-:Y:S01]  /*6390*/  @!P2 FMUL R141, R141, R141 ;  /* 0x0000008d8d8da220 */ /* 0x008fe20000400000 */
[----:B----4-:R-:W-:Y:S01]  /*63a0*/  @!P4 FMUL R134, R134, R134 ;  /* 0x000000868686c220 */ /* 0x010fe20000400000 */
[----:B------:R-:W-:Y:S01]  /*63b0*/  FADD R37, R4, R37 ;  /* 0x0000002504257221 */ /* 0x000fe20000000000 */
[----:B------:R-:W-:Y:S01]  /*63c0*/  FADD R152, R29, R140 ;  /* 0x0000008c1d987221 */ /* 0x000fe20000000000 */
[----:B------:R-:W-:Y:S01]  /*63d0*/  FADD R57, R25, R138 ;  /* 0x0000008a19397221 */ /* 0x000fe20000000000 */
[----:B------:R-:W-:Y:S01]  /*63e0*/  FADD R154, R33, R142 ;  /* 0x0000008e219a7221 */ /* 0x000fe20000000000 */
[----:B------:R-:W-:Y:S01]  /*63f0*/  FADD R138, R68, R141 ;  /* 0x0000008d448a7221 */ /* 0x000fe20000000000 */
[----:B------:R-:W-:Y:S01]  /*6400*/  FADD R25, R52, R121 ;  /* 0x0000007934197221 */ /* 0x000fe20000000000 */
[----:B--2---:R-:W-:Y:S01]  /*6410*/  @!P1 FMUL R145, R145, R145 ;  /* 0x0000009191919220 */ /* 0x004fe20000400000 */
[----:B-1----:R-:W-:Y:S01]  /*6420*/  FADD R3, R36, R101 ;  /* 0x0000006524037221 */ /* 0x002fe20000000000 */
[----:B------:R-:W-:Y:S01]  /*6430*/  FADD R4, R131, R100 ;  /* 0x0000006483047221 */ /* 0x000fe20000000000 */
[----:B------:R-:W-:Y:S01]  /*6440*/  FADD R33, R157, R134 ;  /* 0x000000869d217221 */ /* 0x000fe20000000000 */
[----:B------:R-:W-:Y:S01]  /*6450*/  FADD R140, R84, R145 ;  /* 0x00000091548c7221 */ /* 0x000fe20000000000 */
[----:B------:R-:W-:Y:S01]  /*6460*/  FADD R29, R147, R120 ;  /* 0x00000078931d7221 */ /* 0x000fe20000000000 */
[----:B------:R-:W-:Y:S01]  /*6470*/  FADD R3, R3, R138 ;  /* 0x0000008a03037221 */ /* 0x000fe20000000000 */
[----:B------:R-:W-:Y:S01]  /*6480*/  FADD R4, R4, R33 ;  /* 0x0000002104047221 */ /* 0x000fe20000000000 */
[----:B-----5:R-:W-:Y:S01]  /*6490*/  @!P5 FMUL R136, R136, R136 ;  /* 0x000000888888d220 */ /* 0x020fe20000400000 */
[----:B------:R-:W-:Y:S01]  /*64a0*/  FADD R140, R25, R140 ;  /* 0x0000008c198c7221 */ /* 0x000fe20000000000 */
        /* <DEDUP_REMOVED lines=24> */
[----:B------:R-:W-:Y:S01]  /*6630*/  MOV R3, UR7 ;  /* 0x0000000700037c02 */ /* 0x000fe20008000f00 */
[----:B------:R-:W-:Y:S01]  /*6640*/  FADD R4, R45, R4 ;  /* 0x000000042d047221 */ /* 0x000fe20000000000 */
[----:B------:R-:W-:Y:S01]  /*6650*/  FADD R41, R41, R140 ;  /* 0x0000008c29297221 */ /* 0x000fe20000000000 */
[----:B------:R-:W-:Y:S01]  /*6660*/  FADD R61, R61, R168 ;  /* 0x000000a83d3d7221 */ /* 0x000fe20000000000 */
[----:B------:R-:W-:Y:S01]  /*6670*/  FADD R170, R65, R170 ;  /* 0x000000aa41aa7221 */ /* 0x000fe20000000000 */
[----:B------:R-:W-:Y:S01]  /*6680*/  F2FP.F16.F32.PACK_AB R37, R26, R15 ;  /* 0x0000000f1a25723e */ /* 0x000fe200000000ff */
[----:B------:R1:W-:Y:S01]  /*6690*/  SYNCS.ARRIVE.TRANS64.A1T0 RZ, [R3+UR25], RZ ;  /* 0x000000ff03ff79a7 */ /* 0x0003e20008100019 */
[----:B------:R-:W-:Y:S01]  /*66a0*/  FADD R4, R41, R4 ;  /* 0x0000000429047221 */ /* 0x000fe20000000000 */
[----:B------:R-:W-:-:S02]  /*66b0*/  F2FP.F16.F32.PACK_AB R39, R30, R39 ;  /* 0x000000271e27723e */ /* 0x000fc400000000ff */
[----:B------:R-:W-:Y:S02]  /*66c0*/  F2FP.F16.F32.PACK_AB R26, R123, R28 ;  /* 0x0000001c7b1a723e */ /* 0x000fe400000000ff */
[----:B------:R-:W-:Y:S01]  /*66d0*/  F2FP.F16.F32.PACK_AB R41, R34, R17 ;  /* 0x000000112229723e */ /* 0x000fe200000000ff */
[----:B-1----:R-:W-:Y:S01]  /*66e0*/  FADD R3, R61, R170 ;  /* 0x000000aa3d037221 */ /* 0x002fe20000000000 */
[----:B------:R-:W-:Y:S02]  /*66f0*/  F2FP.F16.F32.PACK_AB R43, R38, R43 ;  /* 0x0000002b262b723e */ /* 0x000fe400000000ff */
[----:B------:R-:W-:Y:S02]  /*6700*/  F2FP.F16.F32.PACK_AB R57, R59, R66 ;  /* 0x000000423b39723e */ /* 0x000fe400000000ff */
[----:B------:R-:W-:Y:S02]  /*6710*/  F2FP.F16.F32.PACK_AB R28, R127, R32 ;  /* 0x000000207f1c723e */ /* 0x000fe400000000ff */
[----:B------:R-:W-:-:S02]  /*6720*/  F2FP.F16.F32.PACK_AB R30, R131, R36 ;  /* 0x00000024831e723e */ /* 0x000fc400000000ff */
[----:B------:R-:W-:Y:S02]  /*6730*/  F2FP.F16.F32.PACK_AB R45, R42, R19 ;  /* 0x000000132a2d723e */ /* 0x000fe400000000ff */
[----:B------:R-:W-:Y:S02]  /*6740*/  F2FP.F16.F32.PACK_AB R47, R46, R47 ;  /* 0x0000002f2e2f723e */ /* 0x000fe400000000ff */
        /* <DEDUP_REMOVED lines=50> */
[----:B------:R-:W-:Y:S01]  /*6a70*/  F2FP.F16.F32.PACK_AB R86, R136, R145 ;  /* 0x000000918856723e */ /* 0x000fe200000000ff */
[----:B------:R-:W-:Y:S06]  /*6a80*/  @!P0 BRA `(.L_x_19) ;  /* 0x0000000000048947 */ /* 0x000fec0003800000 */
[----:B------:R-:W-:Y:S01]  /*6a90*/  BPT.TRAP 0x1 ;  /* 0x000000040000795c */ /* 0x000fe20000300000 */
.L_x_19:
[----:B------:R-:W1:Y:S02]  /*6aa0*/  SYNCS.PHASECHK.TRANS64.TRYWAIT P1, [UR37+0x37008], R2 ;  /* 0x03700802ff0075a7 */ /* 0x000e640008020165 */
[----:B-1----:R-:W-:Y:S05]  /*6ab0*/  @!P1 BRA `(.L_x_20) ;  /* 0x0000011c009c9947 */ /* 0x002fea0003800000 */
.L_x_110:
[----:B------:R-:W-:Y:S01]  /*6ac0*/  UIADD3 UR6, UR24, 0xa00, URZ ;  /* 0x00000a0018067890 */ /* 0x000fe2000fffe03f */
[----:B------:R-:W-:Y:S01]  /*6ad0*/  WARPGROUP.ARRIVE ;  /* 0x00000000000079c5 */ /* 0x000fe20000000000 */
[----:B------:R-:W-:Y:S01]  /*6ae0*/  UMOV UR7, 0xc0000010 ;  /* 0xc000001000077882 */ /* 0x000fe20000000000 */
[----:B------:R-:W-:Y:S01]  /*6af0*/  UIADD3 UR10, UR24, 0xc00, URZ ;  /* 0x00000c00180a7890 */ /* 0x000fe2000fffe03f */
[----:B------:R-:W-:Y:S01]  /*6b00*/  F2FP.F16.F32.PACK_AB R87, R7, R6 ;  /* 0x000000060757723e */ /* 0x000fe200000000ff */
[----:B------:R-:W-:Y:S01]  /*6b10*/  UMOV UR11, 0xc0000010 ;  /* 0xc0000010000b7882 */ /* 0x000fe20000000000 */
[----:B------:R-:W-:Y:S01]  /*6b20*/  UIADD3 UR14, UR24, 0xe00, URZ ;  /* 0x00000e00180e7890 */ /* 0x000fe2000fffe03f */
[----:B------:R-:W-:Y:S02]  /*6b30*/  UMOV UR15, 0xc0000010 ;  /* 0xc0000010000f7882 */ /* 0x000fe40000000000 */
[----:B------:R-:W-:Y:S01]  /*6b40*/  HGMMA.64x16x16.F32 R184, R24, gdesc[UR4].tnspB, RZ, !UPT, gsb0 ;  /* 0x4020000418b87df0 */ /* 0x000fe2000c0008ff */
[----:B------:R-:W-:Y:S01]  /*6b50*/  UIADD3 UR18, UR24, 0x1000, URZ ;  /* 0x0000100018127890 */ /* 0x000fe2000fffe03f */
[----:B------:R-:W-:Y:S01]  /*6b60*/  UMOV UR19, 0xc0000010 ;  /* 0xc000001000137882 */ /* 0x000fe20000000000 */
[----:B------:R-:W-:Y:S01]  /*6b70*/  UIADD3 UR6, UR24, 0x1200, URZ ;  /* 0x0000120018067890 */ /* 0x000fe2000fffe03f */
[----:B------:R-:W-:Y:S01]  /*6b80*/  UMOV UR7, 0xc0000010 ;  /* 0xc000001000077882 */ /* 0x000fe20000000000 */
[----:B------:R-:W-:-:S02]  /*6b90*/  WARPGROUP.DEPBAR.LE gsb0, 0x0 ;  /* 0x00008000000079c5 */ /* 0x000fc40000010000 */
[----:B------:R-:W-:-:S06]  /*6ba0*/  WARPGROUP.ARRIVE ;  /* 0x00000000000079c5 */ /* 0x000fcc0000000000 */
[----:B------:R-:W-:Y:S01]  /*6bb0*/  HGMMA.64x16x16.F32 R176, R24, gdesc[UR8].tnspB, RZ, !UPT, gsb0 ;  /* 0x4020000818b07df0 */ /* 0x000fe2000c0008ff */
[----:B------:R-:W-:Y:S01]  /*6bc0*/  UIADD3 UR10, UR24, 0xc20, URZ ;  /* 0x00000c20180a7890 */ /* 0x000fe2000fffe03f */
[----:B------:R-:W-:Y:S01]  /*6bd0*/  UMOV UR11, 0xc0000010 ;  /* 0xc0000010000b7882 */ /* 0x000fe20000000000 */
[----:B------:R-:W-:Y:S02]  /*6be0*/  WARPGROUP.DEPBAR.LE gsb0, 0x0 ;  /* 0x00008000000079c5 */ /* 0x000fe40000010000 */
        /* <DEDUP_REMOVED lines=16> */
[----:B------:R-:W-:Y:S01]  /*6cf0*/  HGMMA.64x16x16.F32 R184, R28, gdesc[UR4].tnspB, R184, gsb0 ;  /* 0x402000041cb87df0 */ /* 0x000fe200080008b8 */
        /* <DEDUP_REMOVED lines=354> */
[----:B------:R-:W-:Y:S03]  /*8320*/  HGMMA.64x16x16.F32 R176, R84, gdesc[UR8].tnspB, R176, gsb0 ;  /* 0x4020000854b07df0 */ /* 0x000fe600080008b0 */
        /* <DEDUP_REMOVED lines=10> */
[----:B------:R-:W-:Y:S05]  /*83d0*/  @!P0 BRA `(.L_x_21) ;  /* 0x0000000000048947 */ /* 0x000fea0003800000 */
[----:B------:R-:W-:Y:S01]  /*83e0*/  BPT.TRAP 0x1 ;  /* 0x000000040000795c */ /* 0x000fe20000300000 */
.L_x_21:
[----:B------:R-:W-:Y:S01]  /*83f0*/  UISETP.EQ.AND UP0, UPT, UR36, URZ, !UP0 ;  /* 0x0000003f2400728c */ /* 0x000fe2000c702270 */
[----:B-1----:R-:W-:Y:S01]  /*8400*/  IMAD.MOV.U32 R2, RZ, RZ, RZ ;  /* 0x000000ffff027224 */ /* 0x002fe200078e00ff */
[----:B------:R-:W-:Y:S02]  /*8410*/  UIADD3 UR6, UR37, 0x37028, URZ ;  /* 0x0003702825067890 */ /* 0x000fe4000fffe03f */
[----:B------:R-:W-:Y:S02]  /*8420*/  USEL UR7, URZ, 0x1, !UP0 ;  /* 0x000000013f077887 */ /* 0x000fe4000c000000 */
[----:B------:R-:W-:Y:S02]  /*8430*/  UPRMT UR6, URZ, 0x654, UR6 ;  /* 0x000006543f067896 */ /* 0x000fe40008000006 */
[----:B------:R-:W-:-:S04]  /*8440*/  USEL UR7, UR7, 0x2, UP1 ;  /* 0x0000000207077887 */ /* 0x000fc80008800000 */
[----:B------:R-:W-:-:S03]  /*8450*/  UISETP.GT.U32.AND UP0, UPT, UR7, 0x1, UPT ;  /* 0x000000010700788c */ /* 0x000fc6000bf04070 */
[----:B------:R-:W-:Y:S03]  /*8460*/  SYNCS.ARRIVE.TRANS64.RED.A1T0 RZ, [UR6], RZ ;  /* 0x000000ffffff79a7 */ /* 0x000fe60008100406 */
[----:B------:R-:W-:-:S13]  /*8470*/  PLOP3.LUT P1, PT, PT, PT, UP0, 0x80, 0x0 ;  /* 0x000000000000781c */ /* 0x000fda0003f2f008 */
[----:B------:R-:W-:Y:S05]  /*8480*/  @P1 BRA `(.L_x_22) ;  /* 0x0000000000041947 */ /* 0x000fea0003800000 */
[----:B------:R-:W-:Y:S01]  /*8490*/  BPT.TRAP 0x1 ;  /* 0x000000040000795c */ /* 0x000fe20000300000 */
.L_x_22:
[C---:B------:R-:W-:Y:S01]  /*84a0*/  ISETP.GE.AND P2, PT, R5.reuse, 0x201, PT ;  /* 0x000002010500780c */ /* 0x040fe20003f46270 */
[----:B------:R-:W-:Y:S01]  /*84b0*/  UMOV UR25, 0x1 ;  /* 0x0000000100197882 */ /* 0x000fe20000000000 */
[----:B------:R-:W-:Y:S01]  /*84c0*/  IADD3 R6, R5, 0xff, RZ ;  /* 0x000000ff05067810 */ /* 0x000fe20007ffe0ff */
[----:B------:R-:W-:Y:S01]  /*84d0*/  UMOV UR27, 0x2 ;  /* 0x00000002001b7882 */ /* 0x000fe20000000000 */
[----:B------:R-:W-:Y:S02]  /*84e0*/  IADD3 R0, R0, 0x100, RZ ;  /* 0x0000010000007810 */ /* 0x000fe40007ffe0ff */
[----:B------:R-:W-:-:S04]  /*84f0*/  SHF.R.S32.HI R7, RZ, 0x1f, R6 ;  /* 0x0000001fff077819 */ /* 0x000fc80000011406 */
[----:B------:R-:W-:-:S04]  /*8500*/  LEA.HI R7, R7, R6, RZ, 0x8 ;  /* 0x0000000607077211 */ /* 0x000fc800078f40ff */
[----:B------:R-:W-:Y:S01]  /*8510*/  LEA.HI.SX32 R5, R7, 0xffffffff, 0x18 ;  /* 0xffffffff07057811 */ /* 0x000fe200078fc2ff */
[----:B------:R-:W-:Y:S06]  /*8520*/  @!P2 BRA `(.L_x_23) ;  /* 0x0000005c00aca947 */ /* 0x000fec0003800000 */
[----:B------:R-:W-:Y:S01]  /*8530*/  MOV R9, R8 ;  /* 0x0000000800097202 */ /* 0x000fe20000000f00 */
[----:B------:R-:W-:Y:S01]  /*8540*/  IMAD.MOV.U32 R2, RZ, RZ, RZ ;  /* 0x000000ffff027224 */ /* 0x000fe200078e00ff */
[----:B------:R-:W-:Y:S01]  /*8550*/  MOV R7, R10 ;  /* 0x0000000a00077202 */ /* 0x000fe20000000f00 */
[----:B------:R-:W-:Y:S01]  /*8560*/  UMOV UR27, 0x2 ;  /* 0x00000002001b7882 */ /* 0x000fe20000000000 */
[----:B------:R-:W-:Y:S01]  /*8570*/  UMOV UR25, 0x1 ;  /* 0x0000000100197882 */ /* 0x000fe20000000000 */
[----:B------:R-:W-:-:S05]  /*8580*/  ULDC UR29, c[0x0][0x604] ;  /* 0x00018100001d7ab9 */ /* 0x000fca0000000800 */
.L_x_34:
[----:B------:R-:W-:-:S13]  /*8590*/  PLOP3.LUT P3, PT, PT, PT, UP1, 0x80, 0x0 ;  /* 0x000000000000781c */ /* 0x000fda0003f6f018 */
[----:B------:R-:W-:Y:S05]  /*85a0*/  @!P3 BRA `(.L_x_24) ;  /* 0x000000000004b947 */ /* 0x000fea0003800000 */
[----:B------:R-:W-:Y:S01]  /*85b0*/  BPT.TRAP 0x1 ;  /* 0x000000040000795c */ /* 0x000fe20000300000 */
.L_x_24:
[----:B------:R-:W-:Y:S01]  /*85c0*/  ULEA UR6, UR27, UR37, 0x3 ;  /* 0x000000251b067291 */ /* 0x000fe2000f8e183f */
[----:B------:R-:W-:-:S08]  /*85d0*/  SHF.L.U32 R6, R2, 0x1f, RZ ;  /* 0x0000001f02067819 */ /* 0x000fd000000006ff */
[----:B------:R-:W1:Y:S02]  /*85e0*/  SYNCS.PHASECHK.TRANS64.TRYWAIT P2, [UR6+0x37000], R6 ;  /* 0x03700006ff0075a7 */ /* 0x000e640008040146 */
[----:B-1----:R-:W-:Y:S05]  /*85f0*/  @!P2 BRA `(.L_x_25) ;  /* 0x0000010000e4a947 */ /* 0x002fea0003800000 */
.L_x_111:
[----:B------:R-:W-:Y:S01]  /*8600*/  UIMAD UR6, UR27, 0xa00, UR26 ;  /* 0x00000a001b0678a4 */ /* 0x000fe2000f8e021a */
[----:B------:R-:W-:Y:S01]  /*8610*/  WARPGROUP.ARRIVE ;  /* 0x00000000000079c5 */ /* 0x000fe20000000000 */
[----:B------:R-:W-:Y:S01]  /*8620*/  UMOV UR7, 0xc0000010 ;  /* 0xc000001000077882 */ /* 0x000fe20000000000 */
[----:B------:R-:W-:Y:S01]  /*8630*/  UMOV UR23, 0xc0000010 ;  /* 0xc000001000177882 */ /* 0x000fe20000000000 */
[----:B------:R-:W-:Y:S02]  /*8640*/  UIADD3 UR22, UR6, 0x200, URZ ;  /* 0x0000020006167890 */ /* 0x000fe4000fffe03f */
[----:B------:R-:W-:Y:S01]  /*8650*/  UIADD3 UR10, UR6, 0x400, URZ ;  /* 0x00000400060a7890 */ /* 0x000fe2000fffe03f */
[----:B------:R-:W-:Y:S02]  /*8660*/  UMOV UR11, 0xc0000010 ;  /* 0xc0000010000b7882 */ /* 0x000fe40000000000 */
[----:B------:R-:W-:Y:S01]  /*8670*/  HGMMA.64x256x16.F32 R24, gdesc[UR4], RZ, !UPT, gsb0 ;  /* 0x03e00000041879f0 */ /* 0x000fe2000c0008ff */
[----:B------:R-:W-:Y:S01]  /*8680*/  UIADD3 UR14, UR6, 0x600, URZ ;  /* 0x00000600060e7890 */ /* 0x000fe2000fffe03f */
[----:B------:R-:W-:Y:S01]  /*8690*/  UMOV UR15, 0xc0000010 ;  /* 0xc0000010000f7882 */ /* 0x000fe20000000000 */
[----:B------:R-:W-:Y:S01]  /*86a0*/  UIADD3 UR18, UR6, 0x800, URZ ;  /* 0x0000080006127890 */ /* 0x000fe2000fffe03f */
[----:B------:R-:W-:Y:S01]  /*86b0*/  UMOV UR19, 0xc0000010 ;  /* 0xc000001000137882 */ /* 0x000fe20000000000 */
[----:B------:R-:W-:-:S04]  /*86c0*/  UIADD3 UR6, UR27, 0x1, URZ ;  /* 0x000000011b067890 */ /* 0x000fc8000fffe03f */
[----:B------:R-:W-:-:S04]  /*86d0*/  UISETP.NE.AND UP0, UPT, UR6, 0x5, UPT ;  /* 0x000000050600788c */ /* 0x000fc8000bf05270 */
[----:B------:R-:W-:Y:S02]  /*86e0*/  USEL UR7, URZ, 0x1, UP0 ;  /* 0x000000013f077887 */ /* 0x000fe40008000000 */
[----:B------:R-:W-:-:S04]  /*86f0*/  USEL UR6, UR6, URZ, UP0 ;  /* 0x0000003f06067287 */ /* 0x000fc80008000000 */
[----:B------:R-:W-:Y:S01]  /*8700*/  LOP3.LUT R2, R2, UR7, RZ, 0x3c, !PT ;  /* 0x0000000702027c12 */ /* 0x000fe2000f8e3cff */
[----:B------:R-:W-:Y:S02]  /*8710*/  WARPGROUP.DEPBAR.LE gsb0, 0x0 ;  /* 0x00008000000079c5 */ /* 0x000fe40000010000 */
[----:B------:R-:W-:-:S06]  /*8720*/  WARPGROUP.ARRIVE ;  /* 0x00000000000079c5 */ /* 0x000fcc0000000000 */
[----:B------:R-:W-:Y:S03]  /*8730*/  HGMMA.64x256x16.F32 R24, gdesc[UR20], R24, gsb0 ;  /* 0x03e00000141879f0 */ /* 0x000fe60008000818 */
[----:B------:R-:W-:Y:S02]  /*8740*/  WARPGROUP.DEPBAR.LE gsb0, 0x0 ;  /* 0x00008000000079c5 */ /* 0x000fe40000010000 */
[----:B------:R-:W-:-:S15]  /*8750*/  WARPGROUP.ARRIVE ;  /* 0x00000000000079c5 */ /* 0x000fde0000000000 */
[----:B------:R-:W-:-:S08]  /*8760*/  NOP ;  /* 0x0000000000007918 */ /* 0x000fd00000000000 */
        /* <DEDUP_REMOVED lines=10> */
[----:B------:R-:W-:Y:S05]  /*8810*/  @!P3 BRA `(.L_x_26) ;  /* 0x000000000004b947 */ /* 0x000fea0003800000 */
[----:B------:R-:W-:Y:S01]  /*8820*/  BPT.TRAP 0x1 ;  /* 0x000000040000795c */ /* 0x000fe20000300000 */
.L_x_26:
[----:B-1----:R-:W-:Y:S01]  /*8830*/  FMNMX R6, R24, R9, !PT ;  /* 0x0000000918067209 */ /* 0x002fe20007800000 */
[----:B------:R-:W-:-:S03]  /*8840*/  ULEA UR7, UR6, UR37, 0x3 ;  /* 0x0000002506077291 */ /* 0x000fc6000f8e183f */
[----:B------:R-:W-:-:S04]  /*8850*/  FMNMX R11, R25, R6, !PT ;  /* 0x00000006190b7209 */ /* 0x000fc80007800000 */
        /* <DEDUP_REMOVED lines=61> */
[----:B------:R-:W-:-:S05]  /*8c30*/  FMNMX R10, R149, R6, !PT ;  /* 0x00000006950a7209 */ /* 0x000fca0007800000 */
[----:B------:R-:W1:Y:S02]  /*8c40*/  SHFL.BFLY PT, R11, R10, 0x1, 0x1f ;  /* 0x0c201f000a0b7f89 */ /* 0x000e6400000e0000 */
[----:B-1----:R-:W-:Y:S02]  /*8c50*/  FMNMX R12, R10, R11, !PT ;  /* 0x0000000b0a0c7209 */ /* 0x002fe40007800000 */
[----:B------:R-:W-:-:S03]  /*8c60*/  FMNMX R10, R26, R7, !PT ;  /* 0x000000071a0a7209 */ /* 0x000fc60007800000 */
[----:B------:R-:W1:Y:S01]  /*8c70*/  SHFL.BFLY PT, R11, R12, 0x2, 0x1f ;  /* 0x0c401f000c0b7f89 */ /* 0x000e6200000e0000 */
[----:B------:R-:W-:-:S04]  /*8c80*/  FMNMX R15, R27, R10, !PT ;  /* 0x0000000a1b0f7209 */ /* 0x000fc80007800000 */
[----:B------:R-:W-:-:S04]  /*8c90*/  FMNMX R10, R30, R15, !PT ;  /* 0x0000000f1e0a7209 */ /* 0x000fc80007800000 */
[----:B------:R-:W-:-:S04]  /*8ca0*/  FMNMX R15, R31, R10, !PT ;  /* 0x0000000a1f0f7209 */ /* 0x000fc80007800000 */
[----:B------:R-:W-:-:S04]  /*8cb0*/  FMNMX R10, R34, R15, !PT ;  /* 0x0000000f220a7209 */ /* 0x000fc80007800000 */
[----:B------:R-:W-:-:S04]  /*8cc0*/  FMNMX R15, R35, R10, !PT ;  /* 0x0000000a230f7209 */ /* 0x000fc80007800000 */
[----:B------:R-:W-:Y:S02]  /*8cd0*/  FMNMX R10, R38, R15, !PT ;  /* 0x0000000f260a7209 */ /* 0x000fe40007800000 */
[----:B-1----:R-:W-:Y:S02]  /*8ce0*/  FMNMX R8, R12, R11, !PT ;  /* 0x0000000b0c087209 */ /* 0x002fe40007800000 */
[----:B------:R-:W-:Y:S02]  /*8cf0*/  FMNMX R15, R39, R10, !PT ;  /* 0x0000000a270f7209 */ /* 0x000fe40007800000 */
[----:B------:R-:W-:Y:S02]  /*8d00*/  FSETP.NEU.AND P2, PT, R8, -INF , PT ;  /* 0xff8000000800780b */ /* 0x000fe40003f4d000 */
[----:B------:R-:W-:Y:S02]  /*8d10*/  FMNMX R10, R42, R15, !PT ;  /* 0x0000000f2a0a7209 */ /* 0x000fe40007800000 */
[----:B------:R-:W-:-:S02]  /*8d20*/  FSEL R6, R8, RZ, P2 ;  /* 0x000000ff08067208 */ /* 0x000fc40001000000 */
[----:B------:R-:W-:-:S03]  /*8d30*/  FMNMX R15, R43, R10, !PT ;  /* 0x0000000a2b0f7209 */ /* 0x000fc60007800000 */
[----:B------:R-:W-:Y:S01]  /*8d40*/  FMUL R11, R6, UR29 ;  /* 0x0000001d060b7c20 */ /* 0x000fe20008400000 */
[----:B------:R-:W-:-:S03]  /*8d50*/  FMNMX R10, R46, R15, !PT ;  /* 0x0000000f2e0a7209 */ /* 0x000fc60007800000 */
[--C-:B------:R-:W-:Y:S01]  /*8d60*/  FFMA R24, R24, UR29, -R11.reuse ;  /* 0x0000001d18187c23 */ /* 0x100fe2000800080b */
[--C-:B------:R-:W-:Y:S01]  /*8d70*/  FFMA R13, R25, UR29, -R11.reuse ;  /* 0x0000001d190d7c23 */ /* 0x100fe2000800080b */
[--C-:B------:R-:W-:Y:S01]  /*8d80*/  FFMA R196, R29, UR29, -R11.reuse ;  /* 0x0000001d1dc47c23 */ /* 0x100fe2000800080b */
[--C-:B------:R-:W-:Y:S01]  /*8d90*/  FFMA R25, R28, UR29, -R11.reuse ;  /* 0x0000001d1c197c23 */ /* 0x100fe2000800080b */
[--C-:B------:R-:W-:Y:S01]  /*8da0*/  FFMA R33, R33, UR29, -R11.reuse ;  /* 0x0000001d21217c23 */ /* 0x100fe2000800080b */
[----:B------:R-:W-:Y:S01]  /*8db0*/  FSETP.GEU.AND P5, PT, R24, -126, PT ;  /* 0xc2fc00001800780b */ /* 0x000fe20003fae000 */
        /* <DEDUP_REMOVED lines=9> */
[--C-:B------:R-:W-:Y:S01]  /*8e50*/  FFMA R41, R41, UR29, -R11.reuse ;  /* 0x0000001d29297c23 */ /* 0x100fe2000800080b */
[--C-:B------:R-:W-:Y:S01]  /*8e60*/  FFMA R37, R48, UR29, -R11.reuse ;  /* 0x0000001d30257c23 */ /* 0x100fe2000800080b */
[--C-:B------:R-:W-:Y:S01]  /*8e70*/  FFMA R14, R53, UR29, -R11.reuse ;  /* 0x0000001d350e7c23 */ /* 0x100fe2000800080b */
[----:B------:R-:W-:Y:S01]  /*8e80*/  @!P5 FMUL R24, R24, 0.5 ;  /* 0x3f0000001818d820 */ /* 0x000fe20000400000 */
[--C-:B------:R-:W-:Y:S01]  /*8e90*/  FFMA R52, R52, UR29, -R11.reuse ;  /* 0x0000001d34347c23 */ /* 0x100fe2000800080b */
[----:B------:R-:W-:Y:S01]  /*8ea0*/  @!P2 FMUL R13, R13, 0.5 ;  /* 0x3f0000000d0da820 */ /* 0x000fe20000400000 */
[--C-:B------:R-:W-:Y:S01]  /*8eb0*/  FFMA R60, R60, UR29, -R11.reuse ;  /* 0x0000001d3c3c7c23 */ /* 0x100fe2000800080b */
[----:B------:R-:W1:Y:S01]  /*8ec0*/  MUFU.EX2 R28, R24 ;  /* 0x00000018001c7308 */ /* 0x000e620000000800 */
[----:B------:R-:W-:Y:S01]  /*8ed0*/  @!P3 FMUL R196, R196, 0.5 ;  /* 0x3f000000c4c4b820 */ /* 0x000fe20000400000 */
[----:B------:R-:W-:Y:S01]  /*8ee0*/  @!P6 FMUL R25, R25, 0.5 ;  /* 0x3f0000001919e820 */ /* 0x000fe20000400000 */
[----:B------:R-:W-:Y:S01]  /*8ef0*/  FMNMX R15, R47, R10, !PT ;  /* 0x0000000a2f0f7209 */ /* 0x000fe20007800000 */
[----:B------:R-:W-:Y:S01]  /*8f00*/  @!P4 FMUL R32, R32, 0.5 ;  /* 0x3f0000002020c820 */ /* 0x000fe20000400000 */
[--C-:B------:R-:W-:Y:S01]  /*8f10*/  FFMA R16, R69, UR29, -R11.reuse ;  /* 0x0000001d45107c23 */ /* 0x100fe2000800080b */
[--C-:B------:R-:W-:Y:S01]  /*8f20*/  FFMA R68, R68, UR29, -R11.reuse ;  /* 0x0000001d44447c23 */ /* 0x100fe2000800080b */
[----:B------:R-:W-:Y:S01]  /*8f30*/  FMNMX R10, R50, R15, !PT ;  /* 0x0000000f320a7209 */ /* 0x000fe20007800000 */
[----:B------:R2:W3:Y:S01]  /*8f40*/  MUFU.EX2 R29, R13 ;  /* 0x0000000d001d7308 */ /* 0x0004e20000000800 */
[--C-:B------:R-:W-:Y:S01]  /*8f50*/  FFMA R15, R61, UR29, -R11.reuse ;  /* 0x0000001d3d0f7c23 */ /* 0x100fe2000800080b */
[--C-:B------:R-:W-:Y:S01]  /*8f60*/  FFMA R48, R73, UR29, -R11.reuse ;  /* 0x0000001d49307c23 */ /* 0x100fe2000800080b */
[----:B------:R-:W-:Y:S01]  /*8f70*/  FMNMX R17, R51, R10, !PT ;  /* 0x0000000a33117209 */ /* 0x000fe20007800000 */
[--C-:B------:R-:W-:Y:S01]  /*8f80*/  FFMA R76, R76, UR29, -R11.reuse ;  /* 0x0000001d4c4c7c23 */ /* 0x100fe2000800080b */
[--C-:B------:R-:W-:Y:S01]  /*8f90*/  FFMA R53, R80, UR29, -R11.reuse ;  /* 0x0000001d50357c23 */ /* 0x100fe2000800080b */
[--C-:B------:R-:W-:Y:S01]  /*8fa0*/  FFMA R73, R84, UR29, -R11.reuse ;  /* 0x0000001d54497c23 */ /* 0x100fe2000800080b */
[----:B------:R-:W-:Y:S01]  /*8fb0*/  FMNMX R10, R54, R17, !PT ;  /* 0x00000011360a7209 */ /* 0x000fe20007800000 */
[----:B------:R-:W4:Y:S01]  /*8fc0*/  MUFU.EX2 R196, R196 ;  /* 0x000000c400c47308 */ /* 0x000f220000000800 */
[----:B-1----:R-:W-:Y:S01]  /*8fd0*/  @!P5 FMUL R28, R28, R28 ;  /* 0x0000001c1c1cd220 */ /* 0x002fe20000400000 */
[----:B------:R-:W-:Y:S01]  /*8fe0*/  FSETP.GEU.AND P5, PT, R33, -126, PT ;  /* 0xc2fc00002100780b */ /* 0x000fe20003fae000 */
[--C-:B--2---:R-:W-:Y:S01]  /*8ff0*/  FFMA R13, R45, UR29, -R11.reuse ;  /* 0x0000001d2d0d7c23 */ /* 0x104fe2000800080b */
[--C-:B------:R-:W-:Y:S01]  /*9000*/  FFMA R45, R64, UR29, -R11.reuse ;  /* 0x0000001d402d7c23 */ /* 0x100fe2000800080b */
[----:B------:R-:W-:Y:S01]  /*9010*/  FMNMX R17, R55, R10, !PT ;  /* 0x0000000a37117209 */ /* 0x000fe20007800000 */
[--C-:B------:R-:W-:Y:S01]  /*9020*/  FFMA R18, R85, UR29, -R11.reuse ;  /* 0x0000001d55127c23 */ /* 0x100fe2000800080b */
[--C-:B------:R-:W-:Y:S01]  /*9030*/  FFMA R61, R96, UR29, -R11.reuse ;  /* 0x0000001d603d7c23 */ /* 0x100fe2000800080b */
[----:B------:R-:W1:Y:S01]  /*9040*/  MUFU.EX2 R25, R25 ;  /* 0x0000001900197308 */ /* 0x000e620000000800 */
[----:B---3--:R-:W-:Y:S01]  /*9050*/  @!P2 FMUL R29, R29, R29 ;  /* 0x0000001d1d1da220 */ /* 0x008fe20000400000 */
[----:B------:R-:W-:Y:S01]  /*9060*/  FSETP.GEU.AND P2, PT, R36, -126, PT ;  /* 0xc2fc00002400780b */ /* 0x000fe20003f4e000 */
[--C-:B------:R-:W-:Y:S01]  /*9070*/  FFMA R64, R104, UR29, -R11.reuse ;  /* 0x0000001d68407c23 */ /* 0x100fe2000800080b */
[----:B------:R-:W-:Y:S01]  /*9080*/  FMNMX R10, R58, R17, !PT ;  /* 0x000000113a0a7209 */ /* 0x000fe20007800000 */
[--C-:B------:R-:W-:Y:S01]  /*9090*/  FFMA R20, R109, UR29, -R11.reuse ;  /* 0x0000001d6d147c23 */ /* 0x100fe2000800080b */
[--C-:B------:R-:W-:Y:S01]  /*90a0*/  FFMA R69, R108, UR29, -R11.reuse ;  /* 0x0000001d6c457c23 */ /* 0x100fe2000800080b */
[----:B------:R-:W-:Y:S01]  /*90b0*/  @!P5 FMUL R33, R33, 0.5 ;  /* 0x3f0000002121d820 */ /* 0x000fe20000400000 */
[----:B------:R-:W2:Y:S01]  /*90c0*/  MUFU.EX2 R24, R32 ;  /* 0x0000002000187308 */ /* 0x000ea20000000800 */
[----:B----4-:R-:W-:Y:S01]  /*90d0*/  @!P3 FMUL R196, R196, R196 ;  /* 0x000000c4c4c4b220 */ /* 0x010fe20000400000 */
[----:B------:R-:W-:Y:S01]  /*90e0*/  FSETP.GEU.AND P3, PT, R40, -126, PT ;  /* 0xc2fc00002800780b */ /* 0x000fe20003f6e000 */
[--C-:B------:R-:W-:Y:S01]  /*90f0*/  FFMA R22, R112, UR29, -R11.reuse ;  /* 0x0000001d70167c23 */ /* 0x100fe2000800080b */
[----:B------:R-:W-:Y:S01]  /*9100*/  FMNMX R17, R59, R10, !PT ;  /* 0x0000000a3b117209 */ /* 0x000fe20007800000 */
[--C-:B------:R-:W-:Y:S01]  /*9110*/  FFMA R80, R116, UR29, -R11.reuse ;  /* 0x0000001d74507c23 */ /* 0x100fe2000800080b */
[--C-:B------:R-:W-:Y:S01]  /*9120*/  FFMA R84, R120, UR29, -R11.reuse ;  /* 0x0000001d78547c23 */ /* 0x100fe2000800080b */
[----:B------:R-:W-:Y:S01]  /*9130*/  @!P2 FMUL R36, R36, 0.5 ;  /* 0x3f0000002424a820 */ /* 0x000fe20000400000 */
[----:B------:R-:W3:Y:S01]  /*9140*/  MUFU.EX2 R199, R33 ;  /* 0x0000002100c77308 */ /* 0x000ee20000000800 */
[----:B-1----:R-:W-:Y:S01]  /*9150*/  @!P6 FMUL R25, R25, R25 ;  /* 0x000000191919e220 */ /* 0x002fe20000400000 */
[----:B------:R-:W-:Y:S01]  /*9160*/  FSETP.GEU.AND P6, PT, R12, -126, PT ;  /* 0xc2fc00000c00780b */ /* 0x000fe20003fce000 */
[--C-:B------:R-:W-:Y:S01]  /*9170*/  FFMA R96, R132, UR29, -R11.reuse ;  /* 0x0000001d84607c23 */ /* 0x100fe2000800080b */
[----:B------:R-:W-:Y:S01]  /*9180*/  FMNMX R10, R62, R17, !PT ;  /* 0x000000113e0a7209 */ /* 0x000fe20007800000 */
[--C-:B------:R-:W-:Y:S01]  /*9190*/  FFMA R108, R144, UR29, -R11.reuse ;  /* 0x0000001d906c7c23 */ /* 0x100fe2000800080b */
[--C-:B------:R-:W-:Y:S01]  /*91a0*/  FFMA R104, R141, UR29, -R11.reuse ;  /* 0x0000001d8d687c23 */ /* 0x100fe2000800080b */
[----:B------:R-:W-:Y:S01]  /*91b0*/  @!P3 FMUL R40, R40, 0.5 ;  /* 0x3f0000002828b820 */ /* 0x000fe20000400000 */
[----:B------:R1:W4:Y:S01]  /*91c0*/  MUFU.EX2 R197, R36 ;  /* 0x0000002400c57308 */ /* 0x0003220000000800 */
[----:B--2---:R-:W-:Y:S01]  /*91d0*/  @!P4 FMUL R24, R24, R24 ;  /* 0x000000181818c220 */ /* 0x004fe20000400000 */
[----:B------:R-:W-:Y:S01]  /*91e0*/  FSETP.GEU.AND P4, PT, R41, -126, PT ;  /* 0xc2fc00002900780b */ /* 0x000fe20003f8e000 */
[--C-:B------:R-:W-:Y:S01]  /*91f0*/  FFMA R145, R145, UR29, -R11.reuse ;  /* 0x0000001d91917c23 */ /* 0x100fe2000800080b */
[----:B------:R-:W-:Y:S01]  /*9200*/  FMNMX R17, R63, R10, !PT ;  /* 0x0000000a3f117209 */ /* 0x000fe20007800000 */
[----:B------:R-:W-:-:S02]  /*9210*/  FFMA R112, R148, UR29, -R11 ;  /* 0x0000001d94707c23 */ /* 0x000fc4000800080b */
[----:B------:R-:W-:Y:S01]  /*9220*/  @!P6 FMUL R12, R12, 0.5 ;  /* 0x3f0000000c0ce820 */ /* 0x000fe20000400000 */
[----:B------:R2:W5:Y:S01]  /*9230*/  MUFU.EX2 R33, R40 ;  /* 0x0000002800217308 */ /* 0x0005620000000800 */
[----:B---3--:R-:W-:Y:S01]  /*9240*/  @!P5 FMUL R199, R199, R199 ;  /* 0x000000c7c7c7d220 */ /* 0x008fe20000400000 */
[----:B------:R-:W-:Y:S01]  /*9250*/  FSETP.GEU.AND P5, PT, R44, -126, PT ;  /* 0xc2fc00002c00780b */ /* 0x000fe20003fae000 */
[--C-:B-1----:R-:W-:Y:S01]  /*9260*/  FFMA R36, R49, UR29, -R11.reuse ;  /* 0x0000001d31247c23 */ /* 0x102fe2000800080b */
[--C-:B------:R-:W-:Y:S01]  /*9270*/  FFMA R49, R72, UR29, -R11.reuse ;  /* 0x0000001d48317c23 */ /* 0x100fe2000800080b */
[----:B------:R-:W-:Y:S01]  /*9280*/  FMNMX R10, R66, R17, !PT ;  /* 0x00000011420a7209 */ /* 0x000fe20007800000 */
[--C-:B------:R-:W-:Y:S01]  /*9290*/  FFMA R72, R92, UR29, -R11.reuse ;  /* 0x0000001d5c487c23 */ /* 0x100fe2000800080b */
[----:B------:R-:W-:Y:S01]  /*92a0*/  @!P4 FMUL R41, R41, 0.5 ;  /* 0x3f0000002929c820 */ /* 0x000fe20000400000 */
[----:B------:R-:W1:Y:S01]  /*92b0*/  MUFU.EX2 R12, R12 ;  /* 0x0000000c000c7308 */ /* 0x000e620000000800 */
[----:B----4-:R-:W-:Y:S01]  /*92c0*/  @!P2 FMUL R197, R197, R197 ;  /* 0x000000c5c5c5a220 */ /* 0x010fe20000400000 */
[----:B------:R-:W-:Y:S01]  /*92d0*/  FSETP.GEU.AND P2, PT, R13, -126, PT ;  /* 0xc2fc00000d00780b */ /* 0x000fe20003f4e000 */
[--C-:B--2---:R-:W-:Y:S01]  /*92e0*/  FFMA R40, R57, UR29, -R11.reuse ;  /* 0x0000001d39287c23 */ /* 0x104fe2000800080b */
[----:B------:R-:W-:Y:S01]  /*92f0*/  FMNMX R17, R67, R10, !PT ;  /* 0x0000000a43117209 */ /* 0x000fe20007800000 */
[--C-:B------:R-:W-:Y:S01]  /*9300*/  FFMA R57, R88, UR29, -R11.reuse ;  /* 0x0000001d58397c23 */ /* 0x100fe2000800080b */
[--C-:B------:R-:W-:Y:S01]  /*9310*/  FFMA R92, R125, UR29, -R11.reuse ;  /* 0x0000001d7d5c7c23 */ /* 0x100fe2000800080b */
[----:B------:R-:W-:Y:S01]  /*9320*/  @!P5 FMUL R44, R44, 0.5 ;  /* 0x3f0000002c2cd820 */ /* 0x000fe20000400000 */
[----:B------:R2:W3:Y:S01]  /*9330*/  MUFU.EX2 R32, R41 ;  /* 0x0000002900207308 */ /* 0x0004e20000000800 */
[----:B-----5:R-:W-:Y:S01]  /*9340*/  @!P3 FMUL R33, R33, R33 ;  /* 0x000000212121b220 */ /* 0x020fe20000400000 */
[----:B------:R-:W-:Y:S01]  /*9350*/  FSETP.GEU.AND P3, PT, R36, -126, PT ;  /* 0xc2fc00002400780b */ /* 0x000fe20003f6e000 */
[----:B------:R-:W-:Y:S01]  /*9360*/  FFMA R88, R128, UR29, -R11 ;  /* 0x0000001d80587c23 */ /* 0x000fe2000800080b */
[----:B------:R-:W-:-:S03]  /*9370*/  FMNMX R10, R70, R17, !PT ;  /* 0x00000011460a7209 */ /* 0x000fc60007800000 */
[----:B------:R-:W-:Y:S01]  /*9380*/  @!P2 FMUL R13, R13, 0.5 ;  /* 0x3f0000000d0da820 */ /* 0x000fe20000400000 */
[----:B------:R4:W5:Y:S01]  /*9390*/  MUFU.EX2 R194, R44 ;  /* 0x0000002c00c27308 */ /* 0x0009620000000800 */
[----:B-1----:R-:W-:Y:S01]  /*93a0*/  @!P6 FMUL R12, R12, R12 ;  /* 0x0000000c0c0ce220 */ /* 0x002fe20000400000 */
[----:B------:R-:W-:Y:S01]  /*93b0*/  FSETP.GEU.AND P6, PT, R37, -126, PT ;  /* 0xc2fc00002500780b */ /* 0x000fe20003fce000 */
[--C-:B--2---:R-:W-:Y:S01]  /*93c0*/  FFMA R41, R56, UR29, -R11.reuse ;  /* 0x0000001d38297c23 */ /* 0x104fe2000800080b */
[----:B------:R-:W-:Y:S01]  /*93d0*/  FMNMX R17, R71, R10, !PT ;  /* 0x0000000a47117209 */ /* 0x000fe20007800000 */
[--C-:B------:R-:W-:Y:S02]  /*93e0*/  FFMA R56, R89, UR29, -R11.reuse ;  /* 0x0000001d59387c23 */ /* 0x100fe4000800080b */
[----:B------:R-:W-:Y:S01]  /*93f0*/  @!P3 FMUL R36, R36, 0.5 ;  /* 0x3f0000002424b820 */ /* 0x000fe20000400000 */
[----:B------:R-:W1:Y:S01]  /*9400*/  MUFU.EX2 R13, R13 ;  /* 0x0000000d000d7308 */ /* 0x000e620000000800 */
[----:B---3--:R-:W-:Y:S01]  /*9410*/  @!P4 FMUL R32, R32, R32 ;  /* 0x000000202020c220 */ /* 0x008fe20000400000 */
[----:B------:R-:W-:Y:S01]  /*9420*/  FSETP.GEU.AND P4, PT, R52, -126, PT ;  /* 0xc2fc00003400780b */ /* 0x000fe20003f8e000 */
[--C-:B----4-:R-:W-:Y:S01]  /*9430*/  FFMA R44, R65, UR29, -R11.reuse ;  /* 0x0000001d412c7c23 */ /* 0x110fe2000800080b */
[----:B------:R-:W-:Y:S01]  /*9440*/  FMNMX R10, R74, R17, !PT ;  /* 0x000000114a0a7209 */ /* 0x000fe20007800000 */
[----:B------:R-:W-:-:S02]  /*9450*/  FFMA R17, R77, UR29, -R11 ;  /* 0x0000001d4d117c23 */ /* 0x000fc4000800080b */
[----:B------:R-:W-:Y:S01]  /*9460*/  @!P6 FMUL R37, R37, 0.5 ;  /* 0x3f0000002525e820 */ /* 0x000fe20000400000 */
[----:B------:R-:W2:Y:S01]  /*9470*/  MUFU.EX2 R36, R36 ;  /* 0x0000002400247308 */ /* 0x000ea20000000800 */
[----:B-----5:R-:W-:Y:S01]  /*9480*/  @!P5 FMUL R194, R194, R194 ;  /* 0x000000c2c2c2d220 */ /* 0x020fe20000400000 */
[----:B------:R-:W-:Y:S02]  /*9490*/  FSETP.GEU.AND P5, PT, R14, -126, PT ;  /* 0xc2fc00000e00780b */ /* 0x000fe40003fae000 */
[----:B------:R-:W-:-:S03]  /*94a0*/  FMNMX R19, R75, R10, !PT ;  /* 0x0000000a4b137209 */ /* 0x000fc60007800000 */
[----:B------:R-:W-:Y:S01]  /*94b0*/  @!P4 FMUL R52, R52, 0.5 ;  /* 0x3f0000003434c820 */ /* 0x000fe20000400000 */
[----:B------:R-:W3:Y:S01]  /*94c0*/  MUFU.EX2 R37, R37 ;  /* 0x0000002500257308 */ /* 0x000ee20000000800 */
[----:B-1----:R-:W-:Y:S01]  /*94d0*/  @!P2 FMUL R13, R13, R13 ;  /* 0x0000000d0d0da220 */ /* 0x002fe20000400000 */
[----:B------:R-:W-:Y:S02]  /*94e0*/  FSETP.GEU.AND P2, PT, R41, -126, PT ;  /* 0xc2fc00002900780b */ /* 0x000fe40003f4e000 */
[----:B------:R-:W-:-:S03]  /*94f0*/  FMNMX R10, R78, R19, !PT ;  /* 0x000000134e0a7209 */ /* 0x000fc60007800000 */
[----:B------:R-:W-:Y:S01]  /*9500*/  @!P5 FMUL R14, R14, 0.5 ;  /* 0x3f0000000e0ed820 */ /* 0x000fe20000400000 */
[----:B------:R1:W4:Y:S01]  /*9510*/  MUFU.EX2 R195, R52 ;  /* 0x0000003400c37308 */ /* 0x0003220000000800 */
[----:B--2---:R-:W-:Y:S01]  /*9520*/  @!P3 FMUL R36, R36, R36 ;  /* 0x000000242424b220 */ /* 0x004fe20000400000 */
[----:B------:R-:W-:Y:S02]  /*9530*/  FSETP.GEU.AND P3, PT, R60, -126, PT ;  /* 0xc2fc00003c00780b */ /* 0x000fe40003f6e000 */
[----:B------:R-:W-:-:S03]  /*9540*/  FMNMX R19, R79, R10, !PT ;  /* 0x0000000a4f137209 */ /* 0x000fc60007800000 */
[----:B------:R-:W-:Y:S01]  /*9550*/  @!P2 FMUL R41, R41, 0.5 ;  /* 0x3f0000002929a820 */ /* 0x000fe20000400000 */
[----:B------:R-:W2:Y:S01]  /*9560*/  MUFU.EX2 R14, R14 ;  /* 0x0000000e000e7308 */ /* 0x000ea20000000800 */
[----:B---3--:R-:W-:Y:S01]  /*9570*/  @!P6 FMUL R37, R37, R37 ;  /* 0x000000252525e220 */ /* 0x008fe20000400000 */
[----:B------:R-:W-:Y:S01]  /*9580*/  FSETP.GEU.AND P6, PT, R40, -126, PT ;  /* 0xc2fc00002800780b */ /* 0x000fe20003fce000 */
[----:B-1----:R-:W-:Y:S01]  /*9590*/  FFMA R52, R81, UR29, -R11 ;  /* 0x0000001d51347c23 */ /* 0x002fe2000800080b */
[----:B------:R-:W-:-:S03]  /*95a0*/  FMNMX R10, R82, R19, !PT ;  /* 0x00000013520a7209 */ /* 0x000fc60007800000 */
[----:B------:R-:W-:Y:S01]  /*95b0*/  @!P3 FMUL R60, R60, 0.5 ;  /* 0x3f0000003c3cb820 */ /* 0x000fe20000400000 */
[----:B------:R-:W1:Y:S01]  /*95c0*/  MUFU.EX2 R41, R41 ;  /* 0x0000002900297308 */ /* 0x000e620000000800 */
[----:B----4-:R-:W-:Y:S01]  /*95d0*/  @!P4 FMUL R195, R195, R195 ;  /* 0x000000c3c3c3c220 */ /* 0x010fe20000400000 */
        /* <DEDUP_REMOVED lines=9> */
[----:B-1----:R-:W-:Y:S01]  /*9670*/  @!P2 FMUL R41, R41, R41 ;  /* 0x000000292929a220 */ /* 0x002fe20000400000 */
[----:B------:R-:W-:Y:S01]  /*9680*/  FSETP.GEU.AND P2, PT, R44, -126, PT ;  /* 0xc2fc00002c00780b */ /* 0x000fe20003f4e000 */
[--C-:B---3--:R-:W-:Y:S01]  /*9690*/  FFMA R60, R97, UR29, -R11.reuse ;  /* 0x0000001d613c7c23 */ /* 0x108fe2000800080b */
[----:B------:R-:W-:Y:S01]  /*96a0*/  FMNMX R19, R87, R10, !PT ;  /* 0x0000000a57137209 */ /* 0x000fe20007800000 */
[----:B------:R-:W-:Y:S02]  /*96b0*/  FFMA R97, R137, UR29, -R11 ;  /* 0x0000001d89617c23 */ /* 0x000fe4000800080b */
[----:B------:R-:W-:Y:S01]  /*96c0*/  @!P5 FMUL R45, R45, 0.5 ;  /* 0x3f0000002d2dd820 */ /* 0x000fe20000400000 */
[----:B------:R-:W1:Y:S01]  /*96d0*/  MUFU.EX2 R15, R15 ;  /* 0x0000000f000f7308 */ /* 0x000e620000000800 */
[----:B----4-:R-:W-:Y:S01]  /*96e0*/  @!P3 FMUL R192, R192, R192 ;  /* 0x000000c0c0c0b220 */ /* 0x010fe20000400000 */
[----:B------:R-:W-:-:S02]  /*96f0*/  FSETP.GEU.AND P3, PT, R16, -126, PT ;  /* 0xc2fc00001000780b */ /* 0x000fc40003f6e000 */
[----:B------:R-:W-:-:S03]  /*9700*/  FMNMX R10, R90, R19, !PT ;  /* 0x000000135a0a7209 */ /* 0x000fc60007800000 */
[----:B------:R-:W-:Y:S01]  /*9710*/  @!P2 FMUL R44, R44, 0.5 ;  /* 0x3f0000002c2ca820 */ /* 0x000fe20000400000 */
[----:B------:R-:W3:Y:S01]  /*9720*/  MUFU.EX2 R45, R45 ;  /* 0x0000002d002d7308 */ /* 0x000ee20000000800 */
[----:B--2---:R-:W-:Y:S01]  /*9730*/  @!P6 FMUL R40, R40, R40 ;  /* 0x000000282828e220 */ /* 0x004fe20000400000 */
[----:B------:R-:W-:Y:S02]  /*9740*/  FSETP.GEU.AND P6, PT, R68, -126, PT ;  /* 0xc2fc00004400780b */ /* 0x000fe40003fce000 */
[----:B------:R-:W-:-:S03]  /*9750*/  FMNMX R19, R91, R10, !PT ;  /* 0x0000000a5b137209 */ /* 0x000fc60007800000 */
[----:B------:R-:W-:Y:S01]  /*9760*/  @!P3 FMUL R16, R16, 0.5 ;  /* 0x3f0000001010b820 */ /* 0x000fe20000400000 */
[----:B------:R-:W2:Y:S01]  /*9770*/  MUFU.EX2 R44, R44 ;  /* 0x0000002c002c7308 */ /* 0x000ea20000000800 */
[----:B-1----:R-:W-:Y:S01]  /*9780*/  @!P4 FMUL R15, R15, R15 ;  /* 0x0000000f0f0fc220 */ /* 0x002fe20000400000 */
[----:B------:R-:W-:Y:S02]  /*9790*/  FSETP.GEU.AND P4, PT, R49, -126, PT ;  /* 0xc2fc00003100780b */ /* 0x000fe40003f8e000 */
[----:B------:R-:W-:-:S03]  /*97a0*/  FMNMX R10, R94, R19, !PT ;  /* 0x000000135e0a7209 */ /* 0x000fc60007800000 */
[----:B------:R-:W-:Y:S01]  /*97b0*/  @!P6 FMUL R68, R68, 0.5 ;  /* 0x3f0000004444e820 */ /* 0x000fe20000400000 */
[----:B------:R-:W1:Y:S01]  /*97c0*/  MUFU.EX2 R16, R16 ;  /* 0x0000001000107308 */ /* 0x000e620000000800 */
[----:B---3--:R-:W-:Y:S01]  /*97d0*/  @!P5 FMUL R45, R45, R45 ;  /* 0x0000002d2d2dd220 */ /* 0x008fe20000400000 */
[----:B------:R-:W-:Y:S02]  /*97e0*/  FSETP.GEU.AND P5, PT, R48, -126, PT ;  /* 0xc2fc00003000780b */ /* 0x000fe40003fae000 */
[----:B------:R-:W-:-:S03]  /*97f0*/  FMNMX R19, R95, R10, !PT ;  /* 0x0000000a5f137209 */ /* 0x000fc60007800000 */
[----:B------:R-:W-:Y:S01]  /*9800*/  @!P4 FMUL R49, R49, 0.5 ;  /* 0x3f0000003131c820 */ /* 0x000fe20000400000 */
[----:B------:R3:W4:Y:S01]  /*9810*/  MUFU.EX2 R193, R68 ;  /* 0x0000004400c17308 */ /* 0x0007220000000800 */
[----:B--2---:R-:W-:Y:S01]  /*9820*/  @!P2 FMUL R44, R44, R44 ;  /* 0x0000002c2c2ca220 */ /* 0x004fe20000400000 */
[----:B------:R-:W-:Y:S02]  /*9830*/  FSETP.GEU.AND P2, PT, R76, -126, PT ;  /* 0xc2fc00004c00780b */ /* 0x000fe40003f4e000 */
[----:B------:R-:W-:Y:S01]  /*9840*/  FMNMX R10, R98, R19, !PT ;  /* 0x00000013620a7209 */ /* 0x000fe20007800000 */
[--C-:B------:R-:W-:Y:S01]  /*9850*/  FFMA R19, R93, UR29, -R11.reuse ;  /* 0x0000001d5d137c23 */ /* 0x100fe2000800080b */
[--C-:B------:R-:W-:Y:S01]  /*9860*/  FFMA R93, R133, UR29, -R11.reuse ;  /* 0x0000001d855d7c23 */ /* 0x100fe2000800080b */
[----:B------:R-:W-:Y:S01]  /*9870*/  @!P5 FMUL R48, R48, 0.5 ;  /* 0x3f0000003030d820 */ /* 0x000fe20000400000 */
[----:B------:R-:W2:Y:S01]  /*9880*/  MUFU.EX2 R49, R49 ;  /* 0x0000003100317308 */ /* 0x000ea20000000800 */
[----:B-1----:R-:W-:Y:S01]  /*9890*/  @!P3 FMUL R16, R16, R16 ;  /* 0x000000101010b220 */ /* 0x002fe20000400000 */
[----:B------:R-:W-:Y:S01]  /*98a0*/  FSETP.GEU.AND P3, PT, R53, -126, PT ;  /* 0xc2fc00003500780b */ /* 0x000fe20003f6e000 */
[--C-:B---3--:R-:W-:Y:S01]  /*98b0*/  FFMA R68, R100, UR29, -R11.reuse ;  /* 0x0000001d64447c23 */ /* 0x108fe2000800080b */
[----:B------:R-:W-:Y:S01]  /*98c0*/  FMNMX R21, R99, R10, !PT ;  /* 0x0000000a63157209 */ /* 0x000fe20007800000 */
[----:B------:R-:W-:-:S02]  /*98d0*/  FFMA R100, R136, UR29, -R11 ;  /* 0x0000001d88647c23 */ /* 0x000fc4000800080b */
[----:B------:R-:W-:Y:S01]  /*98e0*/  @!P2 FMUL R76, R76, 0.5 ;  /* 0x3f0000004c4ca820 */ /* 0x000fe20000400000 */
[----:B------:R-:W1:Y:S01]  /*98f0*/  MUFU.EX2 R48, R48 ;  /* 0x0000003000307308 */ /* 0x000e620000000800 */
[----:B----4-:R-:W-:Y:S01]  /*9900*/  @!P6 FMUL R193, R193, R193 ;  /* 0x000000c1c1c1e220 */ /* 0x010fe20000400000 */
[----:B------:R-:W-:Y:S02]  /*9910*/  FSETP.GEU.AND P6, PT, R17, -126, PT ;  /* 0xc2fc00001100780b */ /* 0x000fe40003fce000 */
        /* <DEDUP_REMOVED lines=17> */
[----:B------:R-:W3:Y:S01]  /*9a30*/  MUFU.EX2 R52, R52 ;  /* 0x0000003400347308 */ /* 0x000ee20000000800 */
[----:B--2---:R-:W-:Y:S01]  /*9a40*/  @!P3 FMUL R53, R53, R53 ;  /* 0x000000353535b220 */ /* 0x004fe20000400000 */
[----:B------:R-:W-:Y:S02]  /*9a50*/  FSETP.GEU.AND P3, PT, R56, -126, PT ;  /* 0xc2fc00003800780b */ /* 0x000fe40003f6e000 */
[----:B------:R-:W-:Y:S01]  /*9a60*/  FMNMX R10, R110, R21, !PT ;  /* 0x000000156e0a7209 */ /* 0x000fe20007800000 */
[----:B------:R-:W-:Y:S02]  /*9a70*/  FFMA R21, R101, UR29, -R11 ;  /* 0x0000001d65157c23 */ /* 0x000fe4000800080b */
[----:B------:R-:W-:Y:S01]  /*9a80*/  @!P2 FMUL R18, R18, 0.5 ;  /* 0x3f0000001212a820 */ /* 0x000fe20000400000 */
[----:B------:R-:W2:Y:S01]  /*9a90*/  MUFU.EX2 R73, R73 ;  /* 0x0000004900497308 */ /* 0x000ea20000000800 */
[----:B-1----:R-:W-:Y:S01]  /*9aa0*/  @!P6 FMUL R17, R17, R17 ;  /* 0x000000111111e220 */ /* 0x002fe20000400000 */
[----:B------:R-:W-:-:S02]  /*9ab0*/  FSETP.GEU.AND P6, PT, R57, -126, PT ;  /* 0xc2fc00003900780b */ /* 0x000fc40003fce000 */
        /* <DEDUP_REMOVED lines=15> */
[----:B------:R-:W-:Y:S01]  /*9bb0*/  FMNMX R10, R118, R23, !PT ;  /* 0x00000017760a7209 */ /* 0x000fe20007800000 */
[----:B------:R-:W-:Y:S02]  /*9bc0*/  FFMA R23, R105, UR29, -R11 ;  /* 0x0000001d69177c23 */ /* 0x000fe4000800080b */
[----:B------:R-:W-:Y:S01]  /*9bd0*/  @!P5 FMUL R19, R19, 0.5 ;  /* 0x3f0000001313d820 */ /* 0x000fe20000400000 */
[----:B------:R-:W1:Y:S01]  /*9be0*/  MUFU.EX2 R72, R72 ;  /* 0x0000004800487308 */ /* 0x000e620000000800 */
[----:B---3--:R-:W-:Y:S01]  /*9bf0*/  @!P3 FMUL R56, R56, R56 ;  /* 0x000000383838b220 */ /* 0x008fe20000400000 */
        /* <DEDUP_REMOVED lines=32> */
[----:B------:R-:W-:Y:S01]  /*9e00*/  FMNMX R77, R131, R10, !PT ;  /* 0x0000000a834d7209 */ /* 0x000fe20007800000 */
[----:B------:R-:W-:Y:S01]  /*9e10*/  FADD R137, R199, R60 ;  /* 0x0000003cc7897221 */ /* 0x000fe20000000000 */
[----:B------:R-:W-:Y:S01]  /*9e20*/  F2FP.F16.F32.PACK_AB R60, R60, R61 ;  /* 0x0000003d3c3c723e */ /* 0x000fe200000000ff */
        /* <DEDUP_REMOVED lines=13> */
[----:B------:R-:W-:Y:S01]  /*9f00*/  FMNMX R10, R138, R81, !PT ;  /* 0x000000518a0a7209 */ /* 0x000fe20007800000 */
[----:B---3--:R-:W-:Y:S01]  /*9f10*/  @!P2 FMUL R23, R23, R23 ;  /* 0x000000171717a220 */ /* 0x008fe20000400000 */
[----:B------:R-:W-:Y:S02]  /*9f20*/  FSETP.GEU.AND P2, PT, R80, -126, PT ;  /* 0xc2fc00005000780b */ /* 0x000fe40003f4e000 */
[----:B------:R-:W-:Y:S02]  /*9f30*/  FMNMX R81, R139, R10, !PT ;  /* 0x0000000a8b517209 */ /* 0x000fe40007800000 */
[----:B------:R-:W-:Y:S01]  /*9f40*/  @!P5 FMUL R65, R65, 0.5 ;  /* 0x3f0000004141d820 */ /* 0x000fe20000400000 */
[----:B------:R-:W3:Y:S01]  /*9f50*/  MUFU.EX2 R22, R22 ;  /* 0x0000001600167308 */ /* 0x000ee20000000800 */
[----:B--2---:R-:W-:Y:S01]  /*9f60*/  @!P3 FMUL R20, R20, R20 ;  /* 0x000000141414b220 */ /* 0x004fe20000400000 */
[----:B------:R-:W-:-:S02]  /*9f70*/  FSETP.GEU.AND P3, PT, R84, -126, PT ;  /* 0xc2fc00005400780b */ /* 0x000fc40003f6e000 */
[----:B------:R-:W-:Y:S01]  /*9f80*/  FMNMX R10, R142, R81, !PT ;  /* 0x000000518e0a7209 */ /* 0x000fe20007800000 */
[----:B------:R-:W-:-:S03]  /*9f90*/  FFMA R81, R121, UR29, -R11 ;  /* 0x0000001d79517c23 */ /* 0x000fc6000800080b */
[----:B------:R-:W2:Y:S01]  /*9fa0*/  MUFU.EX2 R65, R65 ;  /* 0x0000004100417308 */ /* 0x000ea20000000800 */
[----:B-1----:R-:W-:Y:S01]  /*9fb0*/  @!P6 FMUL R69, R69, R69 ;  /* 0x000000454545e220 */ /* 0x002fe20000400000 */
[----:B------:R-:W-:Y:S01]  /*9fc0*/  FSETP.GEU.AND P6, PT, R77, -126, PT ;  /* 0xc2fc00004d00780b */ /* 0x000fe20003fce000 */
[----:B------:R-:W-:Y:S01]  /*9fd0*/  @!P2 FMUL R80, R80, 0.5 ;  /* 0x3f0000005050a820 */ /* 0x000fe20000400000 */
[----:B------:R-:W-:-:S03]  /*9fe0*/  FMNMX R85, R143, R10, !PT ;  /* 0x0000000a8f557209 */ /* 0x000fc60007800000 */
[----:B------:R-:W-:Y:S01]  /*9ff0*/  @!P3 FMUL R84, R84, 0.5 ;  /* 0x3f0000005454b820 */ /* 0x000fe20000400000 */
[----:B------:R-:W-:Y:S01]  /*a000*/  FMNMX R10, R146, R85, !PT ;  /* 0x00000055920a7209 */ /* 0x000fe20007800000 */
[--C-:B------:R-:W-:Y:S01]  /*a010*/  FFMA R85, R124, UR29, -R11.reuse ;  /* 0x0000001d7c557c23 */ /* 0x100fe2000800080b */
[----:B------:R-:W1:Y:S01]  /*a020*/  MUFU.EX2 R80, R80 ;  /* 0x0000005000507308 */ /* 0x000e620000000800 */
[----:B---3--:R-:W-:Y:S01]  /*a030*/  @!P4 FMUL R22, R22, R22 ;  /* 0x000000161616c220 */ /* 0x008fe20000400000 */
[----:B------:R-:W-:Y:S02]  /*a040*/  FSETP.GEU.AND P4, PT, R81, -126, PT ;  /* 0xc2fc00005100780b */ /* 0x000fe40003f8e000 */
[----:B------:R-:W-:Y:S01]  /*a050*/  FMNMX R89, R147, R10, !PT ;  /* 0x0000000a93597209 */ /* 0x000fe20007800000 */
[----:B------:R-:W-:Y:S01]  /*a060*/  @!P6 FMUL R77, R77, 0.5 ;  /* 0x3f0000004d4de820 */ /* 0x000fe20000400000 */
[----:B------:R-:W-:Y:S01]  /*a070*/  FADD R144, R37, R22 ;  /* 0x0000001625907221 */ /* 0x000fe20000000000 */
[----:B--2---:R-:W-:Y:S01]  /*a080*/  @!P5 FMUL R65, R65, R65 ;  /* 0x000000414141d220 */ /* 0x004fe20000400000 */
[----:B------:R-:W-:Y:S01]  /*a090*/  FSETP.GEU.AND P5, PT, R85, -126, PT ;  /* 0xc2fc00005500780b */ /* 0x000fe20003fae000 */
[----:B------:R-:W2:Y:S01]  /*a0a0*/  MUFU.EX2 R84, R84 ;  /* 0x0000005400547308 */ /* 0x000ea20000000800 */
[----:B------:R-:W-:Y:S01]  /*a0b0*/  FMNMX R10, R150, R89, !PT ;  /* 0x00000059960a7209 */ /* 0x000fe20007800000 */
[----:B------:R-:W-:-:S03]  /*a0c0*/  FFMA R89, R129, UR29, -R11 ;  /* 0x0000001d81597c23 */ /* 0x000fc6000800080b */
[----:B------:R-:W-:Y:S01]  /*a0d0*/  FMNMX R10, R151, R10, !PT ;  /* 0x0000000a970a7209 */ /* 0x000fe20007800000 */
[----:B------:R-:W-:Y:S02]  /*a0e0*/  @!P4 FMUL R81, R81, 0.5 ;  /* 0x3f0000005151c820 */ /* 0x000fe40000400000 */
[----:B------:R-:W3:Y:S01]  /*a0f0*/  MUFU.EX2 R77, R77 ;  /* 0x0000004d004d7308 */ /* 0x000ee20000000800 */
[----:B-1----:R-:W-:Y:S01]  /*a100*/  @!P2 FMUL R80, R80, R80 ;  /* 0x000000505050a220 */ /* 0x002fe20000400000 */
[----:B------:R-:W-:Y:S01]  /*a110*/  FSETP.GEU.AND P2, PT, R92, -126, PT ;  /* 0xc2fc00005c00780b */ /* 0x000fe20003f4e000 */
[----:B------:R-:W1:Y:S01]  /*a120*/  SHFL.BFLY PT, R101, R10, 0x1, 0x1f ;  /* 0x0c201f000a657f89 */ /* 0x000e6200000e0000 */
[----:B------:R-:W-:Y:S01]  /*a130*/  @!P5 FMUL R85, R85, 0.5 ;  /* 0x3f0000005555d820 */ /* 0x000fe20000400000 */
[----:B------:R-:W-:-:S03]  /*a140*/  FADD R148, R195, R80 ;  /* 0x00000050c3947221 */ /* 0x000fc60000000000 */
[----:B------:R-:W4:Y:S01]  /*a150*/  MUFU.EX2 R81, R81 ;  /* 0x0000005100517308 */ /* 0x000f220000000800 */
        /* <DEDUP_REMOVED lines=8> */
[----:B----4-:R-:W-:Y:S01]  /*a1e0*/  @!P4 FMUL R81, R81, R81 ;  /* 0x000000515151c220 */ /* 0x010fe20000400000 */
[----:B------:R-:W-:Y:S02]  /*a1f0*/  FSETP.GEU.AND P4, PT, R96, -126, PT ;  /* 0xc2fc00006000780b */ /* 0x000fe40003f8e000 */
[----:B-1----:R-:W-:Y:S01]  /*a200*/  FMNMX R10, R10, R101, !PT ;  /* 0x000000650a0a7209 */ /* 0x002fe20007800000 */
[----:B------:R-:W-:Y:S02]  /*a210*/  FFMA R101, R140, UR29, -R11 ;  /* 0x0000001d8c657c23 */ /* 0x000fe4000800080b */
[----:B------:R-:W-:Y:S01]  /*a220*/  @!P6 FMUL R88, R88, 0.5 ;  /* 0x3f0000005858e820 */ /* 0x000fe20000400000 */
[----:B------:R-:W1:Y:S01]  /*a230*/  MUFU.EX2 R89, R89 ;  /* 0x0000005900597308 */ /* 0x000e620000000800 */
[----:B--2---:R-:W-:Y:S01]  /*a240*/  @!P5 FMUL R85, R85, R85 ;  /* 0x000000555555d220 */ /* 0x004fe20000400000 */
[----:B------:R-:W-:Y:S01]  /*a250*/  FSETP.GEU.AND P5, PT, R93, -126, PT ;  /* 0xc2fc00005d00780b */ /* 0x000fe20003fae000 */
[----:B------:R-:W2:Y:S04]  /*a260*/  SHFL.BFLY PT, R105, R10, 0x2, 0x1f ;  /* 0x0c401f000a697f89 */ /* 0x000ea800000e0000 */
[----:B------:R-:W-:Y:S01]  /*a270*/  @!P4 FMUL R96, R96, 0.5 ;  /* 0x3f0000006060c820 */ /* 0x000fe20000400000 */
[----:B------:R-:W4:Y:S01]  /*a280*/  MUFU.EX2 R88, R88 ;  /* 0x0000005800587308 */ /* 0x000f220000000800 */
        /* <DEDUP_REMOVED lines=8> */
[----:B----4-:R-:W-:Y:S01]  /*a310*/  @!P6 FMUL R88, R88, R88 ;  /* 0x000000585858e220 */ /* 0x010fe20000400000 */
[----:B------:R-:W-:Y:S02]  /*a320*/  FSETP.GEU.AND P6, PT, R97, -126, PT ;  /* 0xc2fc00006100780b */ /* 0x000fe40003fce000 */
[----:B--2---:R-:W-:Y:S01]  /*a330*/  FMNMX R10, R10, R105, !PT ;  /* 0x000000690a0a7209 */ /* 0x004fe20007800000 */
[----:B------:R-:W-:Y:S02]  /*a340*/  FFMA R105, R149, UR29, -R11 ;  /* 0x0000001d95697c23 */ /* 0x000fe4000800080b */
        /* <DEDUP_REMOVED lines=11> */
[----:B------:R-:W-:-:S04]  /*a400*/  FSETP.NEU.AND P2, PT, R10, -INF , PT ;  /* 0xff8000000a00780b */ /* 0x000fc80003f4d000 */
[----:B------:R-:W-:Y:S01]  /*a410*/  FSEL R140, R10, RZ, P2 ;  /* 0x000000ff0a8c7208 */ /* 0x000fe20001000000 */
[----:B------:R-:W-:Y:S01]  /*a420*/  @!P5 FMUL R108, R108, 0.5 ;  /* 0x3f0000006c6cd820 */ /* 0x000fe20000400000 */
[----:B------:R-:W2:Y:S01]  /*a430*/  MUFU.EX2 R104, R104 ;  /* 0x0000006800687308 */ /* 0x000ea20000000800 */
[----:B---3--:R-:W-:Y:S01]  /*a440*/  @!P3 FMUL R101, R101, R101 ;  /* 0x000000656565b220 */ /* 0x008fe20000400000 */
[----:B------:R-:W-:Y:S01]  /*a450*/  FSETP.GEU.AND P3, PT, R105, -126, PT ;  /* 0xc2fc00006900780b */ /* 0x000fe20003f6e000 */
[----:B------:R-:W-:Y:S01]  /*a460*/  FMUL R133, R140, UR29 ;  /* 0x0000001d8c857c20 */ /* 0x000fe20008400000 */
[----:B------:R-:W-:Y:S01]  /*a470*/  FSETP.GEU.AND P2, PT, R112, -126, PT ;  /* 0xc2fc00007000780b */ /* 0x000fe20003f4e000 */
[----:B------:R-:W-:Y:S02]  /*a480*/  FADD R140, -R140, R7 ;  /* 0x000000078c8c7221 */ /* 0x000fe40000000100 */
[--C-:B------:R-:W-:Y:S01]  /*a490*/  FFMA R27, R27, UR29, -R133.reuse ;  /* 0x0000001d1b1b7c23 */ /* 0x100fe20008000885 */
[----:B------:R-:W3:Y:S01]  /*a4a0*/  MUFU.EX2 R108, R108 ;  /* 0x0000006c006c7308 */ /* 0x000ee20000000800 */
[----:B-1----:R-:W-:Y:S01]  /*a4b0*/  @!P6 FMUL R97, R97, R97 ;  /* 0x000000616161e220 */ /* 0x002fe20000400000 */
[----:B------:R-:W-:Y:S01]  /*a4c0*/  FSETP.GEU.AND P6, PT, R145, -126, PT ;  /* 0xc2fc00009100780b */ /* 0x000fe20003fce000 */
[--C-:B------:R-:W-:Y:S01]  /*a4d0*/  FFMA R26, R26, UR29, -R133.reuse ;  /* 0x0000001d1a1a7c23 */ /* 0x100fe20008000885 */
[--C-:B------:R-:W-:Y:S01]  /*a4e0*/  FFMA R34, R34, UR29, -R133.reuse ;  /* 0x0000001d22227c23 */ /* 0x100fe20008000885 */
[--C-:B------:R-:W-:Y:S01]  /*a4f0*/  FFMA R30, R30, UR29, -R133.reuse ;  /* 0x0000001d1e1e7c23 */ /* 0x100fe20008000885 */
[--C-:B------:R-:W-:Y:S01]  /*a500*/  FFMA R109, R35, UR29, -R133.reuse ;  /* 0x0000001d236d7c23 */ /* 0x100fe20008000885 */
[----:B------:R-:W-:Y:S01]  /*a510*/  @!P3 FMUL R105, R105, 0.5 ;  /* 0x3f0000006969b820 */ /* 0x000fe20000400000 */
[--C-:B------:R-:W-:Y:S01]  /*a520*/  FFMA R35, R38, UR29, -R133.reuse ;  /* 0x0000001d26237c23 */ /* 0x100fe20008000885 */
[----:B--2---:R-:W-:Y:S01]  /*a530*/  @!P4 FMUL R104, R104, R104 ;  /* 0x000000686868c220 */ /* 0x004fe20000400000 */
[----:B------:R-:W-:Y:S01]  /*a540*/  FSETP.GEU.AND P4, PT, R26, -126, PT ;  /* 0xc2fc00001a00780b */ /* 0x000fe20003f8e000 */
[--C-:B------:R-:W-:Y:S01]  /*a550*/  FFMA R116, R31, UR29, -R133.reuse ;  /* 0x0000001d1f747c23 */ /* 0x100fe20008000885 */
[--C-:B------:R-:W-:Y:S01]  /*a560*/  FFMA R43, R43, UR29, -R133.reuse ;  /* 0x0000001d2b2b7c23 */ /* 0x100fe20008000885 */
[----:B------:R-:W1:Y:S01]  /*a570*/  MUFU.EX2 R105, R105 ;  /* 0x0000006900697308 */ /* 0x000e620000000800 */
[--C-:B------:R-:W-:Y:S01]  /*a580*/  FFMA R39, R39, UR29, -R133.reuse ;  /* 0x0000001d27277c23 */ /* 0x100fe20008000885 */
[----:B------:R-:W-:Y:S01]  /*a590*/  @!P6 FMUL R145, R145, 0.5 ;  /* 0x3f0000009191e820 */ /* 0x000fe20000400000 */
[--C-:B------:R-:W-:Y:S01]  /*a5a0*/  FFMA R47, R47, UR29, -R133.reuse ;  /* 0x0000001d2f2f7c23 */ /* 0x100fe20008000885 */
[----:B---3--:R-:W-:Y:S01]  /*a5b0*/  @!P5 FMUL R108, R108, R108 ;  /* 0x0000006c6c6cd220 */ /* 0x008fe20000400000 */
[----:B------:R-:W-:Y:S01]  /*a5c0*/  FSETP.GEU.AND P5, PT, R27, -126, PT ;  /* 0xc2fc00001b00780b */ /* 0x000fe20003fae000 */
[--C-:B------:R-:W-:Y:S01]  /*a5d0*/  FFMA R46, R46, UR29, -R133.reuse ;  /* 0x0000001d2e2e7c23 */ /* 0x100fe20008000885 */
[--C-:B------:R-:W-:Y:S01]  /*a5e0*/  FFMA R38, R42, UR29, -R133.reuse ;  /* 0x0000001d2a267c23 */ /* 0x100fe20008000885 */
[----:B------:R-:W2:Y:S01]  /*a5f0*/  MUFU.EX2 R11, R145 ;  /* 0x00000091000b7308 */ /* 0x000ea20000000800 */
[--C-:B------:R-:W-:Y:S01]  /*a600*/  FFMA R42, R50, UR29, -R133.reuse ;  /* 0x0000001d322a7c23 */ /* 0x100fe20008000885 */
[----:B------:R-:W-:Y:S01]  /*a610*/  @!P4 FMUL R26, R26, 0.5 ;  /* 0x3f0000001a1ac820 */ /* 0x000fe20000400000 */
[--C-:B------:R-:W-:Y:S01]  /*a620*/  FFMA R55, R55, UR29, -R133.reuse ;  /* 0x0000001d37377c23 */ /* 0x100fe20008000885 */
[----:B------:R-:W-:Y:S01]  /*a630*/  @!P2 FMUL R112, R112, 0.5 ;  /* 0x3f0000007070a820 */ /* 0x000fe20000400000 */
[--C-:B------:R-:W-:Y:S01]  /*a640*/  FFMA R63, R63, UR29, -R133.reuse ;  /* 0x0000001d3f3f7c23 */ /* 0x100fe20008000885 */
[--C-:B------:R-:W-:Y:S01]  /*a650*/  FFMA R59, R59, UR29, -R133.reuse ;  /* 0x0000001d3b3b7c23 */ /* 0x100fe20008000885 */
[--C-:B------:R-:W-:Y:S01]  /*a660*/  FFMA R67, R67, UR29, -R133.reuse ;  /* 0x0000001d43437c23 */ /* 0x100fe20008000885 */
[----:B------:R-:W3:Y:S01]  /*a670*/  MUFU.EX2 R26, R26 ;  /* 0x0000001a001a7308 */ /* 0x000ee20000000800 */
[----:B-1----:R-:W-:Y:S01]  /*a680*/  @!P3 FMUL R105, R105, R105 ;  /* 0x000000696969b220 */ /* 0x002fe20000400000 */
[----:B------:R-:W-:Y:S01]  /*a690*/  @!P5 FMUL R27, R27, 0.5 ;  /* 0x3f0000001b1bd820 */ /* 0x000fe20000400000 */
[----:B------:R-:W-:Y:S01]  /*a6a0*/  FSETP.GEU.AND P3, PT, R34, -126, PT ;  /* 0xc2fc00002200780b */ /* 0x000fe20003f6e000 */
[--C-:B------:R-:W-:Y:S01]  /*a6b0*/  FFMA R50, R70, UR29, -R133.reuse ;  /* 0x0000001d46327c23 */ /* 0x100fe20008000885 */
[--C-:B------:R-:W-:Y:S01]  /*a6c0*/  FFMA R75, R75, UR29, -R133.reuse ;  /* 0x0000001d4b4b7c23 */ /* 0x100fe20008000885 */
[--C-:B------:R-:W-:Y:S01]  /*a6d0*/  FFMA R83, R83, UR29, -R133.reuse ;  /* 0x0000001d53537c23 */ /* 0x100fe20008000885 */
[--C-:B------:R-:W-:Y:S01]  /*a6e0*/  FFMA R51, R51, UR29, -R133.reuse ;  /* 0x0000001d33337c23 */ /* 0x100fe20008000885 */
[----:B------:R-:W1:Y:S01]  /*a6f0*/  MUFU.EX2 R27, R27 ;  /* 0x0000001b001b7308 */ /* 0x000e620000000800 */
[----:B--2---:R-:W-:Y:S01]  /*a700*/  @!P6 FMUL R11, R11, R11 ;  /* 0x0000000b0b0be220 */ /* 0x004fe20000400000 */
[----:B------:R-:W-:Y:S01]  /*a710*/  FSETP.GEU.AND P6, PT, R30, -126, PT ;  /* 0xc2fc00001e00780b */ /* 0x000fe20003fce000 */
[--C-:B------:R-:W-:Y:S01]  /*a720*/  FFMA R71, R71, UR29, -R133.reuse ;  /* 0x0000001d47477c23 */ /* 0x100fe20008000885 */
[--C-:B------:R-:W-:Y:S01]  /*a730*/  FFMA R70, R122, UR29, -R133.reuse ;  /* 0x0000001d7a467c23 */ /* 0x100fe20008000885 */
[--C-:B------:R-:W-:Y:S01]  /*a740*/  FFMA R127, R127, UR29, -R133.reuse ;  /* 0x0000001d7f7f7c23 */ /* 0x100fe20008000885 */
[--C-:B------:R-:W-:Y:S01]  /*a750*/  FFMA R130, R130, UR29, -R133.reuse ;  /* 0x0000001d82827c23 */ /* 0x100fe20008000885 */
[--C-:B------:R-:W-:Y:S01]  /*a760*/  FFMA R139, R139, UR29, -R133.reuse ;  /* 0x0000001d8b8b7c23 */ /* 0x100fe20008000885 */
[----:B------:R-:W-:Y:S01]  /*a770*/  @!P3 FMUL R34, R34, 0.5 ;  /* 0x3f0000002222b820 */ /* 0x000fe20000400000 */
[----:B---3--:R-:W-:Y:S01]  /*a780*/  @!P4 FMUL R26, R26, R26 ;  /* 0x0000001a1a1ac220 */ /* 0x008fe20000400000 */
[----:B------:R-:W-:Y:S01]  /*a790*/  FSETP.GEU.AND P4, PT, R109, -126, PT ;  /* 0xc2fc00006d00780b */ /* 0x000fe20003f8e000 */
[----:B------:R-:W2:Y:S01]  /*a7a0*/  MUFU.EX2 R112, R112 ;  /* 0x0000007000707308 */ /* 0x000ea20000000800 */
[--C-:B------:R-:W-:Y:S01]  /*a7b0*/  FFMA R143, R143, UR29, -R133.reuse ;  /* 0x0000001d8f8f7c23 */ /* 0x100fe20008000885 */
[--C-:B------:R-:W-:Y:S01]  /*a7c0*/  FFMA R141, R142, UR29, -R133.reuse ;  /* 0x0000001d8e8d7c23 */ /* 0x100fe20008000885 */
[----:B------:R-:W-:Y:S01]  /*a7d0*/  FADD R142, R13, R20 ;  /* 0x000000140d8e7221 */ /* 0x000fe20000000000 */
[----:B------:R-:W-:Y:S01]  /*a7e0*/  @!P6 FMUL R30, R30, 0.5 ;  /* 0x3f0000001e1ee820 */ /* 0x000fe20000400000 */
[--C-:B------:R-:W-:Y:S01]  /*a7f0*/  FFMA R145, R146, UR29, -R133.reuse ;  /* 0x0000001d92917c23 */ /* 0x100fe20008000885 */
[----:B-1----:R-:W-:Y:S01]  /*a800*/  @!P5 FMUL R27, R27, R27 ;  /* 0x0000001b1b1bd220 */ /* 0x002fe20000400000 */
[----:B------:R-:W-:Y:S01]  /*a810*/  FSETP.GEU.AND P5, PT, R35, -126, PT ;  /* 0xc2fc00002300780b */ /* 0x000fe20003fae000 */
[----:B------:R-:W1:Y:S01]  /*a820*/  MUFU.EX2 R34, R34 ;  /* 0x0000002200227308 */ /* 0x000e620000000800 */
[--C-:B------:R-:W-:Y:S01]  /*a830*/  FFMA R147, R147, UR29, -R133.reuse ;  /* 0x0000001d93937c23 */ /* 0x100fe20008000885 */
[--C-:B------:R-:W-:Y:S01]  /*a840*/  FFMA R119, R119, UR29, -R133.reuse ;  /* 0x0000001d77777c23 */ /* 0x100fe20008000885 */
[----:B------:R-:W-:Y:S01]  /*a850*/  FFMA R122, R150, UR29, -R133 ;  /* 0x0000001d967a7c23 */ /* 0x000fe20008000885 */
[----:B------:R-:W-:Y:S01]  /*a860*/  @!P4 FMUL R109, R109, 0.5 ;  /* 0x3f0000006d6dc820 */ /* 0x000fe20000400000 */
[----:B------:R-:W-:Y:S01]  /*a870*/  FADD R146, R36, R65 ;  /* 0x0000004124927221 */ /* 0x000fe20000000000 */
[----:B------:R-:W-:Y:S01]  /*a880*/  FADD R150, R14, R77 ;  /* 0x0000004d0e967221 */ /* 0x000fe20000000000 */
[----:B------:R-:W-:Y:S01]  /*a890*/  FMUL R140, R140, UR29 ;  /* 0x0000001d8c8c7c20 */ /* 0x000fe20008400000 */
[----:B------:R3:W4:Y:S01]  /*a8a0*/  MUFU.EX2 R31, R30 ;  /* 0x0000001e001f7308 */ /* 0x0007220000000800 */
[----:B--2---:R-:W-:Y:S01]  /*a8b0*/  @!P2 FMUL R112, R112, R112 ;  /* 0x000000707070a220 */ /* 0x004fe20000400000 */
[----:B------:R-:W-:-:S02]  /*a8c0*/  FSETP.GEU.AND P2, PT, R116, -126, PT ;  /* 0xc2fc00007400780b */ /* 0x000fc40003f4e000 */
[----:B------:R-:W-:Y:S01]  /*a8d0*/  @!P5 FMUL R35, R35, 0.5 ;  /* 0x3f0000002323d820 */ /* 0x000fe20000400000 */
[----:B------:R-:W-:-:S03]  /*a8e0*/  F2FP.F16.F32.PACK_AB R36, R36, R37 ;  /* 0x000000252424723e */ /* 0x000fc600000000ff */
[----:B------:R-:W2:Y:S01]  /*a8f0*/  MUFU.EX2 R109, R109 ;  /* 0x0000006d006d7308 */ /* 0x000ea20000000800 */
[----:B-1----:R-:W-:Y:S01]  /*a900*/  @!P3 FMUL R34, R34, R34 ;  /* 0x000000222222b220 */ /* 0x002fe20000400000 */
[----:B------:R-:W-:Y:S01]  /*a910*/  FSETP.GEU.AND P3, PT, R43, -126, PT ;  /* 0xc2fc00002b00780b */ /* 0x000fe20003f6e000 */
[----:B---3--:R-:W-:Y:S01]  /*a920*/  FADD R30, -R6, R9 ;  /* 0x00000009061e7221 */ /* 0x008fe20000000100 */
[----:B------:R-:W-:-:S03]  /*a930*/  FADD R6, R41, R84 ;  /* 0x0000005429067221 */ /* 0x000fc60000000000 */
[----:B------:R-:W-:Y:S01]  /*a940*/  @!P2 FMUL R116, R116, 0.5 ;  /* 0x3f0000007474a820 */ /* 0x000fe20000400000 */
[----:B------:R-:W1:Y:S01]  /*a950*/  MUFU.EX2 R35, R35 ;  /* 0x0000002300237308 */ /* 0x000e620000000800 */
[----:B----4-:R-:W-:Y:S01]  /*a960*/  @!P6 FMUL R31, R31, R31 ;  /* 0x0000001f1f1fe220 */ /* 0x010fe20000400000 */
[----:B------:R-:W-:Y:S01]  /*a970*/  FSETP.GEU.AND P6, PT, R39, -126, PT ;  /* 0xc2fc00002700780b */ /* 0x000fe20003fce000 */
[----:B------:R-:W-:-:S04]  /*a980*/  FMUL R30, R30, UR29 ;  /* 0x0000001d1e1e7c20 */ /* 0x000fc80008400000 */
[----:B------:R-:W-:Y:S01]  /*a990*/  @!P3 FMUL R43, R43, 0.5 ;  /* 0x3f0000002b2bb820 */ /* 0x000fe20000400000 */
[----:B------:R-:W3:Y:S01]  /*a9a0*/  MUFU.EX2 R116, R116 ;  /* 0x0000007400747308 */ /* 0x000ee20000000800 */
[----:B--2---:R-:W-:Y:S01]  /*a9b0*/  @!P4 FMUL R109, R109, R109 ;  /* 0x0000006d6d6dc220 */ /* 0x004fe20000400000 */
[----:B------:R-:W-:-:S05]  /*a9c0*/  FSETP.GEU.AND P4, PT, R46, -126, PT ;  /* 0xc2fc00002e00780b */ /* 0x000fca0003f8e000 */
[----:B------:R-:W-:Y:S01]  /*a9d0*/  @!P6 FMUL R39, R39, 0.5 ;  /* 0x3f0000002727e820 */ /* 0x000fe20000400000 */
[----:B------:R2:W4:Y:S01]  /*a9e0*/  MUFU.EX2 R113, R43 ;  /* 0x0000002b00717308 */ /* 0x0005220000000800 */
[----:B-1----:R-:W-:Y:S01]  /*a9f0*/  @!P5 FMUL R35, R35, R35 ;  /* 0x000000232323d220 */ /* 0x002fe20000400000 */
[----:B------:R-:W-:-:S05]  /*aa00*/  FSETP.GEU.AND P5, PT, R47, -126, PT ;  /* 0xc2fc00002f00780b */ /* 0x000fca0003fae000 */
[----:B------:R-:W-:Y:S01]  /*aa10*/  @!P4 FMUL R46, R46, 0.5 ;  /* 0x3f0000002e2ec820 */ /* 0x000fe20000400000 */
[----:B------:R-:W1:Y:S01]  /*aa20*/  MUFU.EX2 R120, R39 ;  /* 0x0000002700787308 */ /* 0x000e620000000800 */
[--C-:B--2---:R-:W-:Y:S01]  /*aa30*/  FFMA R43, R54, UR29, -R133.reuse ;  /* 0x0000001d362b7c23 */ /* 0x104fe20008000885 */
[--C-:B------:R-:W-:Y:S01]  /*aa40*/  FFMA R54, R74, UR29, -R133.reuse ;  /* 0x0000001d4a367c23 */ /* 0x100fe20008000885 */
[----:B---3--:R-:W-:Y:S01]  /*aa50*/  @!P2 FMUL R116, R116, R116 ;  /* 0x000000747474a220 */ /* 0x008fe20000400000 */
[----:B------:R-:W-:Y:S01]  /*aa60*/  FSETP.GEU.AND P2, PT, R38, -126, PT ;  /* 0xc2fc00002600780b */ /* 0x000fe20003f4e000 */
[--C-:B------:R-:W-:Y:S01]  /*aa70*/  FFMA R74, R79, UR29, -R133.reuse ;  /* 0x0000001d4f4a7c23 */ /* 0x100fe20008000885 */
[----:B------:R-:W-:Y:S01]  /*aa80*/  FFMA R79, R114, UR29, -R133 ;  /* 0x0000001d724f7c23 */ /* 0x000fe20008000885 */
[----:B------:R-:W-:Y:S01]  /*aa90*/  @!P5 FMUL R47, R47, 0.5 ;  /* 0x3f0000002f2fd820 */ /* 0x000fe20000400000 */
[----:B------:R2:W3:Y:S01]  /*aaa0*/  MUFU.EX2 R39, R46 ;  /* 0x0000002e00277308 */ /* 0x0004e20000000800 */
[----:B----4-:R-:W-:Y:S01]  /*aab0*/  @!P3 FMUL R113, R113, R113 ;  /* 0x000000717171b220 */ /* 0x010fe20000400000 */
[----:B------:R-:W-:Y:S01]  /*aac0*/  FSETP.GEU.AND P3, PT, R43, -126, PT ;  /* 0xc2fc00002b00780b */ /* 0x000fe20003f6e000 */
[----:B------:R-:W-:Y:S01]  /*aad0*/  FADD R114, R45, R88 ;  /* 0x000000582d727221 */ /* 0x000fe20000000000 */
[----:B------:R-:W-:-:S04]  /*aae0*/  F2FP.F16.F32.PACK_AB R88, R89, R88 ;  /* 0x000000585958723e */ /* 0x000fc800000000ff */
[----:B------:R4:W5:Y:S01]  /*aaf0*/  MUFU.EX2 R124, R47 ;  /* 0x0000002f007c7308 */ /* 0x0009620000000800 */
[----:B-1----:R-:W-:Y:S01]  /*ab00*/  @!P6 FMUL R120, R120, R120 ;  /* 0x000000787878e220 */ /* 0x002fe20000400000 */
[----:B------:R-:W-:Y:S01]  /*ab10*/  FSETP.GEU.AND P6, PT, R42, -126, PT ;  /* 0xc2fc00002a00780b */ /* 0x000fe20003fce000 */
[--C-:B--2---:R-:W-:Y:S01]  /*ab20*/  FFMA R46, R66, UR29, -R133.reuse ;  /* 0x0000001d422e7c23 */ /* 0x104fe20008000885 */
[----:B------:R-:W-:Y:S01]  /*ab30*/  @!P2 FMUL R38, R38, 0.5 ;  /* 0x3f0000002626a820 */ /* 0x000fe20000400000 */
[--C-:B------:R-:W-:Y:S01]  /*ab40*/  FFMA R66, R102, UR29, -R133.reuse ;  /* 0x0000001d66427c23 */ /* 0x100fe20008000885 */
[--C-:B------:R-:W-:Y:S01]  /*ab50*/  FFMA R102, R115, UR29, -R133.reuse ;  /* 0x0000001d73667c23 */ /* 0x100fe20008000885 */
[----:B------:R-:W-:Y:S01]  /*ab60*/  @!P3 FMUL R43, R43, 0.5 ;  /* 0x3f0000002b2bb820 */ /* 0x000fe20000400000 */
[--C-:B------:R-:W-:Y:S01]  /*ab70*/  FFMA R115, R151, UR29, -R133.reuse ;  /* 0x0000001d97737c23 */ /* 0x100fe20008000885 */
[--C-:B----4-:R-:W-:Y:S01]  /*ab80*/  FFMA R47, R58, UR29, -R133.reuse ;  /* 0x0000001d3a2f7c23 */ /* 0x110fe20008000885 */
[----:B---3--:R-:W-:Y:S01]  /*ab90*/  @!P4 FMUL R39, R39, R39 ;  /* 0x000000272727c220 */ /* 0x008fe20000400000 */
[----:B------:R-:W-:Y:S01]  /*aba0*/  FSETP.GEU.AND P4, PT, R55, -126, PT ;  /* 0xc2fc00003700780b */ /* 0x000fe20003f8e000 */
[----:B------:R-:W1:Y:S01]  /*abb0*/  MUFU.EX2 R38, R38 ;  /* 0x0000002600267308 */ /* 0x000e620000000800 */
[--C-:B------:R-:W-:Y:S01]  /*abc0*/  FFMA R58, R82, UR29, -R133.reuse ;  /* 0x0000001d523a7c23 */ /* 0x100fe20008000885 */
[----:B------:R-:W-:Y:S01]  /*abd0*/  FFMA R82, R110, UR29, -R133 ;  /* 0x0000001d6e527c23 */ /* 0x000fe20008000885 */
[----:B------:R-:W-:Y:S01]  /*abe0*/  @!P6 FMUL R42, R42, 0.5 ;  /* 0x3f0000002a2ae820 */ /* 0x000fe20000400000 */
[----:B------:R-:W-:Y:S01]  /*abf0*/  FADD R110, R15, R92 ;  /* 0x0000005c0f6e7221 */ /* 0x000fe20000000000 */
[----:B-----5:R-:W-:Y:S01]  /*ac00*/  @!P5 FMUL R124, R124, R124 ;  /* 0x0000007c7c7cd220 */ /* 0x020fe20000400000 */
[----:B------:R-:W-:-:S02]  /*ac10*/  FSETP.GEU.AND P5, PT, R47, -126, PT ;  /* 0xc2fc00002f00780b */ /* 0x000fc40003fae000 */
[----:B------:R-:W2:Y:S04]  /*ac20*/  MUFU.EX2 R43, R43 ;  /* 0x0000002b002b7308 */ /* 0x000ea80000000800 */
[----:B------:R-:W-:-:S04]  /*ac30*/  @!P4 FMUL R55, R55, 0.5 ;  /* 0x3f0000003737c820 */ /* 0x000fc80000400000 */
[----:B------:R-:W3:Y:S01]  /*ac40*/  MUFU.EX2 R42, R42 ;  /* 0x0000002a002a7308 */ /* 0x000ee20000000800 */
[----:B-1----:R-:W-:Y:S01]  /*ac50*/  @!P2 FMUL R38, R38, R38 ;  /* 0x000000262626a220 */ /* 0x002fe20000400000 */
[----:B------:R-:W-:Y:S01]  /*ac60*/  FSETP.GEU.AND P2, PT, R51, -126, PT ;  /* 0xc2fc00003300780b */ /* 0x000fe20003f4e000 */
[----:B------:R-:W-:-:S05]  /*ac70*/  @!P5 FMUL R47, R47, 0.5 ;  /* 0x3f0000002f2fd820 */ /* 0x000fca0000400000 */
[----:B------:R1:W4:Y:S01]  /*ac80*/  MUFU.EX2 R128, R55 ;  /* 0x0000003700807308 */ /* 0x0003220000000800 */
[----:B--2---:R-:W-:Y:S01]  /*ac90*/  @!P3 FMUL R43, R43, R43 ;  /* 0x0000002b2b2bb220 */ /* 0x004fe20000400000 */
[----:B------:R-:W-:-:S05]  /*aca0*/  FSETP.GEU.AND P3, PT, R63, -126, PT ;  /* 0xc2fc00003f00780b */ /* 0x000fca0003f6e000 */
[----:B------:R-:W-:Y:S01]  /*acb0*/  @!P2 FMUL R51, R51, 0.5 ;  /* 0x3f0000003333a820 */ /* 0x000fe20000400000 */
[----:B------:R-:W2:Y:S01]  /*acc0*/  MUFU.EX2 R47, R47 ;  /* 0x0000002f002f7308 */ /* 0x000ea20000000800 */
[----:B---3--:R-:W-:Y:S01]  /*acd0*/  @!P6 FMUL R42, R42, R42 ;  /* 0x0000002a2a2ae220 */ /* 0x008fe20000400000 */
[----:B------:R-:W-:Y:S01]  /*ace0*/  FSETP.GEU.AND P6, PT, R59, -126, PT ;  /* 0xc2fc00003b00780b */ /* 0x000fe20003fce000 */
[--C-:B-1----:R-:W-:Y:S01]  /*acf0*/  FFMA R55, R78, UR29, -R133.reuse ;  /* 0x0000001d4e377c23 */ /* 0x102fe20008000885 */
[--C-:B------:R-:W-:Y:S01]  /*ad00*/  FFMA R78, R126, UR29, -R133.reuse ;  /* 0x0000001d7e4e7c23 */ /* 0x100fe20008000885 */
[----:B------:R-:W-:Y:S01]  /*ad10*/  FFMA R126, R135, UR29, -R133 ;  /* 0x0000001d877e7c23 */ /* 0x000fe20008000885 */
[----:B------:R-:W-:Y:S01]  /*ad20*/  FADD R135, R24, R61 ;  /* 0x0000003d18877221 */ /* 0x000fe20000000000 */
[----:B------:R-:W-:Y:S01]  /*ad30*/  @!P3 FMUL R63, R63, 0.5 ;  /* 0x3f0000003f3fb820 */ /* 0x000fe20000400000 */
[----:B------:R1:W3:Y:S01]  /*ad40*/  MUFU.EX2 R117, R51 ;  /* 0x0000003300757308 */ /* 0x0002e20000000800 */
[----:B----4-:R-:W-:Y:S01]  /*ad50*/  @!P4 FMUL R128, R128, R128 ;  /* 0x000000808080c220 */ /* 0x010fe20000400000 */
[----:B------:R-:W-:Y:S01]  /*ad60*/  FSETP.GEU.AND P4, PT, R46, -126, PT ;  /* 0xc2fc00002e00780b */ /* 0x000fe20003f8e000 */
[----:B------:R-:W-:Y:S01]  /*ad70*/  FADD R135, R135, R114 ;  /* 0x0000007287877221 */ /* 0x000fe20000000000 */
[C---:B------:R-:W-:Y:S01]  /*ad80*/  FADD R114, R44.reuse, R89 ;  /* 0x000000592c727221 */ /* 0x040fe20000000000 */
[----:B------:R-:W-:-:S02]  /*ad90*/  F2FP.F16.F32.PACK_AB R44, R44, R45 ;  /* 0x0000002d2c2c723e */ /* 0x000fc400000000ff */
[----:B------:R-:W-:Y:S01]  /*ada0*/  @!P6 FMUL R59, R59, 0.5 ;  /* 0x3f0000003b3be820 */ /* 0x000fe20000400000 */
[----:B------:R4:W5:Y:S01]  /*adb0*/  MUFU.EX2 R136, R63 ;  /* 0x0000003f00887308 */ /* 0x0009620000000800 */
[----:B--2---:R-:W-:Y:S01]  /*adc0*/  @!P5 FMUL R47, R47, R47 ;  /* 0x0000002f2f2fd220 */ /* 0x004fe20000400000 */
[----:B------:R-:W-:Y:S01]  /*add0*/  FSETP.GEU.AND P5, PT, R67, -126, PT ;  /* 0xc2fc00004300780b */ /* 0x000fe20003fae000 */
[--C-:B-1----:R-:W-:Y:S01]  /*ade0*/  FFMA R51, R62, UR29, -R133.reuse ;  /* 0x0000001d3e337c23 */ /* 0x102fe20008000885 */
[--C-:B------:R-:W-:Y:S01]  /*adf0*/  FFMA R62, R94, UR29, -R133.reuse ;  /* 0x0000001d5e3e7c23 */ /* 0x100fe20008000885 */
[--C-:B------:R-:W-:Y:S01]  /*ae00*/  FFMA R94, R99, UR29, -R133.reuse ;  /* 0x0000001d635e7c23 */ /* 0x100fe20008000885 */
[----:B------:R-:W-:Y:S01]  /*ae10*/  FADD R99, R49, R100 ;  /* 0x0000006431637221 */ /* 0x000fe20000000000 */
[----:B------:R-:W-:Y:S01]  /*ae20*/  @!P4 FMUL R46, R46, 0.5 ;  /* 0x3f0000002e2ec820 */ /* 0x000fe20000400000 */
[----:B------:R1:W2:Y:S01]  /*ae30*/  MUFU.EX2 R132, R59 ;  /* 0x0000003b00847308 */ /* 0x0002a20000000800 */
[--C-:B----4-:R-:W-:Y:S01]  /*ae40*/  FFMA R63, R90, UR29, -R133.reuse ;  /* 0x0000001d5a3f7c23 */ /* 0x110fe20008000885 */
[----:B---3--:R-:W-:Y:S01]  /*ae50*/  @!P2 FMUL R117, R117, R117 ;  /* 0x000000757575a220 */ /* 0x008fe20000400000 */
[----:B------:R-:W-:Y:S01]  /*ae60*/  FSETP.GEU.AND P2, PT, R51, -126, PT ;  /* 0xc2fc00003300780b */ /* 0x000fe20003f4e000 */
[--C-:B------:R-:W-:Y:S01]  /*ae70*/  FFMA R90, R91, UR29, -R133.reuse ;  /* 0x0000001d5b5a7c23 */ /* 0x100fe20008000885 */
[----:B------:R-:W-:Y:S01]  /*ae80*/  FFMA R91, R103, UR29, -R133 ;  /* 0x0000001d675b7c23 */ /* 0x000fe20008000885 */
[----:B------:R-:W-:Y:S01]  /*ae90*/  FADD R103, R48, R97 ;  /* 0x0000006130677221 */ /* 0x000fe20000000000 */
[----:B------:R-:W-:Y:S01]  /*aea0*/  @!P5 FMUL R67, R67, 0.5 ;  /* 0x3f0000004343d820 */ /* 0x000fe20000400000 */
[----:B------:R-:W3:Y:S01]  /*aeb0*/  MUFU.EX2 R46, R46 ;  /* 0x0000002e002e7308 */ /* 0x000ee20000000800 */
[----:B-----5:R-:W-:Y:S01]  /*aec0*/  @!P3 FMUL R136, R136, R136 ;  /* 0x000000888888b220 */ /* 0x020fe20000400000 */
[----:B------:R-:W-:Y:S01]  /*aed0*/  FSETP.GEU.AND P3, PT, R54, -126, PT ;  /* 0xc2fc00003600780b */ /* 0x000fe20003f6e000 */
[--C-:B-1----:R-:W-:Y:S01]  /*aee0*/  FFMA R59, R86, UR29, -R133.reuse ;  /* 0x0000001d563b7c23 */ /* 0x102fe20008000885 */
[--C-:B------:R-:W-:Y:S01]  /*aef0*/  FFMA R86, R87, UR29, -R133.reuse ;  /* 0x0000001d57567c23 */ /* 0x100fe20008000885 */
[--C-:B------:R-:W-:Y:S01]  /*af00*/  FFMA R87, R95, UR29, -R133.reuse ;  /* 0x0000001d5f577c23 */ /* 0x100fe20008000885 */
[--C-:B------:R-:W-:Y:S01]  /*af10*/  FFMA R95, R111, UR29, -R133.reuse ;  /* 0x0000001d6f5f7c23 */ /* 0x100fe20008000885 */
[----:B------:R-:W-:Y:S01]  /*af20*/  FFMA R111, R134, UR29, -R133 ;  /* 0x0000001d866f7c23 */ /* 0x000fe20008000885 */
[----:B------:R1:W4:Y:S01]  /*af30*/  MUFU.EX2 R121, R67 ;  /* 0x0000004300797308 */ /* 0x0003220000000800 */
[----:B--2---:R-:W-:Y:S01]  /*af40*/  @!P6 FMUL R132, R132, R132 ;  /* 0x000000848484e220 */ /* 0x004fe20000400000 */
[----:B------:R-:W-:Y:S01]  /*af50*/  FSETP.GEU.AND P6, PT, R50, -126, PT ;  /* 0xc2fc00003200780b */ /* 0x000fe20003fce000 */
[----:B------:R-:W-:Y:S01]  /*af60*/  @!P2 FMUL R51, R51, 0.5 ;  /* 0x3f0000003333a820 */ /* 0x000fe20000400000 */
[----:B------:R-:W-:Y:S01]  /*af70*/  FADD R134, R32, R23 ;  /* 0x0000001720867221 */ /* 0x000fe20000000000 */
[----:B------:R-:W-:Y:S01]  /*af80*/  FADD R137, R137, R114 ;  /* 0x0000007289897221 */ /* 0x000fe20000000000 */
[----:B------:R-:W-:Y:S01]  /*af90*/  FADD R114, R193, R96 ;  /* 0x00000060c1727221 */ /* 0x000fe20000000000 */
[----:B------:R-:W-:Y:S01]  /*afa0*/  @!P3 FMUL R54, R54, 0.5 ;  /* 0x3f0000003636b820 */ /* 0x000fe20000400000 */
[----:B------:R-:W-:Y:S01]  /*afb0*/  FADD R134, R134, R103 ;  /* 0x0000006786867221 */ /* 0x000fe20000000000 */
[----:B---3--:R-:W-:Y:S01]  /*afc0*/  @!P4 FMUL R46, R46, R46 ;  /* 0x0000002e2e2ec220 */ /* 0x008fe20000400000 */
[----:B------:R-:W-:Y:S01]  /*afd0*/  FSETP.GEU.AND P4, PT, R75, -126, PT ;  /* 0xc2fc00004b00780b */ /* 0x000fe20003f8e000 */
[--C-:B-1----:R-:W-:Y:S01]  /*afe0*/  FFMA R67, R98, UR29, -R133.reuse ;  /* 0x0000001d62437c23 */ /* 0x102fe20008000885 */
[----:B------:R-:W1:Y:S01]  /*aff0*/  MUFU.EX2 R51, R51 ;  /* 0x0000003300337308 */ /* 0x000e620000000800 */
[--C-:B------:R-:W-:Y:S01]  /*b000*/  FFMA R98, R107, UR29, -R133.reuse ;  /* 0x0000001d6b627c23 */ /* 0x100fe20008000885 */
[----:B------:R-:W-:Y:S01]  /*b010*/  FFMA R107, R138, UR29, -R133 ;  /* 0x0000001d8a6b7c23 */ /* 0x000fe20008000885 */
[----:B------:R-:W-:Y:S01]  /*b020*/  @!P6 FMUL R50, R50, 0.5 ;  /* 0x3f0000003232e820 */ /* 0x000fe20000400000 */
[----:B------:R-:W-:Y:S01]  /*b030*/  FADD R138, R194, R69 ;  /* 0x00000045c28a7221 */ /* 0x000fe20000000000 */
[----:B----4-:R-:W-:Y:S01]  /*b040*/  @!P5 FMUL R121, R121, R121 ;  /* 0x000000797979d220 */ /* 0x010fe20000400000 */
[----:B------:R-:W-:Y:S01]  /*b050*/  FSETP.GEU.AND P5, PT, R55, -126, PT ;  /* 0xc2fc00003700780b */ /* 0x000fe20003fae000 */
[----:B------:R-:W-:Y:S01]  /*b060*/  FADD R103, R76, R101 ;  /* 0x000000654c677221 */ /* 0x000fe20000000000 */
[----:B------:R-:W2:Y:S01]  /*b070*/  MUFU.EX2 R54, R54 ;  /* 0x0000003600367308 */ /* 0x000ea20000000800 */
[----:B------:R-:W-:-:S02]  /*b080*/  F2FP.F16.F32.PACK_AB R48, R48, R49 ;  /* 0x000000313030723e */ /* 0x000fc400000000ff */
[----:B------:R-:W-:Y:S01]  /*b090*/  @!P4 FMUL R75, R75, 0.5 ;  /* 0x3f0000004b4bc820 */ /* 0x000fe20000400000 */
[----:B------:R-:W-:Y:S01]  /*b0a0*/  FADD R138, R138, R103 ;  /* 0x000000678a8a7221 */ /* 0x000fe20000000000 */
[----:B------:R-:W-:Y:S01]  /*b0b0*/  FADD R103, R17, R104 ;  /* 0x0000006811677221 */ /* 0x000fe20000000000 */
[----:B------:R-:W-:Y:S02]  /*b0c0*/  F2FP.F16.F32.PACK_AB R32, R32, R33 ;  /* 0x000000212020723e */ /* 0x000fe400000000ff */
[----:B------:R-:W3:Y:S01]  /*b0d0*/  MUFU.EX2 R50, R50 ;  /* 0x0000003200327308 */ /* 0x000ee20000000800 */
[----:B-1----:R-:W-:Y:S01]  /*b0e0*/  @!P2 FMUL R51, R51, R51 ;  /* 0x000000333333a220 */ /* 0x002fe20000400000 */
[----:B------:R-:W-:Y:S01]  /*b0f0*/  FSETP.GEU.AND P2, PT, R71, -126, PT ;  /* 0xc2fc00004700780b */ /* 0x000fe20003f4e000 */
[----:B------:R-:W-:Y:S01]  /*b100*/  @!P5 FMUL R55, R55, 0.5 ;  /* 0x3f0000003737d820 */ /* 0x000fe20000400000 */
[----:B------:R-:W-:Y:S01]  /*b110*/  FADD R142, R142, R103 ;  /* 0x000000678e8e7221 */ /* 0x000fe20000000000 */
[----:B------:R-:W-:Y:S01]  /*b120*/  FADD R103, R53, R108 ;  /* 0x0000006c35677221 */ /* 0x000fe20000000000 */
[----:B------:R-:W-:-:S02]  /*b130*/  F2FP.F16.F32.PACK_AB R37, R117, R42 ;  /* 0x0000002a7525723e */ /* 0x000fc400000000ff */
[----:B------:R1:W4:Y:S01]  /*b140*/  MUFU.EX2 R129, R75 ;  /* 0x0000004b00817308 */ /* 0x0003220000000800 */
[----:B--2---:R-:W-:Y:S01]  /*b150*/  @!P3 FMUL R54, R54, R54 ;  /* 0x000000363636b220 */ /* 0x004fe20000400000 */
[----:B------:R-:W-:Y:S01]  /*b160*/  FSETP.GEU.AND P3, PT, R83, -126, PT ;  /* 0xc2fc00005300780b */ /* 0x000fe20003f6e000 */
[----:B------:R-:W-:Y:S01]  /*b170*/  FADD R144, R144, R103 ;  /* 0x0000006790907221 */ /* 0x000fe20000000000 */
[----:B------:R-:W-:Y:S02]  /*b180*/  F2FP.F16.F32.PACK_AB R45, R121, R46 ;  /* 0x0000002e792d723e */ /* 0x000fe400000000ff */
[----:B------:R-:W-:Y:S01]  /*b190*/  F2FP.F16.F32.PACK_AB R24, R199, R24 ;  /* 0x00000018c718723e */ /* 0x000fe200000000ff */
        /* <DEDUP_REMOVED lines=13> */
[----:B------:R-:W-:-:S02]  /*b270*/  F2FP.F16.F32.PACK_AB R108, R11, R108 ;  /* 0x0000006c0b6c723e */ /* 0x000fc400000000ff */
[----:B------:R-:W-:Y:S01]  /*b280*/  F2FP.F16.F32.PACK_AB R49, R129, R54 ;  /* 0x000000368131723e */ /* 0x000fe200000000ff */
[----:B------:R-:W-:Y:S01]  /*b290*/  @!P6 FMUL R74, R74, 0.5 ;  /* 0x3f0000004a4ae820 */ /* 0x000fe20000400000 */
[----:B------:R-:W4:Y:S01]  /*b2a0*/  MUFU.EX2 R83, R83 ;  /* 0x0000005300537308 */ /* 0x000f220000000800 */
[----:B--2---:R-:W-:Y:S01]  /*b2b0*/  @!P5 FMUL R55, R55, R55 ;  /* 0x000000373737d220 */ /* 0x004fe20000400000 */
[----:B------:R-:W-:Y:S01]  /*b2c0*/  FSETP.GEU.AND P5, PT, R86, -126, PT ;  /* 0xc2fc00005600780b */ /* 0x000fe20003fae000 */
[----:B-1----:R-:W-:Y:S01]  /*b2d0*/  FFMA R71, R123, UR29, -R133 ;  /* 0x0000001d7b477c23 */ /* 0x002fe20008000885 */
[----:B------:R-:W-:Y:S01]  /*b2e0*/  FADD R123, R28, R57 ;  /* 0x000000391c7b7221 */ /* 0x000fe20000000000 */
[----:B------:R-:W-:Y:S01]  /*b2f0*/  FADD R133, R196, R19 ;  /* 0x00000013c4857221 */ /* 0x000fe20000000000 */
[----:B------:R-:W-:Y:S01]  /*b300*/  F2FP.F16.F32.PACK_AB R28, R29, R28 ;  /* 0x0000001c1d1c723e */ /* 0x000fe200000000ff */
[----:B------:R-:W-:Y:S01]  /*b310*/  @!P4 FMUL R59, R59, 0.5 ;  /* 0x3f0000003b3bc820 */ /* 0x000fe20000400000 */
[----:B------:R-:W1:Y:S01]  /*b320*/  MUFU.EX2 R74, R74 ;  /* 0x0000004a004a7308 */ /* 0x000e620000000800 */
[----:B---3--:R-:W-:Y:S01]  /*b330*/  @!P2 FMUL R125, R125, R125 ;  /* 0x0000007d7d7da220 */ /* 0x008fe20000400000 */
[----:B------:R-:W-:Y:S01]  /*b340*/  FSETP.GEU.AND P2, PT, R58, -126, PT ;  /* 0xc2fc00003a00780b */ /* 0x000fe20003f4e000 */
[----:B------:R-:W-:Y:S01]  /*b350*/  FADD R123, R123, R6 ;  /* 0x000000067b7b7221 */ /* 0x000fe20000000000 */
[C---:B------:R-:W-:Y:S01]  /*b360*/  FADD R6, R40.reuse, R81 ;  /* 0x0000005128067221 */ /* 0x040fe20000000000 */
[----:B------:R-:W-:Y:S01]  /*b370*/  FADD R133, R133, R110 ;  /* 0x0000006e85857221 */ /* 0x000fe20000000000 */
[----:B------:R-:W-:Y:S01]  /*b380*/  F2FP.F16.F32.PACK_AB R40, R40, R41 ;  /* 0x000000292828723e */ /* 0x000fe200000000ff */
[----:B------:R-:W-:Y:S01]  /*b390*/  @!P5 FMUL R86, R86, 0.5 ;  /* 0x3f0000005656d820 */ /* 0x000fe20000400000 */
[----:B------:R-:W2:Y:S01]  /*b3a0*/  MUFU.EX2 R59, R59 ;  /* 0x0000003b003b7308 */ /* 0x000ea20000000800 */
[----:B----4-:R-:W-:Y:S01]  /*b3b0*/  @!P3 FMUL R83, R83, R83 ;  /* 0x000000535353b220 */ /* 0x010fe20000400000 */
[----:B------:R-:W-:Y:S01]  /*b3c0*/  FSETP.GEU.AND P3, PT, R62, -126, PT ;  /* 0xc2fc00003e00780b */ /* 0x000fe20003f6e000 */
[----:B------:R-:W-:Y:S01]  /*b3d0*/  FADD R133, R133, R142 ;  /* 0x0000008e85857221 */ /* 0x000fe20000000000 */
[----:B------:R-:W-:-:S03]  /*b3e0*/  F2FP.F16.F32.PACK_AB R41, R132, R47 ;  /* 0x0000002f8429723e */ /* 0x000fc600000000ff */
        /* <DEDUP_REMOVED lines=43> */
[----:B------:R-:W-:-:S04]  /*b6a0*/  FSETP.GEU.AND P6, PT, R82, -126, PT ;  /* 0xc2fc00005200780b */ /* 0x000fc80003fce000 */
[----:B------:R-:W-:Y:S01]  /*b6b0*/  F2FP.F16.F32.PACK_AB R61, R94, R67 ;  /* 0x000000435e3d723e */ /* 0x000fe200000000ff */
[----:B------:R-:W-:Y:S01]  /*b6c0*/  @!P3 FMUL R79, R79, 0.5 ;  /* 0x3f0000004f4fb820 */ /* 0x000fe20000400000 */
[----:B------:R-:W2:Y:S01]  /*b6d0*/  MUFU.EX2 R66, R66 ;  /* 0x0000004200427308 */ /* 0x000ea20000000800 */
[----:B---3--:R-:W-:Y:S01]  /*b6e0*/  @!P4 FMUL R75, R75, R75 ;  /* 0x0000004b4b4bc220 */ /* 0x008fe20000400000 */
[----:B------:R-:W-:-:S03]  /*b6f0*/  FSETP.GEU.AND P4, PT, R102, -126, PT ;  /* 0xc2fc00006600780b */ /* 0x000fc60003f8e000 */
[----:B------:R-:W-:Y:S02]  /*b700*/  FADD R198, R38, R75 ;  /* 0x0000004b26c67221 */ /* 0x000fe40000000000 */
        /* <DEDUP_REMOVED lines=11> */
[----:B------:R-:W-:-:S03]  /*b7c0*/  FSETP.GEU.AND P3, PT, R78, -126, PT ;  /* 0xc2fc00004e00780b */ /* 0x000fc60003f6e000 */
[----:B------:R-:W-:Y:S01]  /*b7d0*/  FADD R201, R42, R79 ;  /* 0x0000004f2ac97221 */ /* 0x000fe20000000000 */
[----:B------:R-:W-:Y:S01]  /*b7e0*/  F2FP.F16.F32.PACK_AB R42, R15, R192 ;  /* 0x000000c00f2a723e */ /* 0x000fe200000000ff */
[----:B------:R-:W-:Y:S01]  /*b7f0*/  @!P2 FMUL R95, R95, 0.5 ;  /* 0x3f0000005f5fa820 */ /* 0x000fe20000400000 */
[----:B------:R-:W3:Y:S01]  /*b800*/  MUFU.EX2 R70, R70 ;  /* 0x0000004600467308 */ /* 0x000ee20000000800 */
[----:B-1----:R-:W-:Y:S01]  /*b810*/  @!P6 FMUL R82, R82, R82 ;  /* 0x000000525252e220 */ /* 0x002fe20000400000 */
[----:B------:R-:W-:-:S05]  /*b820*/  FSETP.GEU.AND P6, PT, R71, -126, PT ;  /* 0xc2fc00004700780b */ /* 0x000fca0003fce000 */
[----:B------:R-:W-:Y:S01]  /*b830*/  @!P3 FMUL R78, R78, 0.5 ;  /* 0x3f0000004e4eb820 */ /* 0x000fe20000400000 */
[----:B------:R-:W1:Y:S01]  /*b840*/  MUFU.EX2 R95, R95 ;  /* 0x0000005f005f7308 */ /* 0x000e620000000800 */
[----:B--2---:R-:W-:Y:S01]  /*b850*/  @!P4 FMUL R102, R102, R102 ;  /* 0x000000666666c220 */ /* 0x004fe20000400000 */
[----:B------:R-:W-:-:S03]  /*b860*/  FSETP.GEU.AND P4, PT, R127, -126, PT ;  /* 0xc2fc00007f00780b */ /* 0x000fc60003f8e000 */
[----:B------:R-:W-:Y:S02]  /*b870*/  FADD R205, R117, R102 ;  /* 0x0000006675cd7221 */ /* 0x000fe40000000000 */
        /* <DEDUP_REMOVED lines=11> */
[----:B------:R1:W4:Y:S01]  /*b930*/  MUFU.EX2 R9, R127 ;  /* 0x0000007f00097308 */ /* 0x0003220000000800 */
[----:B--2---:R-:W-:Y:S01]  /*b940*/  @!P3 FMUL R78, R78, R78 ;  /* 0x0000004e4e4eb220 */ /* 0x004fe20000400000 */
[----:B------:R-:W-:-:S03]  /*b950*/  FSETP.GEU.AND P3, PT, R111, -126, PT ;  /* 0xc2fc00006f00780b */ /* 0x000fc60003f6e000 */
[----:B------:R-:W-:Y:S02]  /*b960*/  FADD R204, R51, R78 ;  /* 0x0000004e33cc7221 */ /* 0x000fe40000000000 */
[----:B------:R-:W-:Y:S01]  /*b970*/  @!P2 FMUL R106, R106, 0.5 ;  /* 0x3f0000006a6aa820 */ /* 0x000fe20000400000 */
[----:B------:R2:W5:Y:S01]  /*b980*/  MUFU.EX2 R7, R130 ;  /* 0x0000008200077308 */ /* 0x0005620000000800 */
[----:B---3--:R-:W-:Y:S01]  /*b990*/  @!P6 FMUL R71, R71, R71 ;  /* 0x000000474747e220 */ /* 0x008fe20000400000 */
[----:B------:R-:W-:Y:S01]  /*b9a0*/  FSETP.GEU.AND P6, PT, R118, -126, PT ;  /* 0xc2fc00007600780b */ /* 0x000fe20003fce000 */
[----:B-1----:R-:W-:Y:S01]  /*b9b0*/  FADD R127, R29, R56 ;  /* 0x000000381d7f7221 */ /* 0x002fe20000000000 */
[----:B------:R-:W-:Y:S01]  /*b9c0*/  F2FP.F16.F32.PACK_AB R29, R27, R26 ;  /* 0x0000001a1b1d723e */ /* 0x000fe200000000ff */
[----:B------:R-:W-:Y:S01]  /*b9d0*/  FADD R202, R132, R71 ;  /* 0x0000004784ca7221 */ /* 0x000fe20000000000 */
[----:B------:R-:W-:Y:S01]  /*b9e0*/  F2FP.F16.F32.PACK_AB R56, R56, R57 ;  /* 0x000000393838723e */ /* 0x000fe200000000ff */
[----:B------:R-:W-:Y:S01]  /*b9f0*/  @!P3 FMUL R111, R111, 0.5 ;  /* 0x3f0000006f6fb820 */ /* 0x000fe20000400000 */
[----:B------:R-:W-:Y:S01]  /*ba00*/  FADD R127, R127, R6 ;  /* 0x000000067f7f7221 */ /* 0x000fe20000000000 */
[----:B----4-:R-:W-:Y:S01]  /*ba10*/  @!P4 FMUL R9, R9, R9 ;  /* 0x000000090909c220 */ /* 0x010fe20000400000 */
[----:B------:R-:W-:Y:S01]  /*ba20*/  FSETP.GEU.AND P4, PT, R107, -126, PT ;  /* 0xc2fc00006b00780b */ /* 0x000fe20003f8e000 */
[----:B------:R-:W-:Y:S01]  /*ba30*/  FADD R6, R192, R85 ;  /* 0x00000055c0067221 */ /* 0x000fe20000000000 */
[----:B--2---:R-:W-:Y:S01]  /*ba40*/  FADD R130, R33, R64 ;  /* 0x0000004021827221 */ /* 0x004fe20000000000 */
[----:B------:R-:W1:Y:S01]  /*ba50*/  MUFU.EX2 R111, R111 ;  /* 0x0000006f006f7308 */ /* 0x000e620000000800 */
[----:B------:R-:W-:Y:S01]  /*ba60*/  FADD R206, R136, R9 ;  /* 0x0000000988ce7221 */ /* 0x000fe20000000000 */
[----:B------:R-:W-:Y:S01]  /*ba70*/  @!P6 FMUL R118, R118, 0.5 ;  /* 0x3f0000007676e820 */ /* 0x000fe20000400000 */
[----:B------:R-:W-:Y:S01]  /*ba80*/  FADD R130, R130, R99 ;  /* 0x0000006382827221 */ /* 0x000fe20000000000 */
[----:B-----5:R-:W-:Y:S01]  /*ba90*/  @!P5 FMUL R7, R7, R7 ;  /* 0x000000070707d220 */ /* 0x020fe20000400000 */
[----:B------:R-:W-:Y:S01]  /*baa0*/  FSETP.GEU.AND P5, PT, R139, -126, PT ;  /* 0xc2fc00008b00780b */ /* 0x000fe20003fae000 */
[----:B------:R-:W-:Y:S01]  /*bab0*/  FADD R131, R131, R6 ;  /* 0x0000000683837221 */ /* 0x000fe20000000000 */
[----:B------:R-:W-:Y:S01]  /*bac0*/  FADD R130, R123, R130 ;  /* 0x000000827b827221 */ /* 0x000fe20000000000 */
[----:B------:R-:W2:Y:S01]  /*bad0*/  MUFU.EX2 R118, R118 ;  /* 0x0000007600767308 */ /* 0x000ea20000000800 */
[----:B------:R-:W-:Y:S01]  /*bae0*/  FADD R127, R127, R134 ;  /* 0x000000867f7f7221 */ /* 0x000fe20000000000 */
[----:B------:R-:W-:Y:S01]  /*baf0*/  @!P4 FMUL R107, R107, 0.5 ;  /* 0x3f0000006b6bc820 */ /* 0x000fe20000400000 */
[----:B------:R-:W-:Y:S01]  /*bb00*/  FADD R131, R131, R138 ;  /* 0x0000008a83837221 */ /* 0x000fe20000000000 */
[----:B------:R-:W-:Y:S01]  /*bb10*/  FADD R130, R130, R135 ;  /* 0x0000008782827221 */ /* 0x000fe20000000000 */
[----:B------:R-:W-:-:S02]  /*bb20*/  F2FP.F16.F32.PACK_AB R57, R90, R63 ;  /* 0x0000003f5a39723e */ /* 0x000fc400000000ff */
[----:B------:R-:W-:Y:S01]  /*bb30*/  F2FP.F16.F32.PACK_AB R33, R113, R38 ;  /* 0x000000267121723e */ /* 0x000fe200000000ff */
[----:B------:R3:W4:Y:S01]  /*bb40*/  MUFU.EX2 R99, R107 ;  /* 0x0000006b00637308 */ /* 0x0007220000000800 */
[----:B-1----:R-:W-:Y:S01]  /*bb50*/  @!P3 FMUL R111, R111, R111 ;  /* 0x0000006f6f6fb220 */ /* 0x002fe20000400000 */
[----:B------:R-:W-:Y:S01]  /*bb60*/  @!P5 FMUL R139, R139, 0.5 ;  /* 0x3f0000008b8bd820 */ /* 0x000fe20000400000 */
[----:B------:R-:W-:Y:S02]  /*bb70*/  FSETP.GEU.AND P3, PT, R143, -126, PT ;  /* 0xc2fc00008f00780b */ /* 0x000fe40003f6e000 */
[----:B------:R-:W-:-:S03]  /*bb80*/  F2FP.F16.F32.PACK_AB R38, R14, R195 ;  /* 0x000000c30e26723e */ /* 0x000fc600000000ff */
[----:B------:R1:W5:Y:S01]  /*bb90*/  MUFU.EX2 R6, R139 ;  /* 0x0000008b00067308 */ /* 0x0003620000000800 */
[----:B--2---:R-:W-:Y:S01]  /*bba0*/  @!P6 FMUL R118, R118, R118 ;  /* 0x000000767676e220 */ /* 0x004fe20000400000 */
[----:B------:R-:W-:Y:S01]  /*bbb0*/  FSETP.GEU.AND P6, PT, R141, -126, PT ;  /* 0xc2fc00008d00780b */ /* 0x000fe20003fce000 */
[C---:B---3--:R-:W-:Y:S01]  /*bbc0*/  FADD R107, R52.reuse, R11 ;  /* 0x0000000b346b7221 */ /* 0x048fe20000000000 */
[----:B------:R-:W-:Y:S02]  /*bbd0*/  F2FP.F16.F32.PACK_AB R52, R52, R53 ;  /* 0x000000353434723e */ /* 0x000fe400000000ff */
[----:B------:R-:W-:Y:S01]  /*bbe0*/  F2FP.F16.F32.PACK_AB R53, R83, R58 ;  /* 0x0000003a5335723e */ /* 0x000fe200000000ff */
[----:B------:R-:W-:Y:S01]  /*bbf0*/  FADD R146, R146, R107 ;  /* 0x0000006b92927221 */ /* 0x000fe20000000000 */
[----:B------:R-:W-:Y:S01]  /*bc00*/  @!P3 FMUL R143, R143, 0.5 ;  /* 0x3f0000008f8fb820 */ /* 0x000fe20000400000 */
[----:B----4-:R-:W-:Y:S01]  /*bc10*/  @!P4 FMUL R99, R99, R99 ;  /* 0x000000636363c220 */ /* 0x010fe20000400000 */
[----:B------:R-:W-:Y:S01]  /*bc20*/  FSETP.GEU.AND P4, PT, R145, -126, PT ;  /* 0xc2fc00009100780b */ /* 0x000fe20003f8e000 */
[----:B-1----:R-:W-:Y:S01]  /*bc30*/  FADD R139, R197, R68 ;  /* 0x00000044c58b7221 */ /* 0x002fe20000000000 */
[----:B------:R1:W2:Y:S01]  /*bc40*/  MUFU.EX2 R103, R143 ;  /* 0x0000008f00677308 */ /* 0x0002a20000000800 */
[----:B------:R-:W-:Y:S01]  /*bc50*/  FADD R149, R54, R99 ;  /* 0x0000006336957221 */ /* 0x000fe20000000000 */
[----:B------:R-:W-:Y:S01]  /*bc60*/  FADD R146, R137, R146 ;  /* 0x0000009289927221 */ /* 0x000fe20000000000 */
[----:B------:R-:W-:Y:S01]  /*bc70*/  @!P6 FMUL R141, R141, 0.5 ;  /* 0x3f0000008d8de820 */ /* 0x000fe20000400000 */
[----:B------:R-:W-:Y:S01]  /*bc80*/  FADD R139, R139, R114 ;  /* 0x000000728b8b7221 */ /* 0x000fe20000000000 */
[----:B-----5:R-:W-:Y:S01]  /*bc90*/  @!P5 FMUL R6, R6, R6 ;  /* 0x000000060606d220 */ /* 0x020fe20000400000 */
[----:B------:R-:W-:Y:S01]  /*bca0*/  FSETP.GEU.AND P5, PT, R147, -126, PT ;  /* 0xc2fc00009300780b */ /* 0x000fe20003fae000 */
[----:B------:R-:W-:Y:S01]  /*bcb0*/  FADD R114, R16, R93 ;  /* 0x0000005d10727221 */ /* 0x000fe20000000000 */
[----:B------:R3:W4:Y:S01]  /*bcc0*/  MUFU.EX2 R110, R141 ;  /* 0x0000008d006e7308 */ /* 0x0007220000000800 */
[----:B-1----:R-:W-:Y:S01]  /*bcd0*/  FADD R143, R18, R105 ;  /* 0x00000069128f7221 */ /* 0x002fe20000000000 */
[----:B------:R-:W-:Y:S01]  /*bce0*/  FADD R198, R198, R149 ;  /* 0x00000095c6c67221 */ /* 0x000fe20000000000 */
[----:B------:R-:W-:Y:S01]  /*bcf0*/  @!P4 FMUL R145, R145, 0.5 ;  /* 0x3f0000009191c820 */ /* 0x000fe20000400000 */
[----:B------:R-:W-:Y:S01]  /*bd00*/  FADD R149, R116, R87 ;  /* 0x0000005774957221 */ /* 0x000fe20000000000 */
[----:B------:R-:W-:Y:S01]  /*bd10*/  FADD R150, R150, R143 ;  /* 0x0000008f96967221 */ /* 0x000fe20000000000 */
[----:B------:R-:W-:Y:S01]  /*bd20*/  FADD R143, R26, R63 ;  /* 0x0000003f1a8f7221 */ /* 0x000fe20000000000 */
[----:B------:R-:W-:Y:S01]  /*bd30*/  FADD R127, R127, R146 ;  /* 0x000000927f7f7221 */ /* 0x000fe20000000000 */
[----:B------:R1:W5:Y:S01]  /*bd40*/  MUFU.EX2 R107, R145 ;  /* 0x00000091006b7308 */ /* 0x0003620000000800 */
[----:B---3--:R-:W-:Y:S01]  /*bd50*/  FADD R141, R73, R112 ;  /* 0x00000070498d7221 */ /* 0x008fe20000000000 */
[----:B--2---:R-:W-:Y:S01]  /*bd60*/  @!P3 FMUL R103, R103, R103 ;  /* 0x000000676767b220 */ /* 0x004fe20000400000 */
[----:B------:R-:W-:Y:S01]  /*bd70*/  @!P5 FMUL R147, R147, 0.5 ;  /* 0x3f0000009393d820 */ /* 0x000fe20000400000 */
[----:B------:R-:W-:Y:S01]  /*bd80*/  FSETP.GEU.AND P3, PT, R126, -126, PT ;  /* 0xc2fc00007e00780b */ /* 0x000fe20003f6e000 */
[----:B------:R-:W-:Y:S01]  /*bd90*/  FADD R148, R148, R141 ;  /* 0x0000008d94947221 */ /* 0x000fe20000000000 */
[----:B------:R-:W-:Y:S01]  /*bda0*/  FADD R141, R12, R21 ;  /* 0x000000150c8d7221 */ /* 0x000fe20000000000 */
[----:B------:R-:W-:Y:S01]  /*bdb0*/  FADD R143, R143, R200 ;  /* 0x000000c88f8f7221 */ /* 0x000fe20000000000 */
[----:B------:R-:W2:Y:S01]  /*bdc0*/  MUFU.EX2 R106, R106 ;  /* 0x0000006a006a7308 */ /* 0x000ea20000000800 */
[----:B----4-:R-:W-:Y:S01]  /*bdd0*/  @!P6 FMUL R110, R110, R110 ;  /* 0x0000006e6e6ee220 */ /* 0x010fe20000400000 */
[----:B------:R-:W-:Y:S01]  /*bde0*/  FADD R141, R141, R114 ;  /* 0x000000728d8d7221 */ /* 0x000fe20000000000 */
[----:B------:R-:W-:Y:S01]  /*bdf0*/  FSETP.GEU.AND P6, PT, R119, -126, PT ;  /* 0xc2fc00007700780b */ /* 0x000fe20003fce000 */
[----:B-1----:R-:W-:Y:S01]  /*be00*/  FADD R145, R27, R90 ;  /* 0x0000005a1b917221 */ /* 0x002fe20000000000 */
[----:B------:R-:W-:Y:S01]  /*be10*/  FADD R200, R113, R98 ;  /* 0x0000006271c87221 */ /* 0x000fe20000000000 */
[----:B------:R-:W-:Y:S01]  /*be20*/  FADD R151, R55, R110 ;  /* 0x0000006e37977221 */ /* 0x000fe20000000000 */
[----:B------:R-:W-:Y:S01]  /*be30*/  FADD R149, R149, R206 ;  /* 0x000000ce95957221 */ /* 0x000fe20000000000 */
[----:B------:R1:W3:Y:S01]  /*be40*/  MUFU.EX2 R114, R147 ;  /* 0x0000009300727308 */ /* 0x0002e20000000800 */
[----:B-----5:R-:W-:Y:S01]  /*be50*/  @!P4 FMUL R107, R107, R107 ;  /* 0x0000006b6b6bc220 */ /* 0x020fe20000400000 */
[----:B------:R-:W-:Y:S01]  /*be60*/  FSETP.GEU.AND P4, PT, R122, -126, PT ;  /* 0xc2fc00007a00780b */ /* 0x000fe20003f8e000 */
[----:B------:R-:W-:Y:S01]  /*be70*/  @!P3 FMUL R126, R126, 0.5 ;  /* 0x3f0000007e7eb820 */ /* 0x000fe20000400000 */
[----:B------:R-:W-:Y:S01]  /*be80*/  FADD R145, R145, R202 ;  /* 0x000000ca91917221 */ /* 0x000fe20000000000 */
[----:B------:R-:W-:Y:S01]  /*be90*/  FADD R202, R39, R82 ;  /* 0x0000005227ca7221 */ /* 0x000fe20000000000 */
[----:B------:R-:W-:Y:S01]  /*bea0*/  FADD R203, R74, R103 ;  /* 0x000000674acb7221 */ /* 0x000fe20000000000 */
[----:B------:R-:W-:Y:S01]  /*beb0*/  FADD R206, R46, R7 ;  /* 0x000000072ece7221 */ /* 0x000fe20000000000 */
[----:B------:R-:W-:Y:S01]  /*bec0*/  @!P6 FMUL R119, R119, 0.5 ;  /* 0x3f0000007777e820 */ /* 0x000fe20000400000 */
[----:B------:R-:W4:Y:S01]  /*bed0*/  MUFU.EX2 R126, R126 ;  /* 0x0000007e007e7308 */ /* 0x000f220000000800 */
[----:B-1----:R-:W-:Y:S01]  /*bee0*/  FADD R147, R129, R6 ;  /* 0x0000000681937221 */ /* 0x002fe20000000000 */
[----:B--2---:R-:W-:Y:S01]  /*bef0*/  @!P2 FMUL R106, R106, R106 ;  /* 0x0000006a6a6aa220 */ /* 0x004fe20000400000 */
[----:B------:R-:W-:Y:S01]  /*bf00*/  FSETP.GEU.AND P2, PT, R30, -126, PT ;  /* 0xc2fc00001e00780b */ /* 0x000fe20003f4e000 */
[----:B------:R-:W-:Y:S01]  /*bf10*/  FADD R202, R202, R151 ;  /* 0x00000097caca7221 */ /* 0x000fe20000000000 */
[----:B------:R-:W-:Y:S01]  /*bf20*/  FADD R200, R200, R147 ;  /* 0x00000093c8c87221 */ /* 0x000fe20000000000 */
[----:B------:R-:W-:Y:S01]  /*bf30*/  @!P4 FMUL R122, R122, 0.5 ;  /* 0x3f0000007a7ac820 */ /* 0x000fe20000400000 */
[----:B------:R-:W-:Y:S01]  /*bf40*/  FADD R147, R31, R62 ;  /* 0x0000003e1f937221 */ /* 0x000fe20000000000 */
[----:B---3--:R-:W-:Y:S01]  /*bf50*/  @!P5 FMUL R114, R114, R114 ;  /* 0x000000727272d220 */ /* 0x008fe20000400000 */
[----:B------:R-:W-:Y:S01]  /*bf60*/  FSETP.GEU.AND P5, PT, R115, -126, PT ;  /* 0xc2fc00007300780b */ /* 0x000fe20003fae000 */
[----:B------:R-:W1:Y:S01]  /*bf70*/  MUFU.EX2 R119, R119 ;  /* 0x0000007700777308 */ /* 0x000e620000000800 */
[----:B------:R-:W-:Y:S01]  /*bf80*/  FADD R147, R147, R204 ;  /* 0x000000cc93937221 */ /* 0x000fe20000000000 */
[----:B------:R-:W-:Y:S01]  /*bf90*/  FADD R204, R124, R95 ;  /* 0x0000005f7ccc7221 */ /* 0x000fe20000000000 */
[----:B------:R-:W-:Y:S01]  /*bfa0*/  FADD R151, R34, R67 ;  /* 0x0000004322977221 */ /* 0x000fe20000000000 */
[----:B------:R-:W-:Y:S01]  /*bfb0*/  FADD R208, R58, R107 ;  /* 0x0000006b3ad07221 */ /* 0x000fe20000000000 */
[----:B------:R-:W-:Y:S01]  /*bfc0*/  FADD R210, R83, R114 ;  /* 0x0000007253d27221 */ /* 0x000fe20000000000 */
[----:B------:R-:W-:Y:S01]  /*bfd0*/  FADD R204, R204, R203 ;  /* 0x000000cbcccc7221 */ /* 0x000fe20000000000 */
[----:B----4-:R-:W-:Y:S01]  /*bfe0*/  @!P3 FMUL R126, R126, R126 ;  /* 0x0000007e7e7eb220 */ /* 0x010fe20000400000 */
[----:B------:R-:W2:Y:S01]  /*bff0*/  MUFU.EX2 R122, R122 ;  /* 0x0000007a007a7308 */ /* 0x000ea20000000800 */
[----:B------:R-:W-:Y:S01]  /*c000*/  FSETP.GEU.AND P3, PT, R140, -126, PT ;  /* 0xc2fc00008c00780b */ /* 0x000fe20003f6e000 */
[----:B------:R-:W-:Y:S01]  /*c010*/  FADD R151, R151, R206 ;  /* 0x000000ce97977221 */ /* 0x000fe20000000000 */
[----:B------:R-:W-:Y:S01]  /*c020*/  FADD R212, R201, R208 ;  /* 0x000000d0c9d47221 */ /* 0x000fe20000000000 */
[----:B------:R-:W-:Y:S01]  /*c030*/  @!P5 FMUL R115, R115, 0.5 ;  /* 0x3f0000007373d820 */ /* 0x000fe20000400000 */
[----:B------:R-:W-:Y:S01]  /*c040*/  FADD R201, R109, R94 ;  /* 0x0000005e6dc97221 */ /* 0x000fe20000000000 */
[----:B------:R-:W-:Y:S01]  /*c050*/  FADD R206, R121, R118 ;  /* 0x0000007679ce7221 */ /* 0x000fe20000000000 */
[----:B------:R-:W-:Y:S01]  /*c060*/  FADD R203, R35, R66 ;  /* 0x0000004223cb7221 */ /* 0x000fe20000000000 */
[----:B------:R-:W-:Y:S01]  /*c070*/  FADD R208, R50, R111 ;  /* 0x0000006f32d07221 */ /* 0x000fe20000000000 */
[----:B-1----:R-:W-:Y:S01]  /*c080*/  @!P6 FMUL R119, R119, R119 ;  /* 0x000000777777e220 */ /* 0x002fe20000400000 */
[----:B------:R-:W1:Y:S01]  /*c090*/  MUFU.EX2 R115, R115 ;  /* 0x0000007300737308 */ /* 0x000e620000000800 */
[----:B------:R-:W-:Y:S01]  /*c0a0*/  FADD R207, R201, R206 ;  /* 0x000000cec9cf7221 */ /* 0x000fe20000000000 */
[----:B------:R-:W-:Y:S01]  /*c0b0*/  FADD R214, R205, R210 ;  /* 0x000000d2cdd67221 */ /* 0x000fe20000000000 */
[----:B------:R-:W-:Y:S01]  /*c0c0*/  FADD R209, R203, R208 ;  /* 0x000000d0cbd17221 */ /* 0x000fe20000000000 */
[----:B------:R-:W-:Y:S01]  /*c0d0*/  @!P3 FMUL R140, R140, 0.5 ;  /* 0x3f0000008c8cb820 */ /* 0x000fe20000400000 */
[----:B------:R-:W-:Y:S01]  /*c0e0*/  @!P2 FMUL R30, R30, 0.5 ;  /* 0x3f0000001e1ea820 */ /* 0x000fe20000400000 */
[----:B------:R-:W-:Y:S01]  /*c0f0*/  FADD R203, R43, R106 ;  /* 0x0000006a2bcb7221 */ /* 0x000fe20000000000 */
[----:B--2---:R-:W-:Y:S01]  /*c100*/  @!P4 FMUL R122, R122, R122 ;  /* 0x0000007a7a7ac220 */ /* 0x004fe20000400000 */
        /* <DEDUP_REMOVED lines=9> */
[----:B-1----:R-:W-:Y:S01]  /*c1a0*/  @!P5 FMUL R115, R115, R115 ;  /* 0x000000737373d220 */ /* 0x002fe20000400000 */
[----:B------:R-:W-:Y:S01]  /*c1b0*/  FADD R143, R143, R198 ;  /* 0x000000c68f8f7221 */ /* 0x000fe20000000000 */
[----:B------:R-:W-:Y:S01]  /*c1c0*/  FADD R145, R145, R200 ;  /* 0x000000c891917221 */ /* 0x000fe20000000000 */
[----:B------:R-:W1:Y:S01]  /*c1d0*/  MUFU.EX2 R140, R140 ;  /* 0x0000008c008c7308 */ /* 0x000e620000000800 */
        /* <DEDUP_REMOVED lines=18> */
[----:B------:R-:W-:Y:S01]  /*c300*/  F2FP.F16.F32.PACK_AB R26, R12, R197 ;  /* 0x000000c50c1a723e */ /* 0x000fe200000000ff */
[----:B------:R-:W-:Y:S01]  /*c310*/  FADD R130, R130, R127 ;  /* 0x0000007f82827221 */ /* 0x000fe20000000000 */
[----:B------:R-:W-:Y:S01]  /*c320*/  F2FP.F16.F32.PACK_AB R27, R120, R35 ;  /* 0x00000023781b723e */ /* 0x000fe200000000ff */
[----:B--2---:R-:W-:Y:S01]  /*c330*/  @!P2 FMUL R123, R123, R123 ;  /* 0x0000007b7b7ba220 */ /* 0x004fe20000400000 */
[----:B------:R-:W-:Y:S01]  /*c340*/  F2FP.F16.F32.PACK_AB R35, R124, R39 ;  /* 0x000000277c23723e */ /* 0x000fe200000000ff */
[----:B------:R-:W-:Y:S01]  /*c350*/  FADD R143, R143, R210 ;  /* 0x000000d28f8f7221 */ /* 0x000fe20000000000 */
[----:B------:R-:W-:Y:S01]  /*c360*/  SHF.L.U32 R12, R2, 0x1f, RZ ;  /* 0x0000001f020c7819 */ /* 0x000fe200000006ff */
[----:B-1----:R-:W-:Y:S01]  /*c370*/  @!P3 FMUL R140, R140, R140 ;  /* 0x0000008c8c8cb220 */ /* 0x002fe20000400000 */
[----:B------:R-:W-:Y:S01]  /*c380*/  F2FP.F16.F32.PACK_AB R39, R128, R43 ;  /* 0x0000002b8027723e */ /* 0x000fe200000000ff */
[----:B------:R-:W-:Y:S01]  /*c390*/  FFMA R4, R123, R4, R130 ;  /* 0x000000047b047223 */ /* 0x000fe20000000082 */
[----:B------:R-:W-:Y:S01]  /*c3a0*/  F2FP.F16.F32.PACK_AB R43, R136, R51 ;  /* 0x00000033882b723e */ /* 0x000fe200000000ff */
[----:B------:R1:W2:Y:S01]  /*c3b0*/  SYNCS.PHASECHK.TRANS64.TRYWAIT P2, [UR7+0x37000], R12 ;  /* 0x0370000cff0075a7 */ /* 0x0002a20008040147 */
[----:B------:R-:W-:Y:S01]  /*c3c0*/  F2FP.F16.F32.PACK_AB R58, R19, R72 ;  /* 0x00000048133a723e */ /* 0x000fe200000000ff */
[----:B------:R-:W-:Y:S01]  /*c3d0*/  FMUL R184, R184, R123 ;  /* 0x0000007bb8b87220 */ /* 0x000fe20000400000 */
[----:B------:R-:W-:Y:S01]  /*c3e0*/  F2FP.F16.F32.PACK_AB R51, R74, R55 ;  /* 0x000000374a33723e */ /* 0x000fe200000000ff */
[----:B------:R-:W-:Y:S01]  /*c3f0*/  FFMA R3, R140, R3, R143 ;  /* 0x000000038c037223 */ /* 0x000fe2000000008f */
[----:B------:R-:W-:Y:S01]  /*c400*/  F2FP.F16.F32.PACK_AB R72, R23, R64 ;  /* 0x000000401748723e */ /* 0x000fe200000000ff */
[----:B------:R-:W-:Y:S01]  /*c410*/  FMUL R185, R185, R123 ;  /* 0x0000007bb9b97220 */ /* 0x000fe20000400000 */
[----:B------:R-:W-:Y:S01]  /*c420*/  F2FP.F16.F32.PACK_AB R55, R86, R59 ;  /* 0x0000003b5637723e */ /* 0x000fe200000000ff */
[----:B------:R-:W-:Y:S01]  /*c430*/  FMUL R188, R188, R123 ;  /* 0x0000007bbcbc7220 */ /* 0x000fe20000400000 */
[----:B------:R-:W-:Y:S01]  /*c440*/  F2FP.F16.F32.PACK_AB R74, R20, R69 ;  /* 0x00000045144a723e */ /* 0x000fe200000000ff */
[-C--:B------:R-:W-:Y:S01]  /*c450*/  FMUL R189, R189, R123.reuse ;  /* 0x0000007bbdbd7220 */ /* 0x080fe20000400000 */
[----:B------:R-:W-:Y:S01]  /*c460*/  F2FP.F16.F32.PACK_AB R64, R65, R22 ;  /* 0x000000164140723e */ /* 0x000fe200000000ff */
[----:B------:R-:W-:Y:S01]  /*c470*/  FMUL R176, R176, R123 ;  /* 0x0000007bb0b07220 */ /* 0x000fe20000400000 */
[----:B------:R-:W-:Y:S01]  /*c480*/  F2FP.F16.F32.PACK_AB R30, R196, R25 ;  /* 0x00000019c41e723e */ /* 0x000fe200000000ff */
[----:B------:R-:W-:Y:S01]  /*c490*/  FMUL R177, R177, R123 ;  /* 0x0000007bb1b17220 */ /* 0x000fe20000400000 */
[----:B------:R-:W-:Y:S01]  /*c4a0*/  F2FP.F16.F32.PACK_AB R54, R18, R73 ;  /* 0x000000491236723e */ /* 0x000fe200000000ff */
[-C--:B------:R-:W-:Y:S01]  /*c4b0*/  FMUL R180, R180, R123.reuse ;  /* 0x0000007bb4b47220 */ /* 0x080fe20000400000 */
[----:B------:R-:W-:Y:S01]  /*c4c0*/  F2FP.F16.F32.PACK_AB R59, R87, R62 ;  /* 0x0000003e573b723e */ /* 0x000fe200000000ff */
[-C--:B------:R-:W-:Y:S01]  /*c4d0*/  FMUL R181, R181, R123.reuse ;  /* 0x0000007bb5b57220 */ /* 0x080fe20000400000 */
[----:B------:R-:W-:Y:S01]  /*c4e0*/  F2FP.F16.F32.PACK_AB R63, R91, R66 ;  /* 0x000000425b3f723e */ /* 0x000fe200000000ff */
[----:B------:R-:W-:Y:S01]  /*c4f0*/  FMUL R168, R168, R123 ;  /* 0x0000007ba8a87220 */ /* 0x000fe20000400000 */
[----:B------:R-:W-:Y:S01]  /*c500*/  F2FP.F16.F32.PACK_AB R65, R102, R79 ;  /* 0x0000004f6641723e */ /* 0x000fe200000000ff */
[-C--:B------:R-:W-:Y:S01]  /*c510*/  FMUL R169, R169, R123.reuse ;  /* 0x0000007ba9a97220 */ /* 0x080fe20000400000 */
[----:B------:R-:W-:Y:S01]  /*c520*/  F2FP.F16.F32.PACK_AB R69, R71, R70 ;  /* 0x000000464745723e */ /* 0x000fe200000000ff */
[-C--:B------:R-:W-:Y:S01]  /*c530*/  FMUL R172, R172, R123.reuse ;  /* 0x0000007bacac7220 */ /* 0x080fe20000400000 */
        /* <DEDUP_REMOVED lines=14> */
[-C--:B------:R-:W-:Y:S01]  /*c620*/  FMUL R156, R156, R123.reuse ;  /* 0x0000007b9c9c7220 */ /* 0x080fe20000400000 */
[----:B------:R-:W-:Y:S01]  /*c630*/  FMUL R157, R157, R123 ;  /* 0x0000007b9d9d7220 */ /* 0x000fe20000400000 */
[-C--:B------:R-:W-:Y:S01]  /*c640*/  FMUL R186, R186, R140.reuse ;  /* 0x0000008cbaba7220 */ /* 0x080fe20000400000 */
        /* <DEDUP_REMOVED lines=18> */
[----:B------:R-:W-:Y:S01]  /*c770*/  FMUL R159, R159, R140 ;  /* 0x0000008c9f9f7220 */ /* 0x000fe20000400000 */
        /* <DEDUP_REMOVED lines=14> */
[----:B------:R-:W-:Y:S01]  /*c860*/  F2FP.F16.F32.PACK_AB R110, R105, R112 ;  /* 0x00000070696e723e */ /* 0x000fe200000000ff */
[----:B-12---:R-:W-:Y:S06]  /*c870*/  @!P0 BRA `(.L_x_27) ;  /* 0x0000000000048947 */ /* 0x006fec0003800000 */
[----:B------:R-:W-:Y:S01]  /*c880*/  BPT.TRAP 0x1 ;  /* 0x000000040000795c */ /* 0x000fe20000300000 */
.L_x_27:
[----:B------:R-:W-:Y:S05]  /*c890*/  @P2 BRA `(.L_x_28) ;  /* 0x0000000000082947 */ /* 0x000fea0003800000 */
[----:B------:R-:W1:Y:S02]  /*c8a0*/  SYNCS.PHASECHK.TRANS64.TRYWAIT P2, [UR7+0x37000], R12 ;  /* 0x0370000cff0075a7 */ /* 0x000e640008040147 */
[----:B-1----:R-:W-:Y:S05]  /*c8b0*/  @!P2 BRA `(.L_x_29) ;  /* 0x000000c0004ca947 */ /* 0x002fea0003800000 */
.L_x_28:
[----:B------:R-:W-:Y:S01]  /*c8c0*/  UIMAD UR10, UR6, 0xa00, UR24 ;  /* 0x00000a00060a78a4 */ /* 0x000fe2000f8e0218 */
[----:B------:R-:W-:Y:S01]  /*c8d0*/  WARPGROUP.ARRIVE ;  /* 0x00000000000079c5 */ /* 0x000fe20000000000 */
[----:B------:R-:W-:Y:S01]  /*c8e0*/  UMOV UR11, 0xc0000010 ;  /* 0xc0000010000b7882 */ /* 0x000fe20000000000 */
[----:B------:R-:W-:Y:S01]  /*c8f0*/  UMOV UR15, 0xc0000010 ;  /* 0xc0000010000f7882 */ /* 0x000fe20000000000 */
[----:B------:R-:W-:Y:S01]  /*c900*/  UIADD3 UR14, UR10, 0x200, URZ ;  /* 0x000002000a0e7890 */ /* 0x000fe2000fffe03f */
[----:B------:R-:W-:Y:S01]  /*c910*/  F2FP.F16.F32.PACK_AB R111, R115, R122 ;  /* 0x0000007a736f723e */ /* 0x000fe200000000ff */
[----:B------:R-:W-:Y:S01]  /*c920*/  UIADD3 UR18, UR10, 0x400, URZ ;  /* 0x000004000a127890 */ /* 0x000fe2000fffe03f */
[----:B------:R-:W-:Y:S02]  /*c930*/  UMOV UR19, 0xc0000010 ;  /* 0xc000001000137882 */ /* 0x000fe40000000000 */
[----:B------:R-:W-:Y:S01]  /*c940*/  HGMMA.64x16x16.F32 R184, R28, gdesc[UR8].tnspB, R184, gsb0 ;  /* 0x402000081cb87df0 */ /* 0x000fe200080008b8 */
[----:B------:R-:W-:Y:S01]  /*c950*/  UIADD3 UR22, UR10, 0x600, URZ ;  /* 0x000006000a167890 */ /* 0x000fe2000fffe03f */
[----:B------:R-:W-:Y:S01]  /*c960*/  UMOV UR23, 0xc0000010 ;  /* 0xc000001000177882 */ /* 0x000fe20000000000 */
[----:B------:R-:W-:Y:S01]  /*c970*/  UIADD3 UR30, UR10, 0x800, URZ ;  /* 0x000008000a1e7890 */ /* 0x000fe2000fffe03f */
[----:B------:R-:W-:Y:S01]  /*c980*/  UMOV UR31, 0xc0000010 ;  /* 0xc0000010001f7882 */ /* 0x000fe20000000000 */
[----:B------:R-:W-:Y:S01]  /*c990*/  UMOV UR11, 0xc0000010 ;  /* 0xc0000010000b7882 */ /* 0x000fe20000000000 */
[----:B------:R-:W-:-:S02]  /*c9a0*/  WARPGROUP.DEPBAR.LE gsb0, 0x0 ;  /* 0x00008000000079c5 */ /* 0x000fc40000010000 */
        /* <DEDUP_REMOVED lines=369> */
[----:B------:R-:W-:Y:S01]  /*e0c0*/  UIADD3 UR10, UR10, 0x9e0, URZ ;  /* 0x000009e00a0a7890 */ /* 0x000fe2000fffe03f */
        /* <DEDUP_REMOVED lines=18> */
.L_x_30:
[----:B------:R-:W-:-:S04]  /*e1f0*/  ULEA UR7, UR25, UR37, 0x3 ;  /* 0x0000002519077291 */ /* 0x000fc8000f8e183f */
[----:B------:R-:W-:-:S04]  /*e200*/  UIADD3 UR7, UR7, 0x37028, URZ ;  /* 0x0003702807077890 */ /* 0x000fc8000fffe03f */
[----:B------:R-:W-:-:S09]  /*e210*/  UPRMT UR7, URZ, 0x654, UR7 ;  /* 0x000006543f077896 */ /* 0x000fd20008000007 */
[----:B------:R-:W-:Y:S01]  /*e220*/  SYNCS.ARRIVE.TRANS64.RED.A1T0 RZ, [UR7], RZ ;  /* 0x000000ffffff79a7 */ /* 0x000fe20008100407 */
[----:B------:R-:W-:Y:S05]  /*e230*/  @P1 BRA `(.L_x_31) ;  /* 0x0000000000041947 */ /* 0x000fea0003800000 */
[----:B------:R-:W-:Y:S01]  /*e240*/  BPT.TRAP 0x1 ;  /* 0x000000040000795c */ /* 0x000fe20000300000 */
.L_x_31:
[----:B------:R-:W-:-:S04]  /*e250*/  UIADD3 UR25, UR25, 0x1, URZ ;  /* 0x0000000119197890 */ /* 0x000fc8000fffe03f */
[----:B------:R-:W-:-:S04]  /*e260*/  UISETP.NE.AND UP0, UPT, UR25, 0x5, UPT ;  /* 0x000000051900788c */ /* 0x000fc8000bf05270 */
[----:B------:R-:W-:Y:S01]  /*e270*/  USEL UR25, UR25, URZ, UP0 ;  /* 0x0000003f19197287 */ /* 0x000fe20008000000 */
[----:B------:R-:W-:Y:S11]  /*e280*/  @!P0 BRA `(.L_x_32) ;  /* 0x0000000000048947 */ /* 0x000ff60003800000 */
[----:B------:R-:W-:Y:S01]  /*e290*/  BPT.TRAP 0x1 ;  /* 0x000000040000795c */ /* 0x000fe20000300000 */
.L_x_32:
[----:B------:R-:W-:-:S04]  /*e2a0*/  ULEA UR7, UR25, UR37, 0x3 ;  /* 0x0000002519077291 */ /* 0x000fc8000f8e183f */
[----:B------:R-:W-:-:S04]  /*e2b0*/  UIADD3 UR7, UR7, 0x37028, URZ ;  /* 0x0003702807077890 */ /* 0x000fc8000fffe03f */
[----:B------:R-:W-:-:S09]  /*e2c0*/  UPRMT UR7, URZ, 0x654, UR7 ;  /* 0x000006543f077896 */ /* 0x000fd20008000007 */
[----:B------:R-:W-:Y:S01]  /*e2d0*/  SYNCS.ARRIVE.TRANS64.RED.A1T0 RZ, [UR7], RZ ;  /* 0x000000ffffff79a7 */ /* 0x000fe20008100407 */
[----:B------:R-:W-:Y:S05]  /*e2e0*/  @P1 BRA `(.L_x_33) ;  /* 0x0000000000041947 */ /* 0x000fea0003800000 */
[----:B------:R-:W-:Y:S01]  /*e2f0*/  BPT.TRAP 0x1 ;  /* 0x000000040000795c */ /* 0x000fe20000300000 */
.L_x_33:
[----:B------:R-:W-:Y:S01]  /*e300*/  UIADD3 UR6, UR6, 0x1, URZ ;  /* 0x0000000106067890 */ /* 0x000fe2000fffe03f */
[C---:B------:R-:W-:Y:S01]  /*e310*/  ISETP.GT.AND P2, PT, R5.reuse, 0x2, PT ;  /* 0x000000020500780c */ /* 0x040fe20003f44270 */
[----:B------:R-:W-:Y:S01]  /*e320*/  UIADD3 UR25, UR25, 0x1, URZ ;  /* 0x0000000119197890 */ /* 0x000fe2000fffe03f */
[----:B------:R-:W-:Y:S01]  /*e330*/  IADD3 R5, R5, -0x1, RZ ;  /* 0xffffffff05057810 */ /* 0x000fe20007ffe0ff */
[----:B------:R-:W-:Y:S01]  /*e340*/  UISETP.NE.AND UP2, UPT, UR6, 0x5, UPT ;  /* 0x000000050600788c */ /* 0x000fe2000bf45270 */
[----:B------:R-:W-:Y:S01]  /*e350*/  IADD3 R0, R0, 0x100, RZ ;  /* 0x0000010000007810 */ /* 0x000fe20007ffe0ff */
[----:B------:R-:W-:Y:S01]  /*e360*/  UISETP.NE.AND UP0, UPT, UR25, 0x5, UPT ;  /* 0x000000051900788c */ /* 0x000fe2000bf05270 */
[----:B------:R-:W-:Y:S01]  /*e370*/  MOV R9, R8 ;  /* 0x0000000800097202 */ /* 0x000fe20000000f00 */
[----:B------:R-:W-:Y:S01]  /*e380*/  USEL UR7, URZ, 0x1, UP2 ;  /* 0x000000013f077887 */ /* 0x000fe20009000000 */
[----:B-1----:R-:W-:Y:S01]  /*e390*/  MOV R7, R10 ;  /* 0x0000000a00077202 */ /* 0x002fe20000000f00 */
[----:B------:R-:W-:-:S02]  /*e3a0*/  USEL UR25, UR25, URZ, UP0 ;  /* 0x0000003f19197287 */ /* 0x000fc40008000000 */
[----:B------:R-:W-:Y:S02]  /*e3b0*/  USEL UR27, UR6, URZ, UP2 ;  /* 0x0000003f061b7287 */ /* 0x000fe40009000000 */
[----:B------:R-:W-:Y:S01]  /*e3c0*/  LOP3.LUT R2, R2, UR7, RZ, 0x3c, !PT ;  /* 0x0000000702027c12 */ /* 0x000fe2000f8e3cff */
[----:B------:R-:W-:Y:S09]  /*e3d0*/  @P2 BRA `(.L_x_34) ;  /* 0xffffffa0006c2947 */ /* 0x000ff2000383ffff */
.L_x_23:
[----:B------:R-:W-:-:S13]  /*e3e0*/  ISETP.GE.AND P2, PT, R5, 0x1, PT ;  /* 0x000000010500780c */ /* 0x000fda0003f46270 */
[----:B------:R-:W-:Y:S05]  /*e3f0*/  @!P2 BRA `(.L_x_35) ;  /* 0x00000070000ca947 */ /* 0x000fea0003800000 */
[----:B------:R-:W-:Y:S01]  /*e400*/  IMAD.MOV.U32 R6, RZ, RZ, R8 ;  /* 0x000000ffff067224 */ /* 0x000fe200078e0008 */
[----:B------:R-:W-:Y:S01]  /*e410*/  MOV R7, R10 ;  /* 0x0000000a00077202 */ /* 0x000fe20000000f00 */
[----:B------:R-:W-:Y:S01]  /*e420*/  ULDC UR29, c[0x0][0x604] ;  /* 0x00018100001d7ab9 */ /* 0x000fe20000000800 */
[----:B------:R-:W-:-:S05]  /*e430*/  ULDC UR31, c[0x0][0x28c] ;  /* 0x0000a300001f7ab9 */ /* 0x000fca0000000800 */
.L_x_46:
[----:B------:R-:W-:Y:S05]  /*e440*/  @!P0 BRA `(.L_x_36) ;  /* 0x0000000000048947 */ /* 0x000fea0003800000 */
[----:B------:R-:W-:Y:S01]  /*e450*/  BPT.TRAP 0x1 ;  /* 0x000000040000795c */ /* 0x000fe20000300000 */
.L_x_36:
[----:B------:R-:W-:Y:S01]  /*e460*/  ULEA UR6, UR27, UR37, 0x3 ;  /* 0x000000251b067291 */ /* 0x000fe2000f8e183f */
[----:B------:R-:W-:-:S08]  /*e470*/  SHF.L.U32 R8, R2, 0x1f, RZ ;  /* 0x0000001f02087819 */ /* 0x000fd000000006ff */
[----:B------:R-:W1:Y:S02]  /*e480*/  SYNCS.PHASECHK.TRANS64.TRYWAIT P2, [UR6+0x37000], R8 ;  /* 0x03700008ff0075a7 */ /* 0x000e640008040146 */
[----:B-1----:R-:W-:Y:S05]  /*e490*/  @!P2 BRA `(.L_x_37) ;  /* 0x000000a4006ca947 */ /* 0x002fea0003800000 */
.L_x_112:
        /* <DEDUP_REMOVED lines=35> */
.L_x_38:
[C---:B-1----:R-:W-:Y:S01]  /*e6d0*/  IADD3 R9, R0.reuse, 0x1, RZ ;  /* 0x0000000100097810 */ /* 0x042fe20007ffe0ff */
[----:B------:R-:W-:Y:S01]  /*e6e0*/  ULEA UR7, UR6, UR37, 0x3 ;  /* 0x0000002506077291 */ /* 0x000fe2000f8e183f */
[C---:B------:R-:W-:Y:S02]  /*e6f0*/  IADD3 R10, R0.reuse, 0x8, RZ ;  /* 0x00000008000a7810 */ /* 0x040fe40007ffe0ff */
[----:B------:R-:W-:Y:S01]  /*e700*/  ISETP.GE.AND P6, PT, R9, UR31, PT ;  /* 0x0000001f09007c0c */ /* 0x000fe2000bfc6270 */
[----:B------:R-:W-:Y:S01]  /*e710*/  VIADD R9, R0, 0x10 ;  /* 0x0000001000097836 */ /* 0x000fe20000000000 */
[----:B------:R-:W-:Y:S02]  /*e720*/  ISETP.GE.AND P4, PT, R10, UR31, PT ;  /* 0x0000001f0a007c0c */ /* 0x000fe4000bf86270 */
[C---:B------:R-:W-:Y:S02]  /*e730*/  ISETP.GE.AND P5, PT, R0.reuse, UR31, PT ;  /* 0x0000001f00007c0c */ /* 0x040fe4000bfa6270 */
[----:B------:R-:W-:-:S02]  /*e740*/  IADD3 R10, R0, 0x11, RZ ;  /* 0x00000011000a7810 */ /* 0x000fc40007ffe0ff */
[----:B------:R-:W-:Y:S02]  /*e750*/  ISETP.GE.AND P2, PT, R9, UR31, PT ;  /* 0x0000001f09007c0c */ /* 0x000fe4000bf46270 */
[----:B------:R-:W-:Y:S02]  /*e760*/  FSEL R9, R24, -INF , !P5 ;  /* 0xff80000018097808 */ /* 0x000fe40006800000 */
[----:B------:R-:W-:Y:S02]  /*e770*/  FSEL R26, R26, -INF , !P5 ;  /* 0xff8000001a1a7808 */ /* 0x000fe40006800000 */
[----:B------:R-:W-:Y:S02]  /*e780*/  ISETP.GE.AND P5, PT, R10, UR31, PT ;  /* 0x0000001f0a007c0c */ /* 0x000fe4000bfa6270 */
[C---:B------:R-:W-:Y:S02]  /*e790*/  IADD3 R12, R0.reuse, 0x9, RZ ;  /* 0x00000009000c7810 */ /* 0x040fe40007ffe0ff */
[----:B------:R-:W-:-:S02]  /*e7a0*/  IADD3 R10, R0, 0x18, RZ ;  /* 0x00000018000a7810 */ /* 0x000fc40007ffe0ff */
[----:B------:R-:W-:Y:S02]  /*e7b0*/  FSEL R25, R25, -INF , !P6 ;  /* 0xff80000019197808 */ /* 0x000fe40007000000 */
[----:B------:R-:W-:Y:S02]  /*e7c0*/  FSEL R27, R27, -INF , !P6 ;  /* 0xff8000001b1b7808 */ /* 0x000fe40007000000 */
[----:B------:R-:W-:Y:S02]  /*e7d0*/  ISETP.GE.AND P3, PT, R12, UR31, PT ;  /* 0x0000001f0c007c0c */ /* 0x000fe4000bf66270 */
[----:B------:R-:W-:Y:S02]  /*e7e0*/  ISETP.GE.AND P6, PT, R10, UR31, PT ;  /* 0x0000001f0a007c0c */ /* 0x000fe4000bfc6270 */
[----:B------:R-:W-:Y:S02]  /*e7f0*/  IADD3 R10, R0, 0x20, RZ ;  /* 0x00000020000a7810 */ /* 0x000fe40007ffe0ff */
[----:B------:R-:W-:-:S02]  /*e800*/  FSEL R29, R29, -INF , !P3 ;  /* 0xff8000001d1d7808 */ /* 0x000fc40005800000 */
[----:B------:R-:W-:Y:S02]  /*e810*/  FSEL R31, R31, -INF , !P3 ;  /* 0xff8000001f1f7808 */ /* 0x000fe40005800000 */
[----:B------:R-:W-:Y:S02]  /*e820*/  ISETP.GE.AND P3, PT, R10, UR31, PT ;  /* 0x0000001f0a007c0c */ /* 0x000fe4000bf66270 */
[C---:B------:R-:W-:Y:S02]  /*e830*/  IADD3 R12, R0.reuse, 0x19, RZ ;  /* 0x00000019000c7810 */ /* 0x040fe40007ffe0ff */
[----:B------:R-:W-:Y:S02]  /*e840*/  IADD3 R10, R0, 0x28, RZ ;  /* 0x00000028000a7810 */ /* 0x000fe40007ffe0ff */
[----:B------:R-:W-:Y:S02]  /*e850*/  FSEL R28, R28, -INF , !P4 ;  /* 0xff8000001c1c7808 */ /* 0x000fe40006000000 */
[----:B------:R-:W-:-:S02]  /*e860*/  FSEL R30, R30, -INF , !P4 ;  /* 0xff8000001e1e7808 */ /* 0x000fc40006000000 */
[----:B------:R-:W-:Y:S02]  /*e870*/  FSEL R33, R33, -INF , !P5 ;  /* 0xff80000021217808 */ /* 0x000fe40006800000 */
[----:B------:R-:W-:Y:S02]  /*e880*/  FSEL R35, R35, -INF , !P5 ;  /* 0xff80000023237808 */ /* 0x000fe40006800000 */
[----:B------:R-:W-:Y:S01]  /*e890*/  ISETP.GE.AND P4, PT, R12, UR31, PT ;  /* 0x0000001f0c007c0c */ /* 0x000fe2000bf86270 */
[----:B------:R-:W-:Y:S01]  /*e8a0*/  VIADD R12, R0, 0x21 ;  /* 0x00000021000c7836 */ /* 0x000fe20000000000 */
[----:B------:R-:W-:Y:S02]  /*e8b0*/  ISETP.GE.AND P5, PT, R10, UR31, PT ;  /* 0x0000001f0a007c0c */ /* 0x000fe4000bfa6270 */
[----:B------:R-:W-:Y:S02]  /*e8c0*/  IADD3 R10, R0, 0x30, RZ ;  /* 0x00000030000a7810 */ /* 0x000fe40007ffe0ff */
[----:B------:R-:W-:-:S02]  /*e8d0*/  FSEL R37, R37, -INF , !P4 ;  /* 0xff80000025257808 */ /* 0x000fc40006000000 */
[----:B------:R-:W-:Y:S02]  /*e8e0*/  FSEL R39, R39, -INF , !P4 ;  /* 0xff80000027277808 */ /* 0x000fe40006000000 */
[----:B------:R-:W-:Y:S02]  /*e8f0*/  FSEL R32, R32, -INF , !P2 ;  /* 0xff80000020207808 */ /* 0x000fe40005000000 */
[----:B------:R-:W-:Y:S02]  /*e900*/  FSEL R34, R34, -INF , !P2 ;  /* 0xff80000022227808 */ /* 0x000fe40005000000 */
[----:B------:R-:W-:Y:S01]  /*e910*/  ISETP.GE.AND P4, PT, R10, UR31, PT ;  /* 0x0000001f0a007c0c */ /* 0x000fe2000bf86270 */
[----:B------:R-:W-:Y:S01]  /*e920*/  VIADD R10, R0, 0x38 ;  /* 0x00000038000a7836 */ /* 0x000fe20000000000 */
[----:B------:R-:W-:Y:S02]  /*e930*/  ISETP.GE.AND P2, PT, R12, UR31, PT ;  /* 0x0000001f0c007c0c */ /* 0x000fe4000bf46270 */
[----:B------:R-:W-:-:S02]  /*e940*/  IADD3 R12, R0, 0x29, RZ ;  /* 0x00000029000c7810 */ /* 0x000fc40007ffe0ff */
[----:B------:R-:W-:Y:S02]  /*e950*/  FSEL R36, R36, -INF , !P6 ;  /* 0xff80000024247808 */ /* 0x000fe40007000000 */
[----:B------:R-:W-:Y:S02]  /*e960*/  FSEL R38, R38, -INF , !P6 ;  /* 0xff80000026267808 */ /* 0x000fe40007000000 */
[----:B------:R-:W-:Y:S02]  /*e970*/  FSEL R41, R41, -INF , !P2 ;  /* 0xff80000029297808 */ /* 0x000fe40005000000 */
[----:B------:R-:W-:Y:S02]  /*e980*/  FSEL R43, R43, -INF , !P2 ;  /* 0xff8000002b2b7808 */ /* 0x000fe40005000000 */
[----:B------:R-:W-:Y:S02]  /*e990*/  ISETP.GE.AND P6, PT, R12, UR31, PT ;  /* 0x0000001f0c007c0c */ /* 0x000fe4000bfc6270 */
[----:B------:R-:W-:-:S02]  /*e9a0*/  ISETP.GE.AND P2, PT, R10, UR31, PT ;  /* 0x0000001f0a007c0c */ /* 0x000fc4000bf46270 */
[----:B------:R-:W-:Y:S02]  /*e9b0*/  IADD3 R10, R0, 0x40, RZ ;  /* 0x00000040000a7810 */ /* 0x000fe40007ffe0ff */
[----:B------:R-:W-:Y:S02]  /*e9c0*/  FSEL R45, R45, -INF , !P6 ;  /* 0xff8000002d2d7808 */ /* 0x000fe40007000000 */
[----:B------:R-:W-:Y:S02]  /*e9d0*/  FSEL R47, R47, -INF , !P6 ;  /* 0xff8000002f2f7808 */ /* 0x000fe40007000000 */
[----:B------:R-:W-:Y:S02]  /*e9e0*/  ISETP.GE.AND P6, PT, R10, UR31, PT ;  /* 0x0000001f0a007c0c */ /* 0x000fe4000bfc6270 */
[----:B------:R-:W-:Y:S02]  /*e9f0*/  IADD3 R12, R0, 0x31, RZ ;  /* 0x00000031000c7810 */ /* 0x000fe40007ffe0ff */
[----:B------:R-:W-:-:S02]  /*ea00*/  FMNMX R10, R26, R7, !PT ;  /* 0x000000071a0a7209 */ /* 0x000fc40007800000 */
[----:B------:R-:W-:Y:S02]  /*ea10*/  FSEL R40, R40, -INF , !P3 ;  /* 0xff80000028287808 */ /* 0x000fe40005800000 */
[----:B------:R-:W-:Y:S02]  /*ea20*/  FSEL R42, R42, -INF , !P3 ;  /* 0xff8000002a2a7808 */ /* 0x000fe40005800000 */
[----:B------:R-:W-:Y:S02]  /*ea30*/  ISETP.GE.AND P3, PT, R12, UR31, PT ;  /* 0x0000001f0c007c0c */ /* 0x000fe4000bf66270 */
[----:B------:R-:W-:Y:S02]  /*ea40*/  FMNMX R13, R27, R10, !PT ;  /* 0x0000000a1b0d7209 */ /* 0x000fe40007800000 */
[----:B------:R-:W-:Y:S02]  /*ea50*/  IADD3 R12, R0, 0x39, RZ ;  /* 0x00000039000c7810 */ /* 0x000fe40007ffe0ff */
[----:B------:R-:W-:-:S02]  /*ea60*/  FSEL R44, R44, -INF , !P5 ;  /* 0xff8000002c2c7808 */ /* 0x000fc40006800000 */
[----:B------:R-:W-:Y:S02]  /*ea70*/  FSEL R46, R46, -INF , !P5 ;  /* 0xff8000002e2e7808 */ /* 0x000fe40006800000 */
[----:B------:R-:W-:Y:S02]  /*ea80*/  FMNMX R10, R30, R13, !PT ;  /* 0x0000000d1e0a7209 */ /* 0x000fe40007800000 */
[----:B------:R-:W-:Y:S02]  /*ea90*/  ISETP.GE.AND P5, PT, R12, UR31, PT ;  /* 0x0000001f0c007c0c */ /* 0x000fe4000bfa6270 */
[----:B------:R-:W-:Y:S02]  /*eaa0*/  IADD3 R12, R0, 0x41, RZ ;  /* 0x00000041000c7810 */ /* 0x000fe40007ffe0ff */
[----:B------:R-:W-:Y:S02]  /*eab0*/  FMNMX R13, R31, R10, !PT ;  /* 0x0000000a1f0d7209 */ /* 0x000fe40007800000 */
[----:B------:R-:W-:-:S02]  /*eac0*/  FSEL R48, R48, -INF , !P4 ;  /* 0xff80000030307808 */ /* 0x000fc40006000000 */
[----:B------:R-:W-:Y:S02]  /*ead0*/  FSEL R50, R50, -INF , !P4 ;  /* 0xff80000032327808 */ /* 0x000fe40006000000 */
[----:B------:R-:W-:Y:S02]  /*eae0*/  ISETP.GE.AND P4, PT, R12, UR31, PT ;  /* 0x0000001f0c007c0c */ /* 0x000fe4000bf86270 */
[----:B------:R-:W-:Y:S02]  /*eaf0*/  IADD3 R12, R0, 0x48, RZ ;  /* 0x00000048000c7810 */ /* 0x000fe40007ffe0ff */
[----:B------:R-:W-:Y:S02]  /*eb00*/  FMNMX R10, R34, R13, !PT ;  /* 0x0000000d220a7209 */ /* 0x000fe40007800000 */
[----:B------:R-:W-:Y:S02]  /*eb10*/  FSEL R49, R49, -INF , !P3 ;  /* 0xff80000031317808 */ /* 0x000fe40005800000 */
[----:B------:R-:W-:-:S02]  /*eb20*/  FSEL R51, R51, -INF , !P3 ;  /* 0xff80000033337808 */ /* 0x000fc40005800000 */
[----:B------:R-:W-:Y:S01]  /*eb30*/  ISETP.GE.AND P3, PT, R12, UR31, PT ;  /* 0x0000001f0c007c0c */ /* 0x000fe2000bf66270 */
[----:B------:R-:W-:Y:S01]  /*eb40*/  VIADD R12, R0, 0x49 ;  /* 0x00000049000c7836 */ /* 0x000fe20000000000 */
[----:B------:R-:W-:Y:S02]  /*eb50*/  FMNMX R13, R35, R10, !PT ;  /* 0x0000000a230d7209 */ /* 0x000fe40007800000 */
[----:B------:R-:W-:Y:S02]  /*eb60*/  FSEL R52, R52, -INF , !P2 ;  /* 0xff80000034347808 */ /* 0x000fe40005000000 */
[----:B------:R-:W-:Y:S02]  /*eb70*/  FSEL R54, R54, -INF , !P2 ;  /* 0xff80000036367808 */ /* 0x000fe40005000000 */
[----:B------:R-:W-:Y:S02]  /*eb80*/  FMNMX R10, R38, R13, !PT ;  /* 0x0000000d260a7209 */ /* 0x000fe40007800000 */
[----:B------:R-:W-:-:S02]  /*eb90*/  ISETP.GE.AND P2, PT, R12, UR31, PT ;  /* 0x0000001f0c007c0c */ /* 0x000fc4000bf46270 */
[----:B------:R-:W-:Y:S02]  /*eba0*/  IADD3 R12, R0, 0x50, RZ ;  /* 0x00000050000c7810 */ /* 0x000fe40007ffe0ff */
[----:B------:R-:W-:Y:S02]  /*ebb0*/  FMNMX R13, R39, R10, !PT ;  /* 0x0000000a270d7209 */ /* 0x000fe40007800000 */
[----:B------:R-:W-:Y:S02]  /*ebc0*/  FSEL R53, R53, -INF , !P5 ;  /* 0xff80000035357808 */ /* 0x000fe40006800000 */
[----:B------:R-:W-:Y:S02]  /*ebd0*/  FSEL R55, R55, -INF , !P5 ;  /* 0xff80000037377808 */ /* 0x000fe40006800000 */
[----:B------:R-:W-:Y:S02]  /*ebe0*/  ISETP.GE.AND P5, PT, R12, UR31, PT ;  /* 0x0000001f0c007c0c */ /* 0x000fe4000bfa6270 */
[----:B------:R-:W-:-:S02]  /*ebf0*/  IADD3 R12, R0, 0x51, RZ ;  /* 0x00000051000c7810 */ /* 0x000fc40007ffe0ff */
[----:B------:R-:W-:Y:S02]  /*ec00*/  FMNMX R10, R42, R13, !PT ;  /* 0x0000000d2a0a7209 */ /* 0x000fe40007800000 */
        /* <DEDUP_REMOVED lines=13> */
[----:B------:R-:W-:Y:S01]  /*ece0*/  ISETP.GE.AND P3, PT, R12, UR31, PT ;  /* 0x0000001f0c007c0c */ /* 0x000fe2000bf66270 */
[----:B------:R-:W-:Y:S01]  /*ecf0*/  VIADD R12, R0, 0x60 ;  /* 0x00000060000c7836 */ /* 0x000fe20000000000 */
[----:B------:R-:W-:Y:S02]  /*ed00*/  FMNMX R10, R50, R13, !PT ;  /* 0x0000000d320a7209 */ /* 0x000fe40007800000 */
[----:B------:R-:W-:Y:S02]  /*ed10*/  FSEL R61, R61, -INF , !P2 ;  /* 0xff8000003d3d7808 */ /* 0x000fe40005000000 */
[----:B------:R-:W-:-:S02]  /*ed20*/  FSEL R63, R63, -INF , !P2 ;  /* 0xff8000003f3f7808 */ /* 0x000fc40005000000 */
[----:B------:R-:W-:Y:S02]  /*ed30*/  ISETP.GE.AND P2, PT, R12, UR31, PT ;  /* 0x0000001f0c007c0c */ /* 0x000fe4000bf46270 */
[----:B------:R-:W-:Y:S02]  /*ed40*/  IADD3 R12, R0, 0x61, RZ ;  /* 0x00000061000c7810 */ /* 0x000fe40007ffe0ff */
[----:B------:R-:W-:Y:S02]  /*ed50*/  FMNMX R13, R51, R10, !PT ;  /* 0x0000000a330d7209 */ /* 0x000fe40007800000 */
[----:B------:R-:W-:Y:S02]  /*ed60*/  FSEL R64, R64, -INF , !P5 ;  /* 0xff80000040407808 */ /* 0x000fe40006800000 */
[----:B------:R-:W-:Y:S02]  /*ed70*/  FSEL R66, R66, -INF , !P5 ;  /* 0xff80000042427808 */ /* 0x000fe40006800000 */
[----:B------:R-:W-:-:S02]  /*ed80*/  ISETP.GE.AND P5, PT, R12, UR31, PT ;  /* 0x0000001f0c007c0c */ /* 0x000fc4000bfa6270 */
[----:B------:R-:W-:Y:S02]  /*ed90*/  FMNMX R10, R54, R13, !PT ;  /* 0x0000000d360a7209 */ /* 0x000fe40007800000 */
[----:B------:R-:W-:Y:S02]  /*eda0*/  IADD3 R12, R0, 0x68, RZ ;  /* 0x00000068000c7810 */ /* 0x000fe40007ffe0ff */
        /* <DEDUP_REMOVED lines=13> */
[----:B------:R-:W-:Y:S01]  /*ee80*/  ISETP.GE.AND P3, PT, R12, UR31, PT ;  /* 0x0000001f0c007c0c */ /* 0x000fe2000bf66270 */
[----:B------:R-:W-:Y:S01]  /*ee90*/  VIADD R12, R0, 0x71 ;  /* 0x00000071000c7836 */ /* 0x000fe20000000000 */
[----:B------:R-:W-:Y:S02]  /*eea0*/  FMNMX R10, R62, R13, !PT ;  /* 0x0000000d3e0a7209 */ /* 0x000fe40007800000 */
        /* <DEDUP_REMOVED lines=24> */
[----:B------:R-:W-:Y:S01]  /*f030*/  ISETP.GE.AND P3, PT, R12, UR31, PT ;  /* 0x0000001f0c007c0c */ /* 0x000fe2000bf66270 */
[----:B------:R-:W-:Y:S01]  /*f040*/  VIADD R12, R0, 0x88 ;  /* 0x00000088000c7836 */ /* 0x000fe20000000000 */
[----:B------:R-:W-:-:S02]  /*f050*/  FMNMX R13, R75, R10, !PT ;  /* 0x0000000a4b0d7209 */ /* 0x000fc40007800000 */
[----:B------:R-:W-:Y:S02]  /*f060*/  FSEL R81, R81, -INF , !P2 ;  /* 0xff80000051517808 */ /* 0x000fe40005000000 */
[----:B------:R-:W-:Y:S02]  /*f070*/  FSEL R83, R83, -INF , !P2 ;  /* 0xff80000053537808 */ /* 0x000fe40005000000 */
[----:B------:R-:W-:Y:S02]  /*f080*/  ISETP.GE.AND P2, PT, R12, UR31, PT ;  /* 0x0000001f0c007c0c */ /* 0x000fe4000bf46270 */
[----:B------:R-:W-:Y:S02]  /*f090*/  IADD3 R12, R0, 0x89, RZ ;  /* 0x00000089000c7810 */ /* 0x000fe40007ffe0ff */
[----:B------:R-:W-:Y:S02]  /*f0a0*/  FMNMX R10, R78, R13, !PT ;  /* 0x0000000d4e0a7209 */ /* 0x000fe40007800000 */
[----:B------:R-:W-:-:S02]  /*f0b0*/  FSEL R84, R84, -INF , !P5 ;  /* 0xff80000054547808 */ /* 0x000fc40006800000 */
[----:B------:R-:W-:Y:S02]  /*f0c0*/  FSEL R86, R86, -INF , !P5 ;  /* 0xff80000056567808 */ /* 0x000fe40006800000 */
[----:B------:R-:W-:Y:S02]  /*f0d0*/  ISETP.GE.AND P5, PT, R12, UR31, PT ;  /* 0x0000001f0c007c0c */ /* 0x000fe4000bfa6270 */
[----:B------:R-:W-:Y:S02]  /*f0e0*/  FMNMX R13, R79, R10, !PT ;  /* 0x0000000a4f0d7209 */ /* 0x000fe40007800000 */
[----:B------:R-:W-:Y:S02]  /*f0f0*/  IADD3 R12, R0, 0x90, RZ ;  /* 0x00000090000c7810 */ /* 0x000fe40007ffe0ff */
[----:B------:R-:W-:Y:S02]  /*f100*/  FSEL R85, R85, -INF , !P6 ;  /* 0xff80000055557808 */ /* 0x000fe40007000000 */
[----:B------:R-:W-:-:S02]  /*f110*/  FSEL R87, R87, -INF , !P6 ;  /* 0xff80000057577808 */ /* 0x000fc40007000000 */
[----:B------:R-:W-:Y:S02]  /*f120*/  FMNMX R10, R82, R13, !PT ;  /* 0x0000000d520a7209 */ /* 0x000fe40007800000 */
        /* <DEDUP_REMOVED lines=10> */
[----:B------:R-:W-:Y:S01]  /*f1d0*/  ISETP.GE.AND P3, PT, R12, UR31, PT ;  /* 0x0000001f0c007c0c */ /* 0x000fe2000bf66270 */
[----:B------:R-:W-:Y:S01]  /*f1e0*/  VIADD R12, R0, 0x99 ;  /* 0x00000099000c7836 */ /* 0x000fe20000000000 */
[----:B------:R-:W-:-:S02]  /*f1f0*/  FMNMX R13, R87, R10, !PT ;  /* 0x0000000a570d7209 */ /* 0x000fc40007800000 */
[----:B------:R-:W-:Y:S02]  /*f200*/  FSEL R92, R92, -INF , !P2 ;  /* 0xff8000005c5c7808 */ /* 0x000fe40005000000 */
[----:B------:R-:W-:Y:S02]  /*f210*/  FSEL R94, R94, -INF , !P2 ;  /* 0xff8000005e5e7808 */ /* 0x000fe40005000000 */
[----:B------:R-:W-:Y:S02]  /*f220*/  FMNMX R10, R90, R13, !PT ;  /* 0x0000000d5a0a7209 */ /* 0x000fe40007800000 */
[----:B------:R-:W-:Y:S02]  /*f230*/  ISETP.GE.AND P2, PT, R12, UR31, PT ;  /* 0x0000001f0c007c0c */ /* 0x000fe4000bf46270 */
[----:B------:R-:W-:Y:S02]  /*f240*/  IADD3 R12, R0, 0xa0, RZ ;  /* 0x000000a0000c7810 */ /* 0x000fe40007ffe0ff */
        /* <DEDUP_REMOVED lines=14> */
[----:B------:R-:W-:Y:S02]  /*f330*/  FMNMX R10, R98, R13, !PT ;  /* 0x0000000d620a7209 */ /* 0x000fe40007800000 */
[----:B------:R-:W-:Y:S02]  /*f340*/  IADD3 R12, R0, 0xa9, RZ ;  /* 0x000000a9000c7810 */ /* 0x000fe40007ffe0ff */
[----:B------:R-:W-:Y:S02]  /*f350*/  FSEL R100, R100, -INF , !P3 ;  /* 0xff80000064647808 */ /* 0x000fe40005800000 */
[----:B------:R-:W-:Y:S02]  /*f360*/  FSEL R102, R102, -INF , !P3 ;  /* 0xff80000066667808 */ /* 0x000fe40005800000 */
[----:B------:R-:W-:-:S02]  /*f370*/  FMNMX R13, R99, R10, !PT ;  /* 0x0000000a630d7209 */ /* 0x000fc40007800000 */
[----:B------:R-:W-:Y:S01]  /*f380*/  ISETP.GE.AND P3, PT, R12, UR31, PT ;  /* 0x0000001f0c007c0c */ /* 0x000fe2000bf66270 */
[----:B------:R-:W-:Y:S01]  /*f390*/  VIADD R12, R0, 0xb0 ;  /* 0x000000b0000c7836 */ /* 0x000fe20000000000 */
[----:B------:R-:W-:Y:S02]  /*f3a0*/  FSEL R103, R103, -INF , !P2 ;  /* 0xff80000067677808 */ /* 0x000fe40005000000 */
[----:B------:R-:W-:Y:S02]  /*f3b0*/  FMNMX R10, R102, R13, !PT ;  /* 0x0000000d660a7209 */ /* 0x000fe40007800000 */
[----:B------:R-:W-:Y:S02]  /*f3c0*/  FSEL R101, R101, -INF , !P2 ;  /* 0xff80000065657808 */ /* 0x000fe40005000000 */
[----:B------:R-:W-:Y:S02]  /*f3d0*/  ISETP.GE.AND P2, PT, R12, UR31, PT ;  /* 0x0000001f0c007c0c */ /* 0x000fe4000bf46270 */
[----:B------:R-:W-:-:S02]  /*f3e0*/  IADD3 R12, R0, 0xb1, RZ ;  /* 0x000000b1000c7810 */ /* 0x000fc40007ffe0ff */
[----:B------:R-:W-:Y:S02]  /*f3f0*/  FSEL R106, R106, -INF , !P5 ;  /* 0xff8000006a6a7808 */ /* 0x000fe40006800000 */
[----:B------:R-:W-:Y:S02]  /*f400*/  FMNMX R13, R103, R10, !PT ;  /* 0x0000000a670d7209 */ /* 0x000fe40007800000 */
[----:B------:R-:W-:Y:S02]  /*f410*/  FSEL R104, R104, -INF , !P5 ;  /* 0xff80000068687808 */ /* 0x000fe40006800000 */
[----:B------:R-:W-:Y:S02]  /*f420*/  ISETP.GE.AND P5, PT, R12, UR31, PT ;  /* 0x0000001f0c007c0c */ /* 0x000fe4000bfa6270 */
[----:B------:R-:W-:Y:S02]  /*f430*/  FSEL R107, R107, -INF , !P6 ;  /* 0xff8000006b6b7808 */ /* 0x000fe40007000000 */
[----:B------:R-:W-:-:S02]  /*f440*/  FMNMX R10, R106, R13, !PT ;  /* 0x0000000d6a0a7209 */ /* 0x000fc40007800000 */
[----:B------:R-:W-:Y:S02]  /*f450*/  IADD3 R12, R0, 0xb8, RZ ;  /* 0x000000b8000c7810 */ /* 0x000fe40007ffe0ff */
[----:B------:R-:W-:Y:S02]  /*f460*/  FSEL R105, R105, -INF , !P6 ;  /* 0xff80000069697808 */ /* 0x000fe40007000000 */
[----:B------:R-:W-:Y:S02]  /*f470*/  FSEL R110, R110, -INF , !P4 ;  /* 0xff8000006e6e7808 */ /* 0x000fe40006000000 */
[----:B------:R-:W-:Y:S02]  /*f480*/  FMNMX R13, R107, R10, !PT ;  /* 0x0000000a6b0d7209 */ /* 0x000fe40007800000 */
[----:B------:R-:W-:Y:S02]  /*f490*/  ISETP.GE.AND P6, PT, R12, UR31, PT ;  /* 0x0000001f0c007c0c */ /* 0x000fe4000bfc6270 */
[----:B------:R-:W-:-:S02]  /*f4a0*/  IADD3 R12, R0, 0xb9, RZ ;  /* 0x000000b9000c7810 */ /* 0x000fc40007ffe0ff */
[----:B------:R-:W-:Y:S02]  /*f4b0*/  FSEL R111, R111, -INF , !P3 ;  /* 0xff8000006f6f7808 */ /* 0x000fe40005800000 */
[----:B------:R-:W-:Y:S02]  /*f4c0*/  FMNMX R10, R110, R13, !PT ;  /* 0x0000000d6e0a7209 */ /* 0x000fe40007800000 */
[----:B------:R-:W-:Y:S02]  /*f4d0*/  FSEL R108, R108, -INF , !P4 ;  /* 0xff8000006c6c7808 */ /* 0x000fe40006000000 */
[----:B------:R-:W-:Y:S02]  /*f4e0*/  ISETP.GE.AND P4, PT, R12, UR31, PT ;  /* 0x0000001f0c007c0c */ /* 0x000fe4000bf86270 */
[----:B------:R-:W-:Y:S02]  /*f4f0*/  IADD3 R12, R0, 0xc0, RZ ;  /* 0x000000c0000c7810 */ /* 0x000fe40007ffe0ff */
[----:B------:R-:W-:-:S02]  /*f500*/  FSEL R114, R114, -INF , !P2 ;  /* 0xff80000072727808 */ /* 0x000fc40005000000 */
[----:B------:R-:W-:Y:S02]  /*f510*/  FMNMX R13, R111, R10, !PT ;  /* 0x0000000a6f0d7209 */ /* 0x000fe40007800000 */
[----:B------:R-:W-:Y:S02]  /*f520*/  FSEL R109, R109, -INF , !P3 ;  /* 0xff8000006d6d7808 */ /* 0x000fe40005800000 */
[----:B------:R-:W-:Y:S01]  /*f530*/  ISETP.GE.AND P3, PT, R12, UR31, PT ;  /* 0x0000001f0c007c0c */ /* 0x000fe2000bf66270 */
[----:B------:R-:W-:Y:S01]  /*f540*/  VIADD R12, R0, 0xc1 ;  /* 0x000000c1000c7836 */ /* 0x000fe20000000000 */
[----:B------:R-:W-:Y:S02]  /*f550*/  FSEL R115, R115, -INF , !P5 ;  /* 0xff80000073737808 */ /* 0x000fe40006800000 */
[----:B------:R-:W-:Y:S02]  /*f560*/  FMNMX R10, R114, R13, !PT ;  /* 0x0000000d720a7209 */ /* 0x000fe40007800000 */
[----:B------:R-:W-:-:S02]  /*f570*/  FSEL R112, R112, -INF , !P2 ;  /* 0xff80000070707808 */ /* 0x000fc40005000000 */
[----:B------:R-:W-:Y:S02]  /*f580*/  FSEL R118, R118, -INF , !P6 ;  /* 0xff80000076767808 */ /* 0x000fe40007000000 */
[----:B------:R-:W-:Y:S02]  /*f590*/  FMNMX R13, R115, R10, !PT ;  /* 0x0000000a730d7209 */ /* 0x000fe40007800000 */
[----:B------:R-:W-:Y:S02]  /*f5a0*/  ISETP.GE.AND P2, PT, R12, UR31, PT ;  /* 0x0000001f0c007c0c */ /* 0x000fe4000bf46270 */
[----:B------:R-:W-:Y:S02]  /*f5b0*/  IADD3 R12, R0, 0xc8, RZ ;  /* 0x000000c8000c7810 */ /* 0x000fe40007ffe0ff */
[----:B------:R-:W-:Y:S02]  /*f5c0*/  FSEL R119, R119, -INF , !P4 ;  /* 0xff80000077777808 */ /* 0x000fe40006000000 */
[----:B------:R-:W-:-:S02]  /*f5d0*/  FMNMX R10, R118, R13, !PT ;  /* 0x0000000d760a7209 */ /* 0x000fc40007800000 */
[----:B------:R-:W-:Y:S02]  /*f5e0*/  FSEL R113, R113, -INF , !P5 ;  /* 0xff80000071717808 */ /* 0x000fe40006800000 */
[----:B------:R-:W-:Y:S02]  /*f5f0*/  ISETP.GE.AND P5, PT, R12, UR31, PT ;  /* 0x0000001f0c007c0c */ /* 0x000fe4000bfa6270 */
[----:B------:R-:W-:Y:S02]  /*f600*/  IADD3 R12, R0, 0xc9, RZ ;  /* 0x000000c9000c7810 */ /* 0x000fe40007ffe0ff */
[----:B------:R-:W-:Y:S02]  /*f610*/  FSEL R122, R122, -INF , !P3 ;  /* 0xff8000007a7a7808 */ /* 0x000fe40005800000 */
[----:B------:R-:W-:Y:S02]  /*f620*/  FMNMX R13, R119, R10, !PT ;  /* 0x0000000a770d7209 */ /* 0x000fe40007800000 */
[----:B------:R-:W-:-:S02]  /*f630*/  FSEL R116, R116, -INF , !P6 ;  /* 0xff80000074747808 */ /* 0x000fc40007000000 */
[----:B------:R-:W-:Y:S02]  /*f640*/  ISETP.GE.AND P6, PT, R12, UR31, PT ;  /* 0x0000001f0c007c0c */ /* 0x000fe4000bfc6270 */
[----:B------:R-:W-:Y:S02]  /*f650*/  IADD3 R12, R0, 0xd0, RZ ;  /* 0x000000d0000c7810 */ /* 0x000fe40007ffe0ff */
[----:B------:R-:W-:Y:S02]  /*f660*/  FSEL R123, R123, -INF , !P2 ;  /* 0xff8000007b7b7808 */ /* 0x000fe40005000000 */
[----:B------:R-:W-:Y:S02]  /*f670*/  FMNMX R10, R122, R13, !PT ;  /* 0x0000000d7a0a7209 */ /* 0x000fe40007800000 */
[----:B------:R-:W-:Y:S02]  /*f680*/  FSEL R117, R117, -INF , !P4 ;  /* 0xff80000075757808 */ /* 0x000fe40006000000 */
[----:B------:R-:W-:-:S02]  /*f690*/  ISETP.GE.AND P4, PT, R12, UR31, PT ;  /* 0x0000001f0c007c0c */ /* 0x000fc4000bf86270 */
[----:B------:R-:W-:Y:S02]  /*f6a0*/  FSEL R126, R126, -INF , !P5 ;  /* 0xff8000007e7e7808 */ /* 0x000fe40006800000 */
        /* <DEDUP_REMOVED lines=14> */
[----:B------:R-:W-:Y:S02]  /*f790*/  P2R R11, PR, RZ, 0x2 ;  /* 0x00000002ff0b7803 */ /* 0x000fe40000000000 */
[----:B------:R-:W-:Y:S02]  /*f7a0*/  IADD3 R19, R0, 0xe0, RZ ;  /* 0x000000e000137810 */ /* 0x000fe40007ffe0ff */
[----:B------:R-:W-:Y:S02]  /*f7b0*/  ISETP.GE.AND P1, PT, R12, UR31, PT ;  /* 0x0000001f0c007c0c */ /* 0x000fe4000bf26270 */
[----:B------:R-:W-:-:S02]  /*f7c0*/  IADD3 R14, R0, 0xe1, RZ ;  /* 0x000000e1000e7810 */ /* 0x000fc40007ffe0ff */
[----:B------:R-:W-:Y:S02]  /*f7d0*/  FSEL R134, R134, -INF , !P2 ;  /* 0xff80000086867808 */ /* 0x000fe40005000000 */
[----:B------:R-:W-:Y:S02]  /*f7e0*/  FMNMX R13, R131, R10, !PT ;  /* 0x0000000a830d7209 */ /* 0x000fe40007800000 */
[----:B------:R-:W-:Y:S02]  /*f7f0*/  P2R R8, PR, RZ, 0x1 ;  /* 0x00000001ff087803 */ /* 0x000fe40000000000 */
[----:B------:R-:W-:Y:S02]  /*f800*/  FSEL R124, R124, -INF , !P5 ;  /* 0xff8000007c7c7808 */ /* 0x000fe40006800000 */
[----:B------:R-:W-:Y:S02]  /*f810*/  ISETP.GE.AND P5, PT, R19, UR31, PT ;  /* 0x0000001f13007c0c */ /* 0x000fe4000bfa6270 */
[----:B------:R-:W-:-:S02]  /*f820*/  ISETP.GE.AND P0, PT, R14, UR31, PT ;  /* 0x0000001f0e007c0c */ /* 0x000fc4000bf06270 */
[----:B------:R-:W-:Y:S02]  /*f830*/  FSEL R135, R135, -INF , !P1 ;  /* 0xff80000087877808 */ /* 0x000fe40004800000 */
[----:B------:R-:W-:Y:S02]  /*f840*/  FMNMX R10, R134, R13, !PT ;  /* 0x0000000d860a7209 */ /* 0x000fe40007800000 */
[----:B------:R-:W-:Y:S02]  /*f850*/  IADD3 R14, R0, 0xe8, RZ ;  /* 0x000000e8000e7810 */ /* 0x000fe40007ffe0ff */
[----:B------:R-:W-:Y:S02]  /*f860*/  FSEL R138, R138, -INF , !P5 ;  /* 0xff8000008a8a7808 */ /* 0x000fe40006800000 */
[----:B------:R-:W-:Y:S02]  /*f870*/  FMNMX R13, R135, R10, !PT ;  /* 0x0000000a870d7209 */ /* 0x000fe40007800000 */
[----:B------:R-:W-:Y:S01]  /*f880*/  ISETP.GE.AND P1, PT, R14, UR31, PT ;  /* 0x0000001f0e007c0c */ /* 0x000fe2000bf26270 */
[----:B------:R-:W-:Y:S01]  /*f890*/  VIADD R14, R0, 0xe9 ;  /* 0x000000e9000e7836 */ /* 0x000fe20000000000 */
[----:B------:R-:W-:-:S02]  /*f8a0*/  FSEL R139, R139, -INF , !P0 ;  /* 0xff8000008b8b7808 */ /* 0x000fc40004000000 */
[----:B------:R-:W-:Y:S02]  /*f8b0*/  FMNMX R10, R138, R13, !PT ;  /* 0x0000000d8a0a7209 */ /* 0x000fe40007800000 */
[----:B------:R-:W-:Y:S02]  /*f8c0*/  FSEL R132, R132, -INF , !P2 ;  /* 0xff80000084847808 */ /* 0x000fe40005000000 */
[----:B------:R-:W-:Y:S02]  /*f8d0*/  ISETP.GE.AND P2, PT, R14, UR31, PT ;  /* 0x0000001f0e007c0c */ /* 0x000fe4000bf46270 */
[----:B------:R-:W-:Y:S02]  /*f8e0*/  IADD3 R14, R0, 0xf0, RZ ;  /* 0x000000f0000e7810 */ /* 0x000fe40007ffe0ff */
[----:B------:R-:W-:Y:S02]  /*f8f0*/  FSEL R142, R142, -INF , !P1 ;  /* 0xff8000008e8e7808 */ /* 0x000fe40004800000 */
[----:B------:R-:W-:-:S02]  /*f900*/  FMNMX R13, R139, R10, !PT ;  /* 0x0000000a8b0d7209 */ /* 0x000fc40007800000 */
[----:B------:R-:W-:Y:S02]  /*f910*/  FSEL R129, R129, -INF , !P3 ;  /* 0xff80000081817808 */ /* 0x000fe40005800000 */
[----:B------:R-:W-:Y:S02]  /*f920*/  IADD3 R15, R0, 0xf1, RZ ;  /* 0x000000f1000f7810 */ /* 0x000fe40007ffe0ff */
[----:B------:R-:W-:Y:S02]  /*f930*/  FSEL R143, R143, -INF , !P2 ;  /* 0xff8000008f8f7808 */ /* 0x000fe40005000000 */
[----:B------:R-:W-:Y:S02]  /*f940*/  FMNMX R10, R142, R13, !PT ;  /* 0x0000000d8e0a7209 */ /* 0x000fe40007800000 */
[----:B------:R-:W-:Y:S02]  /*f950*/  ISETP.GE.AND P3, PT, R14, UR31, PT ;  /* 0x0000001f0e007c0c */ /* 0x000fe4000bf66270 */
[----:B------:R-:W-:-:S02]  /*f960*/  FSEL R128, R128, -INF , !P4 ;  /* 0xff80000080807808 */ /* 0x000fc40006000000 */
[----:B------:R-:W-:Y:S02]  /*f970*/  IADD3 R20, R0, 0xf8, RZ ;  /* 0x000000f800147810 */ /* 0x000fe40007ffe0ff */
[----:B------:R-:W-:Y:S02]  /*f980*/  FSEL R146, R146, -INF , !P3 ;  /* 0xff80000092927808 */ /* 0x000fe40005800000 */
[----:B------:R-:W-:Y:S02]  /*f990*/  FMNMX R13, R143, R10, !PT ;  /* 0x0000000a8f0d7209 */ /* 0x000fe40007800000 */
[----:B------:R-:W-:Y:S02]  /*f9a0*/  ISETP.GE.AND P4, PT, R15, UR31, PT ;  /* 0x0000001f0f007c0c */ /* 0x000fe4000bf86270 */
[----:B------:R-:W-:Y:S02]  /*f9b0*/  IADD3 R21, R0, 0xf9, RZ ;  /* 0x000000f900157810 */ /* 0x000fe40007ffe0ff */
[----:B------:R-:W-:-:S02]  /*f9c0*/  FSEL R147, R147, -INF , !P4 ;  /* 0xff80000093937808 */ /* 0x000fc40006000000 */
[----:B------:R-:W-:Y:S02]  /*f9d0*/  FMNMX R10, R146, R13, !PT ;  /* 0x0000000d920a7209 */ /* 0x000fe40007800000 */
[----:B------:R-:W-:Y:S02]  /*f9e0*/  ISETP.GE.AND P5, PT, R20, UR31, PT ;  /* 0x0000001f14007c0c */ /* 0x000fe4000bfa6270 */
[----:B------:R-:W-:Y:S02]  /*f9f0*/  FSEL R125, R125, -INF , !P6 ;  /* 0xff8000007d7d7808 */ /* 0x000fe40007000000 */
[----:B------:R-:W-:Y:S02]  /*fa00*/  FSEL R150, R150, -INF , !P5 ;  /* 0xff80000096967808 */ /* 0x000fe40006800000 */
[----:B------:R-:W-:Y:S02]  /*fa10*/  FMNMX R13, R147, R10, !PT ;  /* 0x0000000a930d7209 */ /* 0x000fe40007800000 */
[----:B------:R-:W-:-:S02]  /*fa20*/  ISETP.GE.AND P6, PT, R21, UR31, PT ;  /* 0x0000001f15007c0c */ /* 0x000fc4000bfc6270 */
[----:B------:R-:W-:Y:S02]  /*fa30*/  FMNMX R10, R150, R13, !PT ;  /* 0x0000000d960a7209 */ /* 0x000fe40007800000 */
[----:B------:R-:W-:Y:S02]  /*fa40*/  FSEL R151, R151, -INF , !P6 ;  /* 0xff80000097977808 */ /* 0x000fe40007000000 */
[----:B------:R-:W-:Y:S02]  /*fa50*/  P2R R17, PR, RZ, 0x2 ;  /* 0x00000002ff117803 */ /* 0x000fe40000000000 */
[----:B------:R-:W-:Y:S02]  /*fa60*/  FMNMX R13, R151, R10, !PT ;  /* 0x0000000a970d7209 */ /* 0x000fe40007800000 */
[----:B------:R-:W-:Y:S02]  /*fa70*/  ISETP.GE.AND P1, PT, R12, UR31, PT ;  /* 0x0000001f0c007c0c */ /* 0x000fe4000bf26270 */
[----:B------:R-:W-:Y:S01]  /*fa80*/  P2R R16, PR, RZ, 0x4 ;  /* 0x00000004ff107803 */ /* 0x000fe20000000000 */
[----:B------:R-:W1:Y:S01]  /*fa90*/  SHFL.BFLY PT, R10, R13, 0x1, 0x1f ;  /* 0x0c201f000d0a7f89 */ /* 0x000e6200000e0000 */
[----:B------:R-:W-:-:S02]  /*faa0*/  FSEL R133, R133, -INF , !P1 ;  /* 0xff80000085857808 */ /* 0x000fc40004800000 */
[----:B------:R-:W-:Y:S02]  /*fab0*/  ISETP.NE.AND P1, PT, R17, RZ, PT ;  /* 0x000000ff1100720c */ /* 0x000fe40003f25270 */
[----:B------:R-:W-:Y:S02]  /*fac0*/  FSEL R144, R144, -INF , !P3 ;  /* 0xff80000090907808 */ /* 0x000fe40005800000 */
[----:B------:R-:W-:Y:S02]  /*fad0*/  FSEL R140, R140, -INF , !P1 ;  /* 0xff8000008c8c7808 */ /* 0x000fe40004800000 */
[----:B------:R-:W-:Y:S02]  /*fae0*/  ISETP.NE.AND P1, PT, R11, RZ, PT ;  /* 0x000000ff0b00720c */ /* 0x000fe40003f25270 */
[----:B------:R-:W-:Y:S02]  /*faf0*/  P2R R18, PR, RZ, 0x1 ;  /* 0x00000001ff127803 */ /* 0x000fe40000000000 */
[----:B------:R-:W-:-:S02]  /*fb00*/  ISETP.GE.AND P0, PT, R19, UR31, PT ;  /* 0x0000001f13007c0c */ /* 0x000fc4000bf06270 */
[----:B------:R-:W-:Y:S02]  /*fb10*/  FSEL R145, R145, -INF , !P4 ;  /* 0xff80000091917808 */ /* 0x000fe40006000000 */
[----:B------:R-:W-:Y:S02]  /*fb20*/  FSEL R136, R136, -INF , !P0 ;  /* 0xff80000088887808 */ /* 0x000fe40004000000 */
[----:B------:R-:W-:Y:S02]  /*fb30*/  ISETP.NE.AND P0, PT, R18, RZ, PT ;  /* 0x000000ff1200720c */ /* 0x000fe40003f05270 */
[----:B------:R-:W-:Y:S02]  /*fb40*/  FSEL R148, R148, -INF , !P5 ;  /* 0xff80000094947808 */ /* 0x000fe40006800000 */
[----:B------:R-:W-:Y:S02]  /*fb50*/  FSEL R137, R137, -INF , !P0 ;  /* 0xff80000089897808 */ /* 0x000fe40004000000 */
[----:B-1----:R-:W-:-:S02]  /*fb60*/  FMNMX R14, R13, R10, !PT ;  /* 0x0000000a0d0e7209 */ /* 0x002fc40007800000 */
[----:B------:R-:W-:-:S03]  /*fb70*/  ISETP.NE.AND P0, PT, R8, RZ, PT ;  /* 0x000000ff0800720c */ /* 0x000fc60003f05270 */
[----:B------:R-:W1:Y:S02]  /*fb80*/  SHFL.BFLY PT, R15, R14, 0x2, 0x1f ;  /* 0x0c401f000e0f7f89 */ /* 0x000e6400000e0000 */
[----:B-1----:R-:W-:-:S04]  /*fb90*/  FMNMX R10, R14, R15, !PT ;  /* 0x0000000f0e0a7209 */ /* 0x002fc80007800000 */
[----:B------:R-:W-:-:S04]  /*fba0*/  FSETP.NEU.AND P2, PT, R10, -INF , PT ;  /* 0xff8000000a00780b */ /* 0x000fc80003f4d000 */
[----:B------:R-:W-:Y:S02]  /*fbb0*/  FSEL R12, R10, RZ, P2 ;  /* 0x000000ff0a0c7208 */ /* 0x000fe40001000000 */
[----:B------:R-:W-:-:S03]  /*fbc0*/  ISETP.NE.AND P2, PT, R16, RZ, PT ;  /* 0x000000ff1000720c */ /* 0x000fc60003f45270 */
[----:B------:R-:W-:Y:S01]  /*fbd0*/  FMUL R11, R12, UR29 ;  /* 0x0000001d0c0b7c20 */ /* 0x000fe20008400000 */
[----:B------:R-:W-:-:S03]  /*fbe0*/  FSEL R141, R141, -INF , !P2 ;  /* 0xff8000008d8d7808 */ /* 0x000fc60005000000 */
        /* <DEDUP_REMOVED lines=13> */
[----:B------:R-:W-:Y:S01]  /*fcc0*/  FSEL R26, R149, -INF , !P6 ;  /* 0xff800000951a7808 */ /* 0x000fe20007000000 */
[--C-:B------:R-:W-:Y:S01]  /*fcd0*/  FFMA R42, R42, UR29, -R11.reuse ;  /* 0x0000001d2a2a7c23 */ /* 0x100fe2000800080b */
[----:B------:R-:W-:Y:S01]  /*fce0*/  FSETP.GEU.AND P6, PT, R196, -126, PT ;  /* 0xc2fc0000c400780b */ /* 0x000fe20003fce000 */
[--C-:B------:R-:W-:Y:S01]  /*fcf0*/  FFMA R14, R43, UR29, -R11.reuse ;  /* 0x0000001d2b0e7c23 */ /* 0x100fe2000800080b */
[--C-:B------:R-:W-:Y:S01]  /*fd00*/  FFMA R39, R55, UR29, -R11.reuse ;  /* 0x0000001d37277c23 */ /* 0x100fe2000800080b */
[----:B------:R-:W-:Y:S01]  /*fd10*/  @!P2 FMUL R13, R13, 0.5 ;  /* 0x3f0000000d0da820 */ /* 0x000fe20000400000 */
[--C-:B------:R-:W-:Y:S01]  /*fd20*/  FFMA R38, R50, UR29, -R11.reuse ;  /* 0x0000001d32267c23 */ /* 0x100fe2000800080b */
[----:B------:R-:W-:Y:S01]  /*fd30*/  @!P3 FMUL R24, R24, 0.5 ;  /* 0x3f0000001818b820 */ /* 0x000fe20000400000 */
[--C-:B------:R-:W-:Y:S01]  /*fd40*/  FFMA R51, R51, UR29, -R11.reuse ;  /* 0x0000001d33337c23 */ /* 0x100fe2000800080b */
[----:B------:R-:W-:Y:S01]  /*fd50*/  @!P4 FMUL R8, R8, 0.5 ;  /* 0x3f0000000808c820 */ /* 0x000fe20000400000 */
[--C-:B------:R-:W-:Y:S01]  /*fd60*/  FFMA R58, R58, UR29, -R11.reuse ;  /* 0x0000001d3a3a7c23 */ /* 0x100fe2000800080b */
[----:B------:R-:W1:Y:S01]  /*fd70*/  MUFU.EX2 R13, R13 ;  /* 0x0000000d000d7308 */ /* 0x000e620000000800 */
[----:B------:R-:W-:Y:S01]  /*fd80*/  @!P5 FMUL R30, R30, 0.5 ;  /* 0x3f0000001e1ed820 */ /* 0x000fe20000400000 */
[--C-:B------:R-:W-:Y:S01]  /*fd90*/  FFMA R16, R59, UR29, -R11.reuse ;  /* 0x0000001d3b107c23 */ /* 0x100fe2000800080b */
[--C-:B------:R-:W-:Y:S01]  /*fda0*/  FFMA R62, R62, UR29, -R11.reuse ;  /* 0x0000001d3e3e7c23 */ /* 0x100fe2000800080b */
[----:B------:R-:W-:Y:S01]  /*fdb0*/  @!P6 FMUL R196, R196, 0.5 ;  /* 0x3f000000c4c4e820 */ /* 0x000fe20000400000 */
[--C-:B------:R-:W-:Y:S01]  /*fdc0*/  FFMA R43, R63, UR29, -R11.reuse ;  /* 0x0000001d3f2b7c23 */ /* 0x100fe2000800080b */
[--C-:B------:R-:W-:Y:S01]  /*fdd0*/  FFMA R67, R67, UR29, -R11.reuse ;  /* 0x0000001d43437c23 */ /* 0x100fe2000800080b */
[--C-:B------:R-:W-:Y:S01]  /*fde0*/  FFMA R18, R75, UR29, -R11.reuse ;  /* 0x0000001d4b127c23 */ /* 0x100fe2000800080b */
[----:B------:R-:W2:Y:S01]  /*fdf0*/  MUFU.EX2 R24, R24 ;  /* 0x0000001800187308 */ /* 0x000ea20000000800 */
[--C-:B------:R-:W-:Y:S01]  /*fe00*/  FFMA R50, R70, UR29, -R11.reuse ;  /* 0x0000001d46327c23 */ /* 0x100fe2000800080b */
[--C-:B------:R-:W-:Y:S01]  /*fe10*/  FFMA R74, R74, UR29, -R11.reuse ;  /* 0x0000001d4a4a7c23 */ /* 0x100fe2000800080b */
[--C-:B------:R-:W-:Y:S01]  /*fe20*/  FFMA R86, R86, UR29, -R11.reuse ;  /* 0x0000001d56567c23 */ /* 0x100fe2000800080b */
[--C-:B------:R-:W-:Y:S01]  /*fe30*/  FFMA R20, R79, UR29, -R11.reuse ;  /* 0x0000001d4f147c23 */ /* 0x100fe2000800080b */
[--C-:B------:R-:W-:Y:S01]  /*fe40*/  FFMA R83, R83, UR29, -R11.reuse ;  /* 0x0000001d53537c23 */ /* 0x100fe2000800080b */
[--C-:B------:R-:W-:Y:S01]  /*fe50*/  FFMA R55, R87, UR29, -R11.reuse ;  /* 0x0000001d57377c23 */ /* 0x100fe2000800080b */
[--C-:B------:R-:W-:Y:S01]  /*fe60*/  FFMA R59, R95, UR29, -R11.reuse ;  /* 0x0000001d5f3b7c23 */ /* 0x100fe2000800080b */
[----:B------:R3:W4:Y:S01]  /*fe70*/  MUFU.EX2 R31, R8 ;  /* 0x00000008001f7308 */ /* 0x0007220000000800 */
[----:B-1----:R-:W-:Y:S01]  /*fe80*/  @!P2 FMUL R13, R13, R13 ;  /* 0x0000000d0d0da220 */ /* 0x002fe20000400000 */
[----:B------:R-:W-:Y:S01]  /*fe90*/  FSETP.GEU.AND P2, PT, R35, -126, PT ;  /* 0xc2fc00002300780b */ /* 0x000fe20003f4e000 */
[--C-:B------:R-:W-:Y:S01]  /*fea0*/  FFMA R91, R91, UR29, -R11.reuse ;  /* 0x0000001d5b5b7c23 */ /* 0x100fe2000800080b */
        /* <DEDUP_REMOVED lines=8> */
[----:B---3--:R-:W-:Y:S01]  /*ff30*/  FMNMX R8, R9, R6, !PT ;  /* 0x0000000609087209 */ /* 0x008fe20007800000 */
        /* <DEDUP_REMOVED lines=11> */
[----:B------:R3:W4:Y:S01]  /*fff0*/  MUFU.EX2 R197, R35 ;  /* 0x0000002300c57308 */ /* 0x0007220000000800 */
[----:B-1----:R-:W-:Y:S01]  /*10000*/  @!P5 FMUL R30, R30, R30 ;  /* 0x0000001e1e1ed220 */ /* 0x002fe20000400000 */
[----:B------:R-:W-:Y:S01]  /*10010*/  FSETP.GEU.AND P5, PT, R42, -126, PT ;  /* 0xc2fc00002a00780b */ /* 0x000fe20003fae000 */
[--C-:B------:R-:W-:Y:S01]  /*10020*/  FFMA R95, R130, UR29, -R11.reuse ;  /* 0x0000001d825f7c23 */ /* 0x100fe2000800080b */
[----:B------:R-:W-:Y:S01]  /*10030*/  FMNMX R8, R28, R15, !PT ;  /* 0x0000000f1c087209 */ /* 0x000fe20007800000 */
[--C-:B------:R-:W-:Y:S01]  /*10040*/  FFMA R99, R134, UR29, -R11.reuse ;  /* 0x0000001d86637c23 */ /* 0x100fe2000800080b */
[--C-:B------:R-:W-:Y:S01]  /*10050*/  FFMA R111, R146, UR29, -R11.reuse ;  /* 0x0000001d926f7c23 */ /* 0x100fe2000800080b */
[----:B------:R-:W-:Y:S01]  /*10060*/  @!P4 FMUL R27, R27, 0.5 ;  /* 0x3f0000001b1bc820 */ /* 0x000fe20000400000 */
[----:B------:R-:W1:Y:S01]  /*10070*/  MUFU.EX2 R34, R34 ;  /* 0x0000002200227308 */ /* 0x000e620000000800 */
[--C-:B---3--:R-:W-:Y:S01]  /*10080*/  FFMA R35, R47, UR29, -R11.reuse ;  /* 0x0000001d2f237c23 */ /* 0x108fe2000800080b */
[----:B--2---:R-:W-:Y:S01]  /*10090*/  @!P6 FMUL R196, R196, R196 ;  /* 0x000000c4c4c4e220 */ /* 0x004fe20000400000 */
[----:B------:R-:W-:Y:S01]  /*100a0*/  FSETP.GEU.AND P6, PT, R14, -126, PT ;  /* 0xc2fc00000e00780b */ /* 0x000fe20003fce000 */
[--C-:B------:R-:W-:Y:S01]  /*100b0*/  FFMA R47, R71, UR29, -R11.reuse ;  /* 0x0000001d472f7c23 */ /* 0x100fe2000800080b */
[----:B------:R-:W-:Y:S01]  /*100c0*/  FMNMX R15, R29, R8, !PT ;  /* 0x000000081d0f7209 */ /* 0x000fe20007800000 */
        /* <DEDUP_REMOVED lines=8> */
[----:B------:R-:W-:-:S02]  /*10150*/  FFMA R150, R150, UR29, -R11 ;  /* 0x0000001d96967c23 */ /* 0x000fc4000800080b */
[----:B------:R-:W-:Y:S01]  /*10160*/  @!P6 FMUL R14, R14, 0.5 ;  /* 0x3f0000000e0ee820 */ /* 0x000fe20000400000 */
[----:B-1----:R-:W-:Y:S01]  /*10170*/  @!P3 FMUL R34, R34, R34 ;  /* 0x000000222222b220 */ /* 0x002fe20000400000 */
[----:B------:R-:W-:Y:S01]  /*10180*/  FSETP.GEU.AND P3, PT, R35, -126, PT ;  /* 0xc2fc00002300780b */ /* 0x000fe20003f6e000 */
[----:B------:R1:W3:Y:S01]  /*10190*/  MUFU.EX2 R195, R42 ;  /* 0x0000002a00c37308 */ /* 0x0002e20000000800 */
[----:B------:R-:W-:-:S03]  /*101a0*/  FMNMX R15, R33, R8, !PT ;  /* 0x00000008210f7209 */ /* 0x000fc60007800000 */
[----:B------:R-:W-:Y:S01]  /*101b0*/  @!P2 FMUL R46, R46, 0.5 ;  /* 0x3f0000002e2ea820 */ /* 0x000fe20000400000 */
[----:B------:R-:W-:Y:S01]  /*101c0*/  FMNMX R8, R36, R15, !PT ;  /* 0x0000000f24087209 */ /* 0x000fe20007800000 */
[----:B--2---:R-:W-:Y:S01]  /*101d0*/  @!P4 FMUL R27, R27, R27 ;  /* 0x0000001b1b1bc220 */ /* 0x004fe20000400000 */
[----:B------:R-:W-:Y:S01]  /*101e0*/  FSETP.GEU.AND P4, PT, R38, -126, PT ;  /* 0xc2fc00002600780b */ /* 0x000fe20003f8e000 */
[----:B------:R2:W4:Y:S01]  /*101f0*/  MUFU.EX2 R194, R46 ;  /* 0x0000002e00c27308 */ /* 0x0005220000000800 */
[--C-:B-1----:R-:W-:Y:S01]  /*10200*/  FFMA R42, R54, UR29, -R11.reuse ;  /* 0x0000001d362a7c23 */ /* 0x102fe2000800080b */
[----:B------:R-:W-:Y:S01]  /*10210*/  FMNMX R15, R37, R8, !PT ;  /* 0x00000008250f7209 */ /* 0x000fe20007800000 */
[--C-:B------:R-:W-:Y:S01]  /*10220*/  FFMA R54, R82, UR29, -R11.reuse ;  /* 0x0000001d52367c23 */ /* 0x100fe2000800080b */
[----:B------:R-:W-:Y:S01]  /*10230*/  @!P3 FMUL R35, R35, 0.5 ;  /* 0x3f0000002323b820 */ /* 0x000fe20000400000 */
[--C-:B------:R-:W-:Y:S01]  /*10240*/  FFMA R82, R106, UR29, -R11.reuse ;  /* 0x0000001d6a527c23 */ /* 0x100fe2000800080b */
[----:B------:R-:W-:Y:S01]  /*10250*/  FMNMX R8, R40, R15, !PT ;  /* 0x0000000f28087209 */ /* 0x000fe20007800000 */
[--C-:B------:R-:W-:Y:S01]  /*10260*/  FFMA R106, R138, UR29, -R11.reuse ;  /* 0x0000001d8a6a7c23 */ /* 0x100fe2000800080b */
[----:B------:R-:W1:Y:S01]  /*10270*/  MUFU.EX2 R14, R14 ;  /* 0x0000000e000e7308 */ /* 0x000e620000000800 */
[----:B---3--:R-:W-:Y:S01]  /*10280*/  @!P5 FMUL R195, R195, R195 ;  /* 0x000000c3c3c3d220 */ /* 0x008fe20000400000 */
[----:B------:R-:W-:Y:S01]  /*10290*/  FSETP.GEU.AND P5, PT, R51, -126, PT ;  /* 0xc2fc00003300780b */ /* 0x000fe20003fae000 */
[--C-:B--2---:R-:W-:Y:S01]  /*102a0*/  FFMA R46, R66, UR29, -R11.reuse ;  /* 0x0000001d422e7c23 */ /* 0x104fe2000800080b */
[----:B------:R-:W-:Y:S01]  /*102b0*/  @!P4 FMUL R38, R38, 0.5 ;  /* 0x3f0000002626c820 */ /* 0x000fe20000400000 */
[----:B------:R-:W-:Y:S01]  /*102c0*/  FMNMX R17, R41, R8, !PT ;  /* 0x0000000829117209 */ /* 0x000fe20007800000 */
[--C-:B------:R-:W-:Y:S01]  /*102d0*/  FFMA R66, R103, UR29, -R11.reuse ;  /* 0x0000001d67427c23 */ /* 0x100fe2000800080b */
[----:B------:R-:W-:Y:S01]  /*102e0*/  FFMA R103, R139, UR29, -R11 ;  /* 0x0000001d8b677c23 */ /* 0x000fe2000800080b */
[----:B------:R-:W2:Y:S01]  /*102f0*/  MUFU.EX2 R35, R35 ;  /* 0x0000002300237308 */ /* 0x000ea20000000800 */
[----:B----4-:R-:W-:Y:S01]  /*10300*/  @!P2 FMUL R194, R194, R194 ;  /* 0x000000c2c2c2a220 */ /* 0x010fe20000400000 */
[----:B------:R-:W-:-:S02]  /*10310*/  FSETP.GEU.AND P2, PT, R39, -126, PT ;  /* 0xc2fc00002700780b */ /* 0x000fc40003f4e000 */
        /* <DEDUP_REMOVED lines=13> */
[----:B------:R-:W-:Y:S01]  /*103f0*/  FMNMX R17, R49, R8, !PT ;  /* 0x0000000831117209 */ /* 0x000fe20007800000 */
[----:B---3--:R-:W-:Y:S01]  /*10400*/  @!P4 FMUL R38, R38, R38 ;  /* 0x000000262626c220 */ /* 0x008fe20000400000 */
[----:B------:R-:W-:Y:S01]  /*10410*/  FSETP.GEU.AND P4, PT, R16, -126, PT ;  /* 0xc2fc00001000780b */ /* 0x000fe20003f8e000 */
[--C-:B-1----:R-:W-:Y:S01]  /*10420*/  FFMA R51, R78, UR29, -R11.reuse ;  /* 0x0000001d4e337c23 */ /* 0x102fe2000800080b */
[----:B------:R-:W-:Y:S01]  /*10430*/  FMNMX R8, R52, R17, !PT ;  /* 0x0000001134087209 */ /* 0x000fe20007800000 */
[----:B------:R-:W-:Y:S01]  /*10440*/  FFMA R78, R119, UR29, -R11 ;  /* 0x0000001d774e7c23 */ /* 0x000fe2000800080b */
[----:B------:R-:W-:Y:S01]  /*10450*/  @!P3 FMUL R58, R58, 0.5 ;  /* 0x3f0000003a3ab820 */ /* 0x000fe20000400000 */
[----:B------:R-:W1:Y:S01]  /*10460*/  MUFU.EX2 R42, R42 ;  /* 0x0000002a002a7308 */ /* 0x000e620000000800 */
[----:B----4-:R-:W-:Y:S01]  /*10470*/  @!P5 FMUL R15, R15, R15 ;  /* 0x0000000f0f0fd220 */ /* 0x010fe20000400000 */
[----:B------:R-:W-:-:S02]  /*10480*/  FSETP.GEU.AND P5, PT, R62, -126, PT ;  /* 0xc2fc00003e00780b */ /* 0x000fc40003fae000 */
[----:B------:R-:W-:-:S04]  /*10490*/  FMNMX R17, R53, R8, !PT ;  /* 0x0000000835117209 */ /* 0x000fc80007800000 */
[----:B------:R3:W4:Y:S01]  /*104a0*/  MUFU.EX2 R193, R58 ;  /* 0x0000003a00c17308 */ /* 0x0007220000000800 */
[----:B--2---:R-:W-:Y:S01]  /*104b0*/  @!P2 FMUL R39, R39, R39 ;  /* 0x000000272727a220 */ /* 0x004fe20000400000 */
[----:B------:R-:W-:Y:S01]  /*104c0*/  FSETP.GEU.AND P2, PT, R46, -126, PT ;  /* 0xc2fc00002e00780b */ /* 0x000fe20003f4e000 */
[----:B------:R-:W-:Y:S01]  /*104d0*/  @!P4 FMUL R16, R16, 0.5 ;  /* 0x3f0000001010c820 */ /* 0x000fe20000400000 */
[----:B------:R-:W-:-:S03]  /*104e0*/  FMNMX R8, R56, R17, !PT ;  /* 0x0000001138087209 */ /* 0x000fc60007800000 */
[----:B------:R-:W-:Y:S01]  /*104f0*/  @!P5 FMUL R62, R62, 0.5 ;  /* 0x3f0000003e3ed820 */ /* 0x000fe20000400000 */
[----:B------:R-:W-:Y:S01]  /*10500*/  FMNMX R17, R57, R8, !PT ;  /* 0x0000000839117209 */ /* 0x000fe20007800000 */
[----:B-1----:R-:W-:Y:S01]  /*10510*/  @!P6 FMUL R42, R42, R42 ;  /* 0x0000002a2a2ae220 */ /* 0x002fe20000400000 */
[----:B------:R-:W-:Y:S01]  /*10520*/  FSETP.GEU.AND P6, PT, R43, -126, PT ;  /* 0xc2fc00002b00780b */ /* 0x000fe20003fce000 */
[----:B------:R-:W1:Y:S01]  /*10530*/  MUFU.EX2 R16, R16 ;  /* 0x0000001000107308 */ /* 0x000e620000000800 */
[----:B------:R-:W-:Y:S01]  /*10540*/  FMNMX R8, R60, R17, !PT ;  /* 0x000000113c087209 */ /* 0x000fe20007800000 */
[--C-:B---3--:R-:W-:Y:S01]  /*10550*/  FFMA R58, R90, UR29, -R11.reuse ;  /* 0x0000001d5a3a7c23 */ /* 0x108fe2000800080b */
[----:B------:R-:W-:Y:S01]  /*10560*/  FFMA R90, R122, UR29, -R11 ;  /* 0x0000001d7a5a7c23 */ /* 0x000fe2000800080b */
[----:B------:R-:W-:Y:S01]  /*10570*/  @!P2 FMUL R46, R46, 0.5 ;  /* 0x3f0000002e2ea820 */ /* 0x000fe20000400000 */
[----:B------:R-:W-:Y:S01]  /*10580*/  FMNMX R17, R61, R8, !PT ;  /* 0x000000083d117209 */ /* 0x000fe20007800000 */
[----:B----4-:R-:W-:Y:S01]  /*10590*/  @!P3 FMUL R193, R193, R193 ;  /* 0x000000c1c1c1b220 */ /* 0x010fe20000400000 */
[----:B------:R-:W-:Y:S01]  /*105a0*/  FSETP.GEU.AND P3, PT, R67, -126, PT ;  /* 0xc2fc00004300780b */ /* 0x000fe20003f6e000 */
[----:B------:R2:W3:Y:S01]  /*105b0*/  MUFU.EX2 R192, R62 ;  /* 0x0000003e00c07308 */ /* 0x0004e20000000800 */
[----:B------:R-:W-:-:S03]  /*105c0*/  FMNMX R8, R64, R17, !PT ;  /* 0x0000001140087209 */ /* 0x000fc60007800000 */
[----:B------:R-:W-:Y:S01]  /*105d0*/  @!P6 FMUL R43, R43, 0.5 ;  /* 0x3f0000002b2be820 */ /* 0x000fe20000400000 */
[----:B------:R-:W-:-:S03]  /*105e0*/  FMNMX R19, R65, R8, !PT ;  /* 0x0000000841137209 */ /* 0x000fc60007800000 */
[----:B------:R-:W4:Y:S01]  /*105f0*/  MUFU.EX2 R46, R46 ;  /* 0x0000002e002e7308 */ /* 0x000f220000000800 */
[----:B-1----:R-:W-:Y:S01]  /*10600*/  @!P4 FMUL R16, R16, R16 ;  /* 0x000000101010c220 */ /* 0x002fe20000400000 */
[----:B------:R-:W-:Y:S01]  /*10610*/  FSETP.GEU.AND P4, PT, R50, -126, PT ;  /* 0xc2fc00003200780b */ /* 0x000fe20003f8e000 */
[--C-:B--2---:R-:W-:Y:S01]  /*10620*/  FFMA R62, R94, UR29, -R11.reuse ;  /* 0x0000001d5e3e7c23 */ /* 0x104fe2000800080b */
[----:B------:R-:W-:Y:S01]  /*10630*/  @!P3 FMUL R67, R67, 0.5 ;  /* 0x3f0000004343b820 */ /* 0x000fe20000400000 */
[----:B------:R-:W-:Y:S01]  /*10640*/  FMNMX R8, R68, R19, !PT ;  /* 0x0000001344087209 */ /* 0x000fe20007800000 */
[----:B------:R-:W-:Y:S02]  /*10650*/  FFMA R94, R127, UR29, -R11 ;  /* 0x0000001d7f5e7c23 */ /* 0x000fe4000800080b */
[----:B------:R-:W1:Y:S01]  /*10660*/  MUFU.EX2 R17, R67 ;  /* 0x0000004300117308 */ /* 0x000e620000000800 */
[----:B---3--:R-:W-:Y:S01]  /*10670*/  @!P5 FMUL R192, R192, R192 ;  /* 0x000000c0c0c0d220 */ /* 0x008fe20000400000 */
[----:B------:R-:W-:-:S02]  /*10680*/  FSETP.GEU.AND P5, PT, R47, -126, PT ;  /* 0xc2fc00002f00780b */ /* 0x000fc40003fae000 */
[----:B------:R-:W-:-:S03]  /*10690*/  FMNMX R19, R69, R8, !PT ;  /* 0x0000000845137209 */ /* 0x000fc60007800000 */
[----:B------:R-:W-:Y:S01]  /*106a0*/  @!P4 FMUL R50, R50, 0.5 ;  /* 0x3f0000003232c820 */ /* 0x000fe20000400000 */
[----:B------:R-:W2:Y:S01]  /*106b0*/  MUFU.EX2 R43, R43 ;  /* 0x0000002b002b7308 */ /* 0x000ea20000000800 */
[----:B----4-:R-:W-:Y:S01]  /*106c0*/  @!P2 FMUL R46, R46, R46 ;  /* 0x0000002e2e2ea220 */ /* 0x010fe20000400000 */
        /* <DEDUP_REMOVED lines=8> */
[----:B------:R-:W1:Y:S01]  /*10750*/  MUFU.EX2 R47, R47 ;  /* 0x0000002f002f7308 */ /* 0x000e620000000800 */
[----:B--2---:R-:W-:Y:S01]  /*10760*/  @!P6 FMUL R43, R43, R43 ;  /* 0x0000002b2b2be220 */ /* 0x004fe20000400000 */
[----:B------:R-:W-:Y:S02]  /*10770*/  FSETP.GEU.AND P6, PT, R74, -126, PT ;  /* 0xc2fc00004a00780b */ /* 0x000fe40003fce000 */
[----:B------:R-:W-:-:S03]  /*10780*/  FMNMX R8, R76, R19, !PT ;  /* 0x000000134c087209 */ /* 0x000fc60007800000 */
[----:B------:R-:W-:Y:S01]  /*10790*/  @!P3 FMUL R51, R51, 0.5 ;  /* 0x3f0000003333b820 */ /* 0x000fe20000400000 */
[----:B------:R-:W2:Y:S01]  /*107a0*/  MUFU.EX2 R18, R18 ;  /* 0x0000001200127308 */ /* 0x000ea20000000800 */
[----:B---3--:R-:W-:Y:S01]  /*107b0*/  @!P4 FMUL R50, R50, R50 ;  /* 0x000000323232c220 */ /* 0x008fe20000400000 */
        /* <DEDUP_REMOVED lines=13> */
[----:B------:R-:W-:Y:S01]  /*10890*/  FMNMX R8, R84, R19, !PT ;  /* 0x0000001354087209 */ /* 0x000fe20007800000 */
[----:B---3--:R-:W-:Y:S01]  /*108a0*/  @!P3 FMUL R51, R51, R51 ;  /* 0x000000333333b220 */ /* 0x008fe20000400000 */
[----:B------:R-:W-:Y:S01]  /*108b0*/  FSETP.GEU.AND P3, PT, R55, -126, PT ;  /* 0xc2fc00003700780b */ /* 0x000fe20003f6e000 */
[----:B------:R-:W2:Y:S01]  /*108c0*/  MUFU.EX2 R20, R20 ;  /* 0x0000001400147308 */ /* 0x000ea20000000800 */
[----:B------:R-:W-:Y:S01]  /*108d0*/  FMNMX R19, R85, R8, !PT ;  /* 0x0000000855137209 */ /* 0x000fe20007800000 */
[----:B-1----:R-:W-:Y:S02]  /*108e0*/  FFMA R74, R115, UR29, -R11 ;  /* 0x0000001d734a7c23 */ /* 0x002fe4000800080b */
[----:B------:R-:W-:Y:S01]  /*108f0*/  @!P2 FMUL R86, R86, 0.5 ;  /* 0x3f0000005656a820 */ /* 0x000fe20000400000 */
[----:B------:R-:W-:Y:S01]  /*10900*/  FMNMX R8, R88, R19, !PT ;  /* 0x0000001358087209 */ /* 0x000fe20007800000 */
[----:B----4-:R-:W-:Y:S01]  /*10910*/  @!P6 FMUL R149, R149, R149 ;  /* 0x000000959595e220 */ /* 0x010fe20000400000 */
[----:B------:R-:W-:Y:S01]  /*10920*/  FSETP.GEU.AND P6, PT, R83, -126, PT ;  /* 0xc2fc00005300780b */ /* 0x000fe20003fce000 */
[----:B------:R-:W1:Y:S01]  /*10930*/  MUFU.EX2 R54, R54 ;  /* 0x0000003600367308 */ /* 0x000e620000000800 */
[----:B------:R-:W-:-:S03]  /*10940*/  FMNMX R21, R89, R8, !PT ;  /* 0x0000000859157209 */ /* 0x000fc60007800000 */
[----:B------:R-:W-:Y:S01]  /*10950*/  @!P3 FMUL R55, R55, 0.5 ;  /* 0x3f0000003737b820 */ /* 0x000fe20000400000 */
[----:B------:R-:W-:-:S03]  /*10960*/  FMNMX R8, R92, R21, !PT ;  /* 0x000000155c087209 */ /* 0x000fc60007800000 */
[----:B------:R-:W3:Y:S01]  /*10970*/  MUFU.EX2 R86, R86 ;  /* 0x0000005600567308 */ /* 0x000ee20000000800 */
[----:B--2---:R-:W-:Y:S01]  /*10980*/  @!P4 FMUL R20, R20, R20 ;  /* 0x000000141414c220 */ /* 0x004fe20000400000 */
[----:B------:R-:W-:Y:S02]  /*10990*/  FSETP.GEU.AND P4, PT, R58, -126, PT ;  /* 0xc2fc00003a00780b */ /* 0x000fe40003f8e000 */
[----:B------:R-:W-:Y:S01]  /*109a0*/  @!P6 FMUL R83, R83, 0.5 ;  /* 0x3f0000005353e820 */ /* 0x000fe20000400000 */
[----:B------:R-:W-:-:S03]  /*109b0*/  FMNMX R21, R93, R8, !PT ;  /* 0x000000085d157209 */ /* 0x000fc60007800000 */
        /* <DEDUP_REMOVED lines=10> */
[----:B------:R-:W-:Y:S01]  /*10a60*/  FMNMX R8, R100, R21, !PT ;  /* 0x0000001564087209 */ /* 0x000fe20007800000 */
[----:B--2---:R-:W-:Y:S01]  /*10a70*/  @!P6 FMUL R19, R19, R19 ;  /* 0x000000131313e220 */ /* 0x004fe20000400000 */
[----:B------:R-:W-:Y:S01]  /*10a80*/  FSETP.GEU.AND P6, PT, R62, -126, PT ;  /* 0xc2fc00003e00780b */ /* 0x000fe20003fce000 */
[----:B------:R2:W3:Y:S01]  /*10a90*/  MUFU.EX2 R21, R91 ;  /* 0x0000005b00157308 */ /* 0x0004e20000000800 */
[----:B------:R-:W-:-:S03]  /*10aa0*/  FMNMX R23, R101, R8, !PT ;  /* 0x0000000865177209 */ /* 0x000fc60007800000 */
[----:B------:R-:W-:Y:S01]  /*10ab0*/  @!P2 FMUL R59, R59, 0.5 ;  /* 0x3f0000003b3ba820 */ /* 0x000fe20000400000 */
[----:B------:R-:W-:Y:S01]  /*10ac0*/  FMNMX R8, R104, R23, !PT ;  /* 0x0000001768087209 */ /* 0x000fe20007800000 */
[----:B-1----:R-:W-:Y:S01]  /*10ad0*/  @!P3 FMUL R55, R55, R55 ;  /* 0x000000373737b220 */ /* 0x002fe20000400000 */
[----:B------:R-:W-:Y:S01]  /*10ae0*/  FSETP.GEU.AND P3, PT, R79, -126, PT ;  /* 0xc2fc00004f00780b */ /* 0x000fe20003f6e000 */
[----:B------:R-:W1:Y:S01]  /*10af0*/  MUFU.EX2 R58, R58 ;  /* 0x0000003a003a7308 */ /* 0x000e620000000800 */
[----:B------:R-:W-:Y:S01]  /*10b00*/  FMNMX R23, R105, R8, !PT ;  /* 0x0000000869177209 */ /* 0x000fe20007800000 */
[----:B--2---:R-:W-:Y:S02]  /*10b10*/  FFMA R91, R126, UR29, -R11 ;  /* 0x0000001d7e5b7c23 */ /* 0x004fe4000800080b */
[----:B------:R-:W-:Y:S01]  /*10b20*/  @!P6 FMUL R62, R62, 0.5 ;  /* 0x3f0000003e3ee820 */ /* 0x000fe20000400000 */
[----:B------:R-:W-:-:S03]  /*10b30*/  FMNMX R8, R108, R23, !PT ;  /* 0x000000176c087209 */ /* 0x000fc60007800000 */
[----:B------:R-:W2:Y:S01]  /*10b40*/  MUFU.EX2 R59, R59 ;  /* 0x0000003b003b7308 */ /* 0x000ea20000000800 */
[----:B------:R-:W-:Y:S01]  /*10b50*/  FMNMX R23, R109, R8, !PT ;  /* 0x000000086d177209 */ /* 0x000fe20007800000 */
[----:B---3--:R-:W-:Y:S01]  /*10b60*/  @!P5 FMUL R21, R21, R21 ;  /* 0x000000151515d220 */ /* 0x008fe20000400000 */
[----:B------:R-:W-:Y:S01]  /*10b70*/  FSETP.GEU.AND P5, PT, R63, -126, PT ;  /* 0xc2fc00003f00780b */ /* 0x000fe20003fae000 */
[----:B------:R-:W-:Y:S01]  /*10b80*/  @!P3 FMUL R79, R79, 0.5 ;  /* 0x3f0000004f4fb820 */ /* 0x000fe20000400000 */
[----:B------:R-:W-:-:S03]  /*10b90*/  FMNMX R8, R112, R23, !PT ;  /* 0x0000001770087209 */ /* 0x000fc60007800000 */
[----:B------:R-:W3:Y:S01]  /*10ba0*/  MUFU.EX2 R62, R62 ;  /* 0x0000003e003e7308 */ /* 0x000ee20000000800 */
[----:B-1----:R-:W-:Y:S01]  /*10bb0*/  @!P4 FMUL R58, R58, R58 ;  /* 0x0000003a3a3ac220 */ /* 0x002fe20000400000 */
[----:B------:R-:W-:Y:S02]  /*10bc0*/  FSETP.GEU.AND P4, PT, R22, -126, PT ;  /* 0xc2fc00001600780b */ /* 0x000fe40003f8e000 */
[----:B------:R-:W-:-:S04]  /*10bd0*/  FMNMX R23, R113, R8, !PT ;  /* 0x0000000871177209 */ /* 0x000fc80007800000 */
[----:B------:R-:W1:Y:S01]  /*10be0*/  MUFU.EX2 R79, R79 ;  /* 0x0000004f004f7308 */ /* 0x000e620000000800 */
[----:B--2---:R-:W-:Y:S01]  /*10bf0*/  @!P2 FMUL R59, R59, R59 ;  /* 0x0000003b3b3ba220 */ /* 0x004fe20000400000 */
[----:B------:R-:W-:Y:S01]  /*10c00*/  FSETP.GEU.AND P2, PT, R82, -126, PT ;  /* 0xc2fc00005200780b */ /* 0x000fe20003f4e000 */
[----:B------:R-:W-:Y:S01]  /*10c10*/  @!P5 FMUL R63, R63, 0.5 ;  /* 0x3f0000003f3fd820 */ /* 0x000fe20000400000 */
[----:B------:R-:W-:-:S03]  /*10c20*/  FMNMX R8, R116, R23, !PT ;  /* 0x0000001774087209 */ /* 0x000fc60007800000 */
[----:B------:R-:W-:Y:S01]  /*10c30*/  @!P4 FMUL R22, R22, 0.5 ;  /* 0x3f0000001616c820 */ /* 0x000fe20000400000 */
[----:B------:R-:W-:Y:S01]  /*10c40*/  FMNMX R23, R117, R8, !PT ;  /* 0x0000000875177209 */ /* 0x000fe20007800000 */
[----:B---3--:R-:W-:Y:S01]  /*10c50*/  @!P6 FMUL R62, R62, R62 ;  /* 0x0000003e3e3ee220 */ /* 0x008fe20000400000 */
[----:B------:R-:W-:Y:S01]  /*10c60*/  FSETP.GEU.AND P6, PT, R66, -126, PT ;  /* 0xc2fc00004200780b */ /* 0x000fe20003fce000 */
[----:B------:R-:W2:Y:S01]  /*10c70*/  MUFU.EX2 R63, R63 ;  /* 0x0000003f003f7308 */ /* 0x000ea20000000800 */
[----:B------:R-:W-:-:S03]  /*10c80*/  FMNMX R8, R120, R23, !PT ;  /* 0x0000001778087209 */ /* 0x000fc60007800000 */
[----:B------:R-:W-:Y:S01]  /*10c90*/  @!P2 FMUL R82, R82, 0.5 ;  /* 0x3f0000005252a820 */ /* 0x000fe20000400000 */
[----:B------:R-:W-:Y:S01]  /*10ca0*/  FMNMX R23, R121, R8, !PT ;  /* 0x0000000879177209 */ /* 0x000fe20007800000 */
[----:B-1----:R-:W-:Y:S01]  /*10cb0*/  @!P3 FMUL R79, R79, R79 ;  /* 0x0000004f4f4fb220 */ /* 0x002fe20000400000 */
[----:B------:R-:W-:Y:S01]  /*10cc0*/  FSETP.GEU.AND P3, PT, R107, -126, PT ;  /* 0xc2fc00006b00780b */ /* 0x000fe20003f6e000 */
[----:B------:R-:W1:Y:S01]  /*10cd0*/  MUFU.EX2 R22, R22 ;  /* 0x0000001600167308 */ /* 0x000e620000000800 */
[----:B------:R-:W-:-:S03]  /*10ce0*/  FMNMX R8, R124, R23, !PT ;  /* 0x000000177c087209 */ /* 0x000fc60007800000 */
[----:B------:R-:W-:Y:S01]  /*10cf0*/  @!P6 FMUL R66, R66, 0.5 ;  /* 0x3f0000004242e820 */ /* 0x000fe20000400000 */
[----:B------:R-:W-:-:S03]  /*10d00*/  FMNMX R67, R125, R8, !PT ;  /* 0x000000087d437209 */ /* 0x000fc60007800000 */
[----:B------:R-:W3:Y:S01]  /*10d10*/  MUFU.EX2 R82, R82 ;  /* 0x0000005200527308 */ /* 0x000ee20000000800 */
[----:B------:R-:W-:Y:S01]  /*10d20*/  FMNMX R8, R128, R67, !PT ;  /* 0x0000004380087209 */ /* 0x000fe20007800000 */
[----:B--2---:R-:W-:Y:S01]  /*10d30*/  @!P5 FMUL R63, R63, R63 ;  /* 0x0000003f3f3fd220 */ /* 0x004fe20000400000 */
[----:B------:R-:W-:Y:S01]  /*10d40*/  FSETP.GEU.AND P5, PT, R70, -126, PT ;  /* 0xc2fc00004600780b */ /* 0x000fe20003fae000 */
[----:B------:R-:W-:Y:S01]  /*10d50*/  @!P3 FMUL R107, R107, 0.5 ;  /* 0x3f0000006b6bb820 */ /* 0x000fe20000400000 */
[----:B------:R-:W-:-:S03]  /*10d60*/  FMNMX R67, R129, R8, !PT ;  /* 0x0000000881437209 */ /* 0x000fc60007800000 */
[----:B------:R-:W2:Y:S01]  /*10d70*/  MUFU.EX2 R66, R66 ;  /* 0x0000004200427308 */ /* 0x000ea20000000800 */
[----:B-1----:R-:W-:Y:S01]  /*10d80*/  @!P4 FMUL R22, R22, R22 ;  /* 0x000000161616c220 */ /* 0x002fe20000400000 */
[----:B------:R-:W-:Y:S02]  /*10d90*/  FSETP.GEU.AND P4, PT, R75, -126, PT ;  /* 0xc2fc00004b00780b */ /* 0x000fe40003f8e000 */
[----:B------:R-:W-:-:S04]  /*10da0*/  FMNMX R8, R132, R67, !PT ;  /* 0x0000004384087209 */ /* 0x000fc80007800000 */
[----:B------:R1:W4:Y:S01]  /*10db0*/  MUFU.EX2 R23, R107 ;  /* 0x0000006b00177308 */ /* 0x0003220000000800 */
[----:B---3--:R-:W-:Y:S01]  /*10dc0*/  @!P2 FMUL R82, R82, R82 ;  /* 0x000000525252a220 */ /* 0x008fe20000400000 */
[----:B------:R-:W-:Y:S01]  /*10dd0*/  FSETP.GEU.AND P2, PT, R74, -126, PT ;  /* 0xc2fc00004a00780b */ /* 0x000fe20003f4e000 */
[----:B------:R-:W-:Y:S01]  /*10de0*/  @!P5 FMUL R70, R70, 0.5 ;  /* 0x3f0000004646d820 */ /* 0x000fe20000400000 */
[----:B------:R-:W-:-:S03]  /*10df0*/  FMNMX R67, R133, R8, !PT ;  /* 0x0000000885437209 */ /* 0x000fc60007800000 */
[----:B------:R-:W-:Y:S01]  /*10e00*/  @!P4 FMUL R75, R75, 0.5 ;  /* 0x3f0000004b4bc820 */ /* 0x000fe20000400000 */
[----:B------:R-:W-:Y:S01]  /*10e10*/  FMNMX R8, R136, R67, !PT ;  /* 0x0000004388087209 */ /* 0x000fe20007800000 */
[----:B--2---:R-:W-:Y:S01]  /*10e20*/  @!P6 FMUL R66, R66, R66 ;  /* 0x000000424242e220 */ /* 0x004fe20000400000 */
        /* <DEDUP_REMOVED lines=17> */
[----:B------:R2:W4:Y:S01]  /*10f40*/  MUFU.EX2 R67, R118 ;  /* 0x0000007600437308 */ /* 0x0005220000000800 */
[----:B-1----:R-:W-:Y:S01]  /*10f50*/  @!P4 FMUL R75, R75, R75 ;  /* 0x0000004b4b4bc220 */ /* 0x002fe20000400000 */
[----:B------:R-:W-:Y:S02]  /*10f60*/  FSETP.GEU.AND P4, PT, R78, -126, PT ;  /* 0xc2fc00004e00780b */ /* 0x000fe40003f8e000 */
[----:B------:R-:W-:-:S03]  /*10f70*/  FMNMX R83, R148, R83, !PT ;  /* 0x0000005394537209 */ /* 0x000fc60007800000 */
[----:B------:R-:W-:Y:S01]  /*10f80*/  @!P5 FMUL R90, R90, 0.5 ;  /* 0x3f0000005a5ad820 */ /* 0x000fe20000400000 */
[----:B------:R-:W1:Y:S01]  /*10f90*/  MUFU.EX2 R71, R71 ;  /* 0x0000004700477308 */ /* 0x000e620000000800 */
[----:B---3--:R-:W-:Y:S01]  /*10fa0*/  @!P2 FMUL R74, R74, R74 ;  /* 0x0000004a4a4aa220 */ /* 0x008fe20000400000 */
[----:B------:R-:W-:Y:S01]  /*10fb0*/  FSETP.GEU.AND P2, PT, R91, -126, PT ;  /* 0xc2fc00005b00780b */ /* 0x000fe20003f4e000 */
[----:B--2---:R-:W-:Y:S01]  /*10fc0*/  FFMA R118, R151, UR29, -R11 ;  /* 0x0000001d97767c23 */ /* 0x004fe2000800080b */
[----:B------:R-:W-:-:S03]  /*10fd0*/  FMNMX R83, R26, R83, !PT ;  /* 0x000000531a537209 */ /* 0x000fc60007800000 */
[----:B------:R-:W-:Y:S01]  /*10fe0*/  @!P4 FMUL R78, R78, 0.5 ;  /* 0x3f0000004e4ec820 */ /* 0x000fe20000400000 */
[----:B------:R-:W2:Y:S01]  /*10ff0*/  MUFU.EX2 R90, R90 ;  /* 0x0000005a005a7308 */ /* 0x000ea20000000800 */
[----:B----4-:R-:W-:Y:S01]  /*11000*/  @!P3 FMUL R67, R67, R67 ;  /* 0x000000434343b220 */ /* 0x010fe20000400000 */
[----:B------:R-:W-:Y:S01]  /*11010*/  FSETP.GEU.AND P3, PT, R94, -126, PT ;  /* 0xc2fc00005e00780b */ /* 0x000fe20003f6e000 */
[----:B------:R-:W3:Y:S02]  /*11020*/  SHFL.BFLY PT, R8, R83, 0x1, 0x1f ;  /* 0x0c201f0053087f89 */ /* 0x000ee400000e0000 */
[----:B------:R-:W-:Y:S02]  /*11030*/  FADD R143, R42, R67 ;  /* 0x000000432a8f7221 */ /* 0x000fe40000000000 */
[----:B------:R-:W-:Y:S01]  /*11040*/  @!P2 FMUL R91, R91, 0.5 ;  /* 0x3f0000005b5ba820 */ /* 0x000fe20000400000 */
[----:B------:R-:W4:Y:S01]  /*11050*/  MUFU.EX2 R78, R78 ;  /* 0x0000004e004e7308 */ /* 0x000f220000000800 */
        /* <DEDUP_REMOVED lines=8> */
[----:B----4-:R-:W-:Y:S01]  /*110e0*/  @!P4 FMUL R78, R78, R78 ;  /* 0x0000004e4e4ec220 */ /* 0x010fe20000400000 */
[----:B------:R-:W-:Y:S02]  /*110f0*/  FSETP.GEU.AND P4, PT, R95, -126, PT ;  /* 0xc2fc00005f00780b */ /* 0x000fe40003f8e000 */
[----:B---3--:R-:W-:Y:S02]  /*11100*/  FMNMX R8, R83, R8, !PT ;  /* 0x0000000853087209 */ /* 0x008fe40007800000 */
[----:B------:R-:W-:Y:S01]  /*11110*/  F2FP.F16.F32.PACK_AB R67, R78, R67 ;  /* 0x000000434e43723e */ /* 0x000fe200000000ff */
[----:B------:R-:W-:Y:S01]  /*11120*/  @!P5 FMUL R98, R98, 0.5 ;  /* 0x3f0000006262d820 */ /* 0x000fe20000400000 */
[----:B------:R-:W3:Y:S01]  /*11130*/  MUFU.EX2 R87, R87 ;  /* 0x0000005700577308 */ /* 0x000ee20000000800 */
[----:B-1----:R-:W-:Y:S01]  /*11140*/  @!P2 FMUL R91, R91, R91 ;  /* 0x0000005b5b5ba220 */ /* 0x002fe20000400000 */
[----:B------:R-:W-:Y:S01]  /*11150*/  FSETP.GEU.AND P2, PT, R102, -126, PT ;  /* 0xc2fc00006600780b */ /* 0x000fe20003f4e000 */
[----:B------:R-:W1:Y:S04]  /*11160*/  SHFL.BFLY PT, R83, R8, 0x2, 0x1f ;  /* 0x0c401f0008537f89 */ /* 0x000e6800000e0000 */
[----:B------:R-:W-:Y:S01]  /*11170*/  @!P4 FMUL R95, R95, 0.5 ;  /* 0x3f0000005f5fc820 */ /* 0x000fe20000400000 */
        /* <DEDUP_REMOVED lines=11> */
[----:B-1----:R-:W-:-:S03]  /*11230*/  FMNMX R8, R8, R83, !PT ;  /* 0x0000005308087209 */ /* 0x002fc60007800000 */
        /* <DEDUP_REMOVED lines=11> */
[----:B------:R-:W-:-:S04]  /*112f0*/  FSETP.NEU.AND P3, PT, R8, -INF , PT ;  /* 0xff8000000800780b */ /* 0x000fc80003f6d000 */
[----:B------:R-:W-:Y:S01]  /*11300*/  FSEL R139, R8, RZ, P3 ;  /* 0x000000ff088b7208 */ /* 0x000fe20001800000 */
[----:B------:R-:W-:Y:S01]  /*11310*/  @!P2 FMUL R111, R111, 0.5 ;  /* 0x3f0000006f6fa820 */ /* 0x000fe20000400000 */
[----:B------:R-:W1:Y:S01]  /*11320*/  MUFU.EX2 R103, R103 ;  /* 0x0000006700677308 */ /* 0x000e620000000800 */
[----:B--2---:R-:W-:Y:S01]  /*11330*/  @!P6 FMUL R99, R99, R99 ;  /* 0x000000636363e220 */ /* 0x004fe20000400000 */
[----:B------:R-:W-:Y:S01]  /*11340*/  FSETP.GEU.AND P6, PT, R107, -126, PT ;  /* 0xc2fc00006b00780b */ /* 0x000fe20003fce000 */
[C---:B------:R-:W-:Y:S01]  /*11350*/  FMUL R135, R139.reuse, UR29 ;  /* 0x0000001d8b877c20 */ /* 0x040fe20008400000 */
[----:B------:R-:W-:Y:S01]  /*11360*/  FSETP.GEU.AND P3, PT, R150, -126, PT ;  /* 0xc2fc00009600780b */ /* 0x000fe20003f6e000 */
[----:B------:R-:W-:Y:S02]  /*11370*/  FADD R139, -R139, R6 ;  /* 0x000000068b8b7221 */ /* 0x000fe40000000100 */
[--C-:B------:R-:W-:Y:S01]  /*11380*/  FFMA R11, R25, UR29, -R135.reuse ;  /* 0x0000001d190b7c23 */ /* 0x100fe20008000887 */
[----:B------:R-:W2:Y:S01]  /*11390*/  MUFU.EX2 R111, R111 ;  /* 0x0000006f006f7308 */ /* 0x000ea20000000800 */
[----:B---3--:R-:W-:Y:S01]  /*113a0*/  @!P5 FMUL R110, R110, R110 ;  /* 0x0000006e6e6ed220 */ /* 0x008fe20000400000 */
[----:B------:R-:W-:Y:S01]  /*113b0*/  FSETP.GEU.AND P5, PT, R118, -126, PT ;  /* 0xc2fc00007600780b */ /* 0x000fe20003fae000 */
[--C-:B------:R-:W-:Y:S01]  /*113c0*/  FFMA R83, R9, UR29, -R135.reuse ;  /* 0x0000001d09537c23 */ /* 0x100fe20008000887 */
[--C-:B------:R-:W-:Y:S01]  /*113d0*/  FFMA R119, R36, UR29, -R135.reuse ;  /* 0x0000001d24777c23 */ /* 0x100fe20008000887 */
[--C-:B------:R-:W-:Y:S01]  /*113e0*/  FFMA R25, R28, UR29, -R135.reuse ;  /* 0x0000001d1c197c23 */ /* 0x100fe20008000887 */
[--C-:B------:R-:W-:Y:S01]  /*113f0*/  FFMA R115, R32, UR29, -R135.reuse ;  /* 0x0000001d20737c23 */ /* 0x100fe20008000887 */
[----:B------:R-:W-:Y:S01]  /*11400*/  @!P6 FMUL R107, R107, 0.5 ;  /* 0x3f0000006b6be820 */ /* 0x000fe20000400000 */
[--C-:B------:R-:W-:Y:S01]  /*11410*/  FFMA R29, R29, UR29, -R135.reuse ;  /* 0x0000001d1d1d7c23 */ /* 0x100fe20008000887 */
[----:B-1----:R-:W-:Y:S01]  /*11420*/  @!P4 FMUL R103, R103, R103 ;  /* 0x000000676767c220 */ /* 0x002fe20000400000 */
[----:B------:R-:W-:Y:S01]  /*11430*/  FSETP.GEU.AND P4, PT, R114, -126, PT ;  /* 0xc2fc00007200780b */ /* 0x000fe20003f8e000 */
[----:B------:R-:W-:Y:S01]  /*11440*/  @!P3 FMUL R150, R150, 0.5 ;  /* 0x3f0000009696b820 */ /* 0x000fe20000400000 */
[--C-:B------:R-:W-:Y:S01]  /*11450*/  FFMA R45, R45, UR29, -R135.reuse ;  /* 0x0000001d2d2d7c23 */ /* 0x100fe20008000887 */
[----:B------:R-:W1:Y:S01]  /*11460*/  MUFU.EX2 R107, R107 ;  /* 0x0000006b006b7308 */ /* 0x000e620000000800 */
[--C-:B------:R-:W-:Y:S01]  /*11470*/  FFMA R126, R37, UR29, -R135.reuse ;  /* 0x0000001d257e7c23 */ /* 0x100fe20008000887 */
[----:B------:R-:W-:Y:S01]  /*11480*/  @!P5 FMUL R118, R118, 0.5 ;  /* 0x3f0000007676d820 */ /* 0x000fe20000400000 */
[--C-:B------:R-:W-:Y:S01]  /*11490*/  FFMA R41, R41, UR29, -R135.reuse ;  /* 0x0000001d29297c23 */ /* 0x100fe20008000887 */
[----:B--2---:R-:W-:Y:S01]  /*114a0*/  @!P2 FMUL R111, R111, R111 ;  /* 0x0000006f6f6fa220 */ /* 0x004fe20000400000 */
[----:B------:R-:W-:Y:S01]  /*114b0*/  FSETP.GEU.AND P2, PT, R11, -126, PT ;  /* 0xc2fc00000b00780b */ /* 0x000fe20003f4e000 */
[--C-:B------:R-:W-:Y:S01]  /*114c0*/  FFMA R44, R44, UR29, -R135.reuse ;  /* 0x0000001d2c2c7c23 */ /* 0x100fe20008000887 */
[--C-:B------:R-:W-:Y:S01]  /*114d0*/  FFMA R40, R40, UR29, -R135.reuse ;  /* 0x0000001d28287c23 */ /* 0x100fe20008000887 */
[----:B------:R-:W2:Y:S01]  /*114e0*/  MUFU.EX2 R118, R118 ;  /* 0x0000007600767308 */ /* 0x000ea20000000800 */
[--C-:B------:R-:W-:Y:S01]  /*114f0*/  FFMA R48, R48, UR29, -R135.reuse ;  /* 0x0000001d30307c23 */ /* 0x100fe20008000887 */
[----:B------:R-:W-:Y:S01]  /*11500*/  @!P4 FMUL R114, R114, 0.5 ;  /* 0x3f0000007272c820 */ /* 0x000fe20000400000 */
[--C-:B------:R-:W-:Y:S01]  /*11510*/  FFMA R53, R53, UR29, -R135.reuse ;  /* 0x0000001d35357c23 */ /* 0x100fe20008000887 */
[--C-:B------:R-:W-:Y:S01]  /*11520*/  FFMA R65, R65, UR29, -R135.reuse ;  /* 0x0000001d41417c23 */ /* 0x100fe20008000887 */
        /* <DEDUP_REMOVED lines=14> */
[----:B------:R-:W-:Y:S01]  /*11610*/  FFMA R6, R137, UR29, -R135 ;  /* 0x0000001d89067c23 */ /* 0x000fe20008000887 */
[----:B------:R-:W-:Y:S01]  /*11620*/  FADD R137, R43, R94 ;  /* 0x0000005e2b897221 */ /* 0x000fe20000000000 */
[----:B------:R-:W-:Y:S01]  /*11630*/  FMUL R139, R139, UR29 ;  /* 0x0000001d8b8b7c20 */ /* 0x000fe20008400000 */
[----:B------:R-:W-:-:S02]  /*11640*/  F2FP.F16.F32.PACK_AB R43, R43, R192 ;  /* 0x000000c02b2b723e */ /* 0x000fc400000000ff */
[----:B------:R-:W-:Y:S01]  /*11650*/  @!P6 FMUL R83, R83, 0.5 ;  /* 0x3f0000005353e820 */ /* 0x000fe20000400000 */
[----:B------:R-:W2:Y:S01]  /*11660*/  MUFU.EX2 R9, R150 ;  /* 0x0000009600097308 */ /* 0x000ea20000000800 */
[----:B---3--:R-:W-:Y:S01]  /*11670*/  @!P4 FMUL R114, R114, R114 ;  /* 0x000000727272c220 */ /* 0x008fe20000400000 */
[----:B------:R-:W-:-:S03]  /*11680*/  FSETP.GEU.AND P4, PT, R25, -126, PT ;  /* 0xc2fc00001900780b */ /* 0x000fc60003f8e000 */
[----:B------:R-:W-:Y:S01]  /*11690*/  FADD R147, R19, R114 ;  /* 0x0000007213937221 */ /* 0x000fe20000000000 */
[----:B------:R-:W-:Y:S01]  /*116a0*/  @!P5 FMUL R115, R115, 0.5 ;  /* 0x3f0000007373d820 */ /* 0x000fe20000400000 */
[----:B-1----:R-:W-:Y:S01]  /*116b0*/  @!P2 FMUL R11, R11, R11 ;  /* 0x0000000b0b0ba220 */ /* 0x002fe20000400000 */
[----:B------:R-:W-:Y:S01]  /*116c0*/  FSETP.GEU.AND P2, PT, R119, -126, PT ;  /* 0xc2fc00007700780b */ /* 0x000fe20003f4e000 */
[----:B------:R1:W3:Y:S06]  /*116d0*/  MUFU.EX2 R28, R83 ;  /* 0x00000053001c7308 */ /* 0x0002ec0000000800 */
[----:B------:R-:W-:Y:S01]  /*116e0*/  @!P4 FMUL R25, R25, 0.5 ;  /* 0x3f0000001919c820 */ /* 0x000fe20000400000 */
[----:B--2---:R-:W-:Y:S01]  /*116f0*/  @!P3 FMUL R9, R9, R9 ;  /* 0x000000090909b220 */ /* 0x004fe20000400000 */
[----:B------:R-:W-:Y:S01]  /*11700*/  FSETP.GEU.AND P3, PT, R29, -126, PT ;  /* 0xc2fc00001d00780b */ /* 0x000fe20003f6e000 */
[----:B-1----:R-:W-:Y:S01]  /*11710*/  FFMA R83, R33, UR29, -R135 ;  /* 0x0000001d21537c23 */ /* 0x002fe20008000887 */
[----:B------:R-:W1:Y:S01]  /*11720*/  MUFU.EX2 R36, R115 ;  /* 0x0000007300247308 */ /* 0x000e620000000800 */
[----:B------:R-:W-:Y:S01]  /*11730*/  FADD R146, R86, R9 ;  /* 0x0000000956927221 */ /* 0x000fe20000000000 */
[----:B------:R-:W-:-:S03]  /*11740*/  @!P2 FMUL R119, R119, 0.5 ;  /* 0x3f0000007777a820 */ /* 0x000fc60000400000 */
[----:B------:R-:W-:Y:S01]  /*11750*/  FADD R143, R143, R146 ;  /* 0x000000928f8f7221 */ /* 0x000fe20000000000 */
[----:B------:R-:W-:Y:S01]  /*11760*/  FADD R146, R27, R66 ;  /* 0x000000421b927221 */ /* 0x000fe20000000000 */
[----:B---3--:R-:W-:Y:S01]  /*11770*/  @!P6 FMUL R28, R28, R28 ;  /* 0x0000001c1c1ce220 */ /* 0x008fe20000400000 */
[----:B------:R-:W-:Y:S01]  /*11780*/  FSETP.GEU.AND P6, PT, R83, -126, PT ;  /* 0xc2fc00005300780b */ /* 0x000fe20003fce000 */
[----:B------:R-:W2:Y:S01]  /*11790*/  MUFU.EX2 R119, R119 ;  /* 0x0000007700777308 */ /* 0x000ea20000000800 */
[----:B------:R-:W-:Y:S01]  /*117a0*/  F2FP.F16.F32.PACK_AB R27, R27, R34 ;  /* 0x000000221b1b723e */ /* 0x000fe200000000ff */
[----:B------:R-:W-:-:S06]  /*117b0*/  @!P3 FMUL R29, R29, 0.5 ;  /* 0x3f0000001d1db820 */ /* 0x000fcc0000400000 */
[----:B------:R3:W4:Y:S01]  /*117c0*/  MUFU.EX2 R32, R25 ;  /* 0x0000001900207308 */ /* 0x0007220000000800 */
[----:B-1----:R-:W-:Y:S01]  /*117d0*/  @!P5 FMUL R36, R36, R36 ;  /* 0x000000242424d220 */ /* 0x002fe20000400000 */
[----:B------:R-:W-:Y:S02]  /*117e0*/  FSETP.GEU.AND P5, PT, R41, -126, PT ;  /* 0xc2fc00002900780b */ /* 0x000fe40003fae000 */
[----:B------:R-:W-:-:S04]  /*117f0*/  @!P6 FMUL R83, R83, 0.5 ;  /* 0x3f0000005353e820 */ /* 0x000fc80000400000 */
[----:B------:R-:W1:Y:S01]  /*11800*/  MUFU.EX2 R37, R83 ;  /* 0x0000005300257308 */ /* 0x000e620000000800 */
[----:B--2---:R-:W-:Y:S01]  /*11810*/  @!P2 FMUL R119, R119, R119 ;  /* 0x000000777777a220 */ /* 0x004fe20000400000 */
[----:B------:R-:W-:Y:S01]  /*11820*/  FSETP.GEU.AND P2, PT, R45, -126, PT ;  /* 0xc2fc00002d00780b */ /* 0x000fe20003f4e000 */
[----:B---3--:R-:W-:Y:S01]  /*11830*/  FADD R25, -R12, R7 ;  /* 0x000000070c197221 */ /* 0x008fe20000000100 */
[----:B------:R-:W-:Y:S01]  /*11840*/  FFMA R12, R140, UR29, -R135 ;  /* 0x0000001d8c0c7c23 */ /* 0x000fe20008000887 */
[----:B------:R-:W-:Y:S02]  /*11850*/  FADD R140, R20, R107 ;  /* 0x0000006b148c7221 */ /* 0x000fe40000000000 */
[----:B------:R-:W-:Y:S01]  /*11860*/  @!P5 FMUL R41, R41, 0.5 ;  /* 0x3f0000002929d820 */ /* 0x000fe20000400000 */
[----:B------:R2:W3:Y:S01]  /*11870*/  MUFU.EX2 R33, R29 ;  /* 0x0000001d00217308 */ /* 0x0004e20000000800 */
[----:B----4-:R-:W-:Y:S01]  /*11880*/  @!P4 FMUL R32, R32, R32 ;  /* 0x000000202020c220 */ /* 0x010fe20000400000 */
[----:B------:R-:W-:Y:S01]  /*11890*/  FSETP.GEU.AND P4, PT, R126, -126, PT ;  /* 0xc2fc00007e00780b */ /* 0x000fe20003f8e000 */
[----:B------:R-:W-:-:S04]  /*118a0*/  FMUL R212, R25, UR29 ;  /* 0x0000001d19d47c20 */ /* 0x000fc80008400000 */
[----:B------:R-:W-:Y:S01]  /*118b0*/  @!P2 FMUL R45, R45, 0.5 ;  /* 0x3f0000002d2da820 */ /* 0x000fe20000400000 */
[----:B------:R4:W5:Y:S01]  /*118c0*/  MUFU.EX2 R130, R41 ;  /* 0x0000002900827308 */ /* 0x0009620000000800 */
[----:B-1----:R-:W-:Y:S01]  /*118d0*/  @!P6 FMUL R37, R37, R37 ;  /* 0x000000252525e220 */ /* 0x002fe20000400000 */
[----:B------:R-:W-:Y:S01]  /*118e0*/  FSETP.GEU.AND P6, PT, R44, -126, PT ;  /* 0xc2fc00002c00780b */ /* 0x000fe20003fce000 */
[--C-:B--2---:R-:W-:Y:S01]  /*118f0*/  FFMA R29, R125, UR29, -R135.reuse ;  /* 0x0000001d7d1d7c23 */ /* 0x104fe20008000887 */
[----:B------:R-:W-:Y:S01]  /*11900*/  FFMA R125, R133, UR29, -R135 ;  /* 0x0000001d857d7c23 */ /* 0x000fe20008000887 */
[----:B------:R-:W-:Y:S02]  /*11910*/  FADD R133, R16, R87 ;  /* 0x0000005710857221 */ /* 0x000fe40000000000 */
[----:B------:R-:W-:Y:S01]  /*11920*/  @!P4 FMUL R126, R126, 0.5 ;  /* 0x3f0000007e7ec820 */ /* 0x000fe20000400000 */
[----:B------:R1:W2:Y:S01]  /*11930*/  MUFU.EX2 R123, R45 ;  /* 0x0000002d007b7308 */ /* 0x0002a20000000800 */
[----:B---3--:R-:W-:Y:S01]  /*11940*/  @!P3 FMUL R33, R33, R33 ;  /* 0x000000212121b220 */ /* 0x008fe20000400000 */
[----:B------:R-:W-:Y:S01]  /*11950*/  FSETP.GEU.AND P3, PT, R40, -126, PT ;  /* 0xc2fc00002800780b */ /* 0x000fe20003f6e000 */
[--C-:B----4-:R-:W-:Y:S01]  /*11960*/  FFMA R41, R56, UR29, -R135.reuse ;  /* 0x0000001d38297c23 */ /* 0x110fe20008000887 */
[--C-:B------:R-:W-:Y:S01]  /*11970*/  FFMA R56, R84, UR29, -R135.reuse ;  /* 0x0000001d54387c23 */ /* 0x100fe20008000887 */
[--C-:B------:R-:W-:Y:S01]  /*11980*/  FFMA R84, R89, UR29, -R135.reuse ;  /* 0x0000001d59547c23 */ /* 0x100fe20008000887 */
[--C-:B------:R-:W-:Y:S01]  /*11990*/  FFMA R89, R101, UR29, -R135.reuse ;  /* 0x0000001d65597c23 */ /* 0x100fe20008000887 */
[----:B------:R-:W-:Y:S01]  /*119a0*/  @!P6 FMUL R44, R44, 0.5 ;  /* 0x3f0000002c2ce820 */ /* 0x000fe20000400000 */
[----:B------:R-:W3:Y:S01]  /*119b0*/  MUFU.EX2 R126, R126 ;  /* 0x0000007e007e7308 */ /* 0x000ee20000000800 */
[----:B-----5:R-:W-:Y:S01]  /*119c0*/  @!P5 FMUL R130, R130, R130 ;  /* 0x000000828282d220 */ /* 0x020fe20000400000 */
[--C-:B-1----:R-:W-:Y:S01]  /*119d0*/  FFMA R45, R60, UR29, -R135.reuse ;  /* 0x0000001d3c2d7c23 */ /* 0x102fe20008000887 */
[--C-:B------:R-:W-:Y:S01]  /*119e0*/  FFMA R101, R116, UR29, -R135.reuse ;  /* 0x0000001d74657c23 */ /* 0x100fe20008000887 */
[----:B------:R-:W-:Y:S01]  /*119f0*/  FFMA R116, R132, UR29, -R135 ;  /* 0x0000001d84747c23 */ /* 0x000fe20008000887 */
[----:B------:R-:W-:-:S02]  /*11a00*/  FADD R132, R18, R103 ;  /* 0x0000006712847221 */ /* 0x000fc40000000000 */
[----:B------:R-:W-:Y:S01]  /*11a10*/  @!P3 FMUL R40, R40, 0.5 ;  /* 0x3f0000002828b820 */ /* 0x000fe20000400000 */
[----:B------:R1:W4:Y:S01]  /*11a20*/  MUFU.EX2 R122, R44 ;  /* 0x0000002c007a7308 */ /* 0x0003220000000800 */
[----:B--2---:R-:W-:Y:S01]  /*11a30*/  @!P2 FMUL R123, R123, R123 ;  /* 0x0000007b7b7ba220 */ /* 0x004fe20000400000 */
[----:B------:R-:W-:-:S06]  /*11a40*/  FSETP.GEU.AND P2, PT, R41, -126, PT ;  /* 0xc2fc00002900780b */ /* 0x000fcc0003f4e000 */
[----:B------:R2:W5:Y:S01]  /*11a50*/  MUFU.EX2 R115, R40 ;  /* 0x0000002800737308 */ /* 0x0005620000000800 */
[----:B---3--:R-:W-:Y:S01]  /*11a60*/  @!P4 FMUL R126, R126, R126 ;  /* 0x0000007e7e7ec220 */ /* 0x008fe20000400000 */
[----:B------:R-:W-:Y:S01]  /*11a70*/  FSETP.GEU.AND P4, PT, R48, -126, PT ;  /* 0xc2fc00003000780b */ /* 0x000fe20003f8e000 */
[--C-:B-1----:R-:W-:Y:S01]  /*11a80*/  FFMA R44, R64, UR29, -R135.reuse ;  /* 0x0000001d402c7c23 */ /* 0x102fe20008000887 */
[--C-:B------:R-:W-:Y:S01]  /*11a90*/  FFMA R64, R112, UR29, -R135.reuse ;  /* 0x0000001d70407c23 */ /* 0x100fe20008000887 */
[----:B------:R-:W-:Y:S01]  /*11aa0*/  FFMA R112, R129, UR29, -R135 ;  /* 0x0000001d81707c23 */ /* 0x000fe20008000887 */
[----:B------:R-:W-:Y:S01]  /*11ab0*/  FADD R129, R14, R23 ;  /* 0x000000170e817221 */ /* 0x000fe20000000000 */
[----:B------:R-:W-:Y:S01]  /*11ac0*/  @!P2 FMUL R41, R41, 0.5 ;  /* 0x3f0000002929a820 */ /* 0x000fe20000400000 */
[--C-:B--2---:R-:W-:Y:S01]  /*11ad0*/  FFMA R40, R52, UR29, -R135.reuse ;  /* 0x0000001d34287c23 */ /* 0x104fe20008000887 */
[----:B----4-:R-:W-:Y:S01]  /*11ae0*/  @!P6 FMUL R122, R122, R122 ;  /* 0x0000007a7a7ae220 */ /* 0x010fe20000400000 */
[----:B------:R-:W-:Y:S01]  /*11af0*/  FSETP.GEU.AND P6, PT, R53, -126, PT ;  /* 0xc2fc00003500780b */ /* 0x000fe20003fce000 */
[----:B------:R-:W-:-:S02]  /*11b00*/  FFMA R52, R80, UR29, -R135 ;  /* 0x0000001d50347c23 */ /* 0x000fc40008000887 */
[----:B------:R-:W1:Y:S01]  /*11b10*/  MUFU.EX2 R41, R41 ;  /* 0x0000002900297308 */ /* 0x000e620000000800 */
[----:B------:R-:W-:Y:S01]  /*11b20*/  FSETP.GEU.AND P5, PT, R40, -126, PT ;  /* 0xc2fc00002800780b */ /* 0x000fe20003fae000 */
[----:B------:R-:W-:Y:S01]  /*11b30*/  @!P4 FMUL R48, R48, 0.5 ;  /* 0x3f0000003030c820 */ /* 0x000fe20000400000 */
[--C-:B------:R-:W-:Y:S01]  /*11b40*/  FFMA R80, R104, UR29, -R135.reuse ;  /* 0x0000001d68507c23 */ /* 0x100fe20008000887 */
[----:B-----5:R-:W-:Y:S01]  /*11b50*/  @!P3 FMUL R115, R115, R115 ;  /* 0x000000737373b220 */ /* 0x020fe20000400000 */
[----:B------:R-:W-:Y:S01]  /*11b60*/  FSETP.GEU.AND P3, PT, R49, -126, PT ;  /* 0xc2fc00003100780b */ /* 0x000fe20003f6e000 */
[----:B------:R-:W-:Y:S01]  /*11b70*/  FFMA R104, R145, UR29, -R135 ;  /* 0x0000001d91687c23 */ /* 0x000fe20008000887 */
[----:B------:R-:W-:Y:S01]  /*11b80*/  FADD R129, R129, R132 ;  /* 0x0000008481817221 */ /* 0x000fe20000000000 */
[----:B------:R2:W3:Y:S01]  /*11b90*/  MUFU.EX2 R83, R48 ;  /* 0x0000003000537308 */ /* 0x0004e20000000800 */
[----:B------:R-:W-:Y:S01]  /*11ba0*/  FADD R132, R192, R91 ;  /* 0x0000005bc0847221 */ /* 0x000fe20000000000 */
[----:B------:R-:W-:Y:S01]  /*11bb0*/  FADD R145, R50, R99 ;  /* 0x0000006332917221 */ /* 0x000fe20000000000 */
[----:B------:R-:W-:Y:S01]  /*11bc0*/  @!P6 FMUL R53, R53, 0.5 ;  /* 0x3f0000003535e820 */ /* 0x000fe20000400000 */
[----:B------:R-:W-:-:S02]  /*11bd0*/  F2FP.F16.F32.PACK_AB R91, R94, R91 ;  /* 0x0000005b5e5b723e */ /* 0x000fc400000000ff */
[----:B------:R-:W-:Y:S01]  /*11be0*/  @!P5 FMUL R40, R40, 0.5 ;  /* 0x3f0000002828d820 */ /* 0x000fe20000400000 */
[----:B------:R-:W-:Y:S01]  /*11bf0*/  F2FP.F16.F32.PACK_AB R99, R102, R99 ;  /* 0x000000636663723e */ /* 0x000fe200000000ff */
[----:B------:R4:W5:Y:S01]  /*11c00*/  MUFU.EX2 R127, R53 ;  /* 0x00000035007f7308 */ /* 0x0009620000000800 */
[----:B-1----:R-:W-:Y:S01]  /*11c10*/  @!P2 FMUL R41, R41, R41 ;  /* 0x000000292929a220 */ /* 0x002fe20000400000 */
[----:B------:R-:W-:Y:S01]  /*11c20*/  FSETP.GEU.AND P2, PT, R65, -126, PT ;  /* 0xc2fc00004100780b */ /* 0x000fe20003f4e000 */
[----:B------:R-:W-:Y:S01]  /*11c30*/  @!P3 FMUL R49, R49, 0.5 ;  /* 0x3f0000003131b820 */ /* 0x000fe20000400000 */
[--C-:B--2---:R-:W-:Y:S01]  /*11c40*/  FFMA R48, R72, UR29, -R135.reuse ;  /* 0x0000001d48307c23 */ /* 0x104fe20008000887 */
[--C-:B------:R-:W-:Y:S01]  /*11c50*/  FFMA R72, R100, UR29, -R135.reuse ;  /* 0x0000001d64487c23 */ /* 0x100fe20008000887 */
[--C-:B------:R-:W-:Y:S01]  /*11c60*/  FFMA R100, R109, UR29, -R135.reuse ;  /* 0x0000001d6d647c23 */ /* 0x100fe20008000887 */
[--C-:B------:R-:W-:Y:S01]  /*11c70*/  FFMA R109, R136, UR29, -R135.reuse ;  /* 0x0000001d886d7c23 */ /* 0x100fe20008000887 */
[----:B------:R-:W1:Y:S01]  /*11c80*/  MUFU.EX2 R40, R40 ;  /* 0x0000002800287308 */ /* 0x000e620000000800 */
[----:B---3--:R-:W-:Y:S01]  /*11c90*/  @!P4 FMUL R83, R83, R83 ;  /* 0x000000535353c220 */ /* 0x008fe20000400000 */
[----:B------:R-:W-:Y:S01]  /*11ca0*/  FSETP.GEU.AND P4, PT, R57, -126, PT ;  /* 0xc2fc00003900780b */ /* 0x000fe20003f8e000 */
[--C-:B----4-:R-:W-:Y:S01]  /*11cb0*/  FFMA R53, R76, UR29, -R135.reuse ;  /* 0x0000001d4c357c23 */ /* 0x110fe20008000887 */
[----:B------:R-:W-:Y:S01]  /*11cc0*/  FFMA R76, R77, UR29, -R135 ;  /* 0x0000001d4d4c7c23 */ /* 0x000fe20008000887 */
[----:B------:R-:W-:-:S02]  /*11cd0*/  FADD R136, R196, R79 ;  /* 0x0000004fc4887221 */ /* 0x000fc40000000000 */
[----:B------:R-:W-:Y:S01]  /*11ce0*/  @!P2 FMUL R65, R65, 0.5 ;  /* 0x3f0000004141a820 */ /* 0x000fe20000400000 */
[----:B------:R2:W3:Y:S01]  /*11cf0*/  MUFU.EX2 R134, R49 ;  /* 0x0000003100867308 */ /* 0x0004e20000000800 */
[----:B-----5:R-:W-:Y:S01]  /*11d00*/  @!P6 FMUL R127, R127, R127 ;  /* 0x0000007f7f7fe220 */ /* 0x020fe20000400000 */
[----:B------:R-:W-:-:S05]  /*11d10*/  FSETP.GEU.AND P6, PT, R44, -126, PT ;  /* 0xc2fc00002c00780b */ /* 0x000fca0003fce000 */
[----:B------:R-:W-:Y:S01]  /*11d20*/  @!P4 FMUL R57, R57, 0.5 ;  /* 0x3f0000003939c820 */ /* 0x000fe20000400000 */
[----:B------:R4:W5:Y:S01]  /*11d30*/  MUFU.EX2 R131, R65 ;  /* 0x0000004100837308 */ /* 0x0009620000000800 */
[----:B-1----:R-:W-:Y:S01]  /*11d40*/  @!P5 FMUL R40, R40, R40 ;  /* 0x000000282828d220 */ /* 0x002fe20000400000 */
[----:B------:R-:W-:Y:S01]  /*11d50*/  FSETP.GEU.AND P5, PT, R61, -126, PT ;  /* 0xc2fc00003d00780b */ /* 0x000fe20003fae000 */
[--C-:B--2---:R-:W-:Y:S01]  /*11d60*/  FFMA R49, R68, UR29, -R135.reuse ;  /* 0x0000001d44317c23 */ /* 0x104fe20008000887 */
[--C-:B------:R-:W-:Y:S01]  /*11d70*/  FFMA R68, R124, UR29, -R135.reuse ;  /* 0x0000001d7c447c23 */ /* 0x100fe20008000887 */
[----:B------:R-:W-:Y:S02]  /*11d80*/  FADD R124, R193, R90 ;  /* 0x0000005ac17c7221 */ /* 0x000fe40000000000 */
[----:B------:R-:W-:Y:S01]  /*11d90*/  @!P6 FMUL R44, R44, 0.5 ;  /* 0x3f0000002c2ce820 */ /* 0x000fe20000400000 */
[----:B------:R1:W2:Y:S01]  /*11da0*/  MUFU.EX2 R60, R57 ;  /* 0x00000039003c7308 */ /* 0x0002a20000000800 */
[----:B---3--:R-:W-:Y:S01]  /*11db0*/  @!P3 FMUL R134, R134, R134 ;  /* 0x000000868686b220 */ /* 0x008fe20000400000 */
[----:B------:R-:W-:Y:S01]  /*11dc0*/  FSETP.GEU.AND P3, PT, R45, -126, PT ;  /* 0xc2fc00002d00780b */ /* 0x000fe20003f6e000 */
[--C-:B----4-:R-:W-:Y:S01]  /*11dd0*/  FFMA R65, R108, UR29, -R135.reuse ;  /* 0x0000001d6c417c23 */ /* 0x110fe20008000887 */
[----:B------:R-:W-:-:S03]  /*11de0*/  FFMA R108, R26, UR29, -R135 ;  /* 0x0000001d1a6c7c23 */ /* 0x000fc60008000887 */
[----:B------:R-:W-:Y:S01]  /*11df0*/  @!P5 FMUL R61, R61, 0.5 ;  /* 0x3f0000003d3dd820 */ /* 0x000fe20000400000 */
[----:B------:R-:W3:Y:S01]  /*11e00*/  MUFU.EX2 R44, R44 ;  /* 0x0000002c002c7308 */ /* 0x000ee20000000800 */
[----:B-----5:R-:W-:Y:S01]  /*11e10*/  @!P2 FMUL R131, R131, R131 ;  /* 0x000000838383a220 */ /* 0x020fe20000400000 */
[----:B------:R-:W-:Y:S01]  /*11e20*/  FSETP.GEU.AND P2, PT, R53, -126, PT ;  /* 0xc2fc00003500780b */ /* 0x000fe20003f4e000 */
[--C-:B-1----:R-:W-:Y:S01]  /*11e30*/  FFMA R57, R88, UR29, -R135.reuse ;  /* 0x0000001d58397c23 */ /* 0x102fe20008000887 */
[--C-:B------:R-:W-:Y:S01]  /*11e40*/  FFMA R88, R120, UR29, -R135.reuse ;  /* 0x0000001d78587c23 */ /* 0x100fe20008000887 */
[--C-:B------:R-:W-:Y:S01]  /*11e50*/  FFMA R120, R117, UR29, -R135.reuse ;  /* 0x0000001d75787c23 */ /* 0x100fe20008000887 */
[----:B------:R-:W-:Y:S01]  /*11e60*/  FFMA R117, R144, UR29, -R135 ;  /* 0x0000001d90757c23 */ /* 0x000fe20008000887 */
[----:B------:R-:W-:Y:S01]  /*11e70*/  @!P3 FMUL R45, R45, 0.5 ;  /* 0x3f0000002d2db820 */ /* 0x000fe20000400000 */
[----:B------:R1:W4:Y:S01]  /*11e80*/  MUFU.EX2 R138, R61 ;  /* 0x0000003d008a7308 */ /* 0x0003220000000800 */
[----:B--2---:R-:W-:Y:S01]  /*11e90*/  @!P4 FMUL R60, R60, R60 ;  /* 0x0000003c3c3cc220 */ /* 0x004fe20000400000 */
[----:B------:R-:W-:Y:S01]  /*11ea0*/  FSETP.GEU.AND P4, PT, R49, -126, PT ;  /* 0xc2fc00003100780b */ /* 0x000fe20003f8e000 */
[----:B------:R-:W-:-:S04]  /*11eb0*/  FADD R144, R54, R111 ;  /* 0x0000006f36907221 */ /* 0x000fc80000000000 */
[----:B------:R-:W-:Y:S01]  /*11ec0*/  @!P2 FMUL R53, R53, 0.5 ;  /* 0x3f0000003535a820 */ /* 0x000fe20000400000 */
[----:B------:R-:W2:Y:S01]  /*11ed0*/  MUFU.EX2 R45, R45 ;  /* 0x0000002d002d7308 */ /* 0x000ea20000000800 */
[----:B---3--:R-:W-:Y:S01]  /*11ee0*/  @!P6 FMUL R44, R44, R44 ;  /* 0x0000002c2c2ce220 */ /* 0x008fe20000400000 */
[----:B------:R-:W-:Y:S01]  /*11ef0*/  FSETP.GEU.AND P6, PT, R73, -126, PT ;  /* 0xc2fc00004900780b */ /* 0x000fe20003fce000 */
[--C-:B-1----:R-:W-:Y:S01]  /*11f00*/  FFMA R61, R96, UR29, -R135.reuse ;  /* 0x0000001d603d7c23 */ /* 0x102fe20008000887 */
[--C-:B------:R-:W-:Y:S01]  /*11f10*/  FFMA R96, R97, UR29, -R135.reuse ;  /* 0x0000001d61607c23 */ /* 0x100fe20008000887 */
[--C-:B------:R-:W-:Y:S01]  /*11f20*/  FFMA R97, R113, UR29, -R135.reuse ;  /* 0x0000001d71617c23 */ /* 0x100fe20008000887 */
[----:B------:R-:W-:Y:S01]  /*11f30*/  FFMA R113, R141, UR29, -R135 ;  /* 0x0000001d8d717c23 */ /* 0x000fe20008000887 */
[----:B------:R-:W-:Y:S01]  /*11f40*/  @!P4 FMUL R49, R49, 0.5 ;  /* 0x3f0000003131c820 */ /* 0x000fe20000400000 */
[----:B------:R-:W1:Y:S01]  /*11f50*/  MUFU.EX2 R53, R53 ;  /* 0x0000003500357308 */ /* 0x000e620000000800 */
[----:B----4-:R-:W-:Y:S01]  /*11f60*/  @!P5 FMUL R138, R138, R138 ;  /* 0x0000008a8a8ad220 */ /* 0x010fe20000400000 */
[----:B------:R-:W-:Y:S01]  /*11f70*/  FSETP.GEU.AND P5, PT, R48, -126, PT ;  /* 0xc2fc00003000780b */ /* 0x000fe20003fae000 */
[----:B------:R-:W-:-:S04]  /*11f80*/  FADD R141, R46, R95 ;  /* 0x0000005f2e8d7221 */ /* 0x000fc80000000000 */
[----:B------:R-:W-:Y:S01]  /*11f90*/  @!P6 FMUL R73, R73, 0.5 ;  /* 0x3f0000004949e820 */ /* 0x000fe20000400000 */
[----:B------:R-:W3:Y:S01]  /*11fa0*/  MUFU.EX2 R49, R49 ;  /* 0x0000003100317308 */ /* 0x000ee20000000800 */
[----:B--2---:R-:W-:Y:S01]  /*11fb0*/  @!P3 FMUL R45, R45, R45 ;  /* 0x0000002d2d2db220 */ /* 0x004fe20000400000 */
[----:B------:R-:W-:Y:S01]  /*11fc0*/  FSETP.GEU.AND P3, PT, R69, -126, PT ;  /* 0xc2fc00004500780b */ /* 0x000fe20003f6e000 */
[----:B------:R-:W-:Y:S01]  /*11fd0*/  FADD R136, R136, R141 ;  /* 0x0000008d88887221 */ /* 0x000fe20000000000 */
[----:B------:R-:W-:-:S03]  /*11fe0*/  FADD R141, R38, R71 ;  /* 0x00000047268d7221 */ /* 0x000fc60000000000 */
[----:B------:R-:W-:Y:S01]  /*11ff0*/  @!P5 FMUL R48, R48, 0.5 ;  /* 0x3f0000003030d820 */ /* 0x000fe20000400000 */
[----:B------:R2:W4:Y:S01]  /*12000*/  MUFU.EX2 R77, R73 ;  /* 0x00000049004d7308 */ /* 0x0005220000000800 */
[----:B-1----:R-:W-:Y:S01]  /*12010*/  @!P2 FMUL R53, R53, R53 ;  /* 0x000000353535a220 */ /* 0x002fe20000400000 */
[----:B------:R-:W-:Y:S01]  /*12020*/  FSETP.GEU.AND P2, PT, R85, -126, PT ;  /* 0xc2fc00005500780b */ /* 0x000fe20003f4e000 */
[----:B------:R-:W-:Y:S01]  /*12030*/  FADD R141, R141, R144 ;  /* 0x000000908d8d7221 */ /* 0x000fe20000000000 */
[----:B------:R-:W-:Y:S01]  /*12040*/  FADD R144, R34, R63 ;  /* 0x0000003f22907221 */ /* 0x000fe20000000000 */
[----:B------:R-:W-:Y:S02]  /*12050*/  F2FP.F16.F32.PACK_AB R63, R66, R63 ;  /* 0x0000003f423f723e */ /* 0x000fe400000000ff */
[----:B------:R-:W-:Y:S01]  /*12060*/  @!P3 FMUL R69, R69, 0.5 ;  /* 0x3f0000004545b820 */ /* 0x000fe20000400000 */
[----:B------:R-:W1:Y:S01]  /*12070*/  MUFU.EX2 R48, R48 ;  /* 0x0000003000307308 */ /* 0x000e620000000800 */
[----:B---3--:R-:W-:Y:S01]  /*12080*/  @!P4 FMUL R49, R49, R49 ;  /* 0x000000313131c220 */ /* 0x008fe20000400000 */
[----:B------:R-:W-:Y:S01]  /*12090*/  FSETP.GEU.AND P4, PT, R76, -126, PT ;  /* 0xc2fc00004c00780b */ /* 0x000fe20003f8e000 */
[--C-:B--2---:R-:W-:Y:S01]  /*120a0*/  FFMA R73, R92, UR29, -R135.reuse ;  /* 0x0000001d5c497c23 */ /* 0x104fe20008000887 */
[--C-:B------:R-:W-:Y:S01]  /*120b0*/  FFMA R92, R93, UR29, -R135.reuse ;  /* 0x0000001d5d5c7c23 */ /* 0x100fe20008000887 */
[--C-:B------:R-:W-:Y:S01]  /*120c0*/  FFMA R93, R105, UR29, -R135.reuse ;  /* 0x0000001d695d7c23 */ /* 0x100fe20008000887 */
[----:B------:R-:W-:Y:S01]  /*120d0*/  FFMA R105, R128, UR29, -R135 ;  /* 0x0000001d80697c23 */ /* 0x000fe20008000887 */
[----:B------:R-:W-:Y:S01]  /*120e0*/  @!P2 FMUL R85, R85, 0.5 ;  /* 0x3f0000005555a820 */ /* 0x000fe20000400000 */
[----:B------:R2:W3:Y:S01]  /*120f0*/  MUFU.EX2 R142, R69 ;  /* 0x00000045008e7308 */ /* 0x0004e20000000800 */
[----:B----4-:R-:W-:Y:S01]  /*12100*/  @!P6 FMUL R77, R77, R77 ;  /* 0x0000004d4d4de220 */ /* 0x010fe20000400000 */
[----:B------:R-:W-:Y:S01]  /*12110*/  FSETP.GEU.AND P6, PT, R56, -126, PT ;  /* 0xc2fc00003800780b */ /* 0x000fe20003fce000 */
[----:B------:R-:W-:Y:S01]  /*12120*/  FADD R128, R149, R106 ;  /* 0x0000006a95807221 */ /* 0x000fe20000000000 */
[----:B------:R-:W-:Y:S01]  /*12130*/  FADD R144, R144, R145 ;  /* 0x0000009190907221 */ /* 0x000fe20000000000 */
[----:B------:R-:W-:Y:S01]  /*12140*/  FADD R145, R39, R78 ;  /* 0x0000004e27917221 */ /* 0x000fe20000000000 */
[----:B------:R-:W-:Y:S01]  /*12150*/  FADD R141, R136, R141 ;  /* 0x0000008d888d7221 */ /* 0x000fe20000000000 */
[----:B------:R-:W-:Y:S01]  /*12160*/  @!P4 FMUL R76, R76, 0.5 ;  /* 0x3f0000004c4cc820 */ /* 0x000fe20000400000 */
[----:B------:R-:W4:Y:S01]  /*12170*/  MUFU.EX2 R85, R85 ;  /* 0x0000005500557308 */ /* 0x000f220000000800 */
[----:B-1----:R-:W-:Y:S01]  /*12180*/  @!P5 FMUL R48, R48, R48 ;  /* 0x000000303030d220 */ /* 0x002fe20000400000 */
[----:B------:R-:W-:Y:S01]  /*12190*/  FSETP.GEU.AND P5, PT, R81, -126, PT ;  /* 0xc2fc00005100780b */ /* 0x000fe20003fae000 */
[--C-:B--2---:R-:W-:Y:S01]  /*121a0*/  FFMA R69, R121, UR29, -R135.reuse ;  /* 0x0000001d79457c23 */ /* 0x104fe20008000887 */
[----:B------:R-:W-:Y:S01]  /*121b0*/  FFMA R121, R148, UR29, -R135 ;  /* 0x0000001d94797c23 */ /* 0x000fe20008000887 */
[----:B------:R-:W-:Y:S01]  /*121c0*/  FADD R135, R51, R110 ;  /* 0x0000006e33877221 */ /* 0x000fe20000000000 */
[----:B------:R-:W-:Y:S01]  /*121d0*/  FADD R148, R55, R118 ;  /* 0x0000007637947221 */ /* 0x000fe20000000000 */
[----:B------:R-:W-:Y:S01]  /*121e0*/  @!P6 FMUL R56, R56, 0.5 ;  /* 0x3f0000003838e820 */ /* 0x000fe20000400000 */
[----:B------:R-:W1:Y:S01]  /*121f0*/  MUFU.EX2 R76, R76 ;  /* 0x0000004c004c7308 */ /* 0x000e620000000800 */
[----:B---3--:R-:W-:Y:S01]  /*12200*/  @!P3 FMUL R142, R142, R142 ;  /* 0x0000008e8e8eb220 */ /* 0x008fe20000400000 */
[----:B------:R-:W-:Y:S01]  /*12210*/  FSETP.GEU.AND P3, PT, R52, -126, PT ;  /* 0xc2fc00003400780b */ /* 0x000fe20003f6e000 */
[----:B------:R-:W-:Y:S01]  /*12220*/  FADD R145, R145, R148 ;  /* 0x0000009491917221 */ /* 0x000fe20000000000 */
[----:B------:R-:W-:Y:S01]  /*12230*/  FADD R143, R144, R143 ;  /* 0x0000008f908f7221 */ /* 0x000fe20000000000 */
[----:B------:R-:W-:-:S02]  /*12240*/  F2FP.F16.F32.PACK_AB R39, R39, R42 ;  /* 0x0000002a2727723e */ /* 0x000fc400000000ff */
[----:B------:R-:W-:Y:S01]  /*12250*/  @!P5 FMUL R81, R81, 0.5 ;  /* 0x3f0000005151d820 */ /* 0x000fe20000400000 */
[----:B------:R-:W2:Y:S01]  /*12260*/  MUFU.EX2 R56, R56 ;  /* 0x0000003800387308 */ /* 0x000ea20000000800 */
[----:B----4-:R-:W-:Y:S01]  /*12270*/  @!P2 FMUL R85, R85, R85 ;  /* 0x000000555555a220 */ /* 0x010fe20000400000 */
[----:B------:R-:W-:Y:S02]  /*12280*/  FSETP.GEU.AND P2, PT, R61, -126, PT ;  /* 0xc2fc00003d00780b */ /* 0x000fe40003f4e000 */
[----:B------:R-:W-:Y:S02]  /*12290*/  F2FP.F16.F32.PACK_AB R42, R138, R45 ;  /* 0x0000002d8a2a723e */ /* 0x000fe400000000ff */
[----:B------:R-:W-:Y:S01]  /*122a0*/  F2FP.F16.F32.PACK_AB R34, R123, R122 ;  /* 0x0000007a7b22723e */ /* 0x000fe200000000ff */
[----:B------:R-:W-:Y:S01]  /*122b0*/  @!P3 FMUL R52, R52, 0.5 ;  /* 0x3f0000003434b820 */ /* 0x000fe20000400000 */
[----:B------:R-:W3:Y:S01]  /*122c0*/  MUFU.EX2 R81, R81 ;  /* 0x0000005100517308 */ /* 0x000ee20000000800 */
[----:B-1----:R-:W-:Y:S01]  /*122d0*/  @!P4 FMUL R76, R76, R76 ;  /* 0x0000004c4c4cc220 */ /* 0x002fe20000400000 */
[----:B------:R-:W-:-:S02]  /*122e0*/  FSETP.GEU.AND P4, PT, R57, -126, PT ;  /* 0xc2fc00003900780b */ /* 0x000fc40003f8e000 */
[----:B------:R-:W-:Y:S02]  /*122f0*/  F2FP.F16.F32.PACK_AB R51, R20, R51 ;  /* 0x000000331433723e */ /* 0x000fe400000000ff */
[----:B------:R-:W-:Y:S01]  /*12300*/  F2FP.F16.F32.PACK_AB R55, R55, R86 ;  /* 0x000000563737723e */ /* 0x000fe200000000ff */
        /* <DEDUP_REMOVED lines=23> */
[----:B------:R-:W-:-:S03]  /*12480*/  FSETP.GEU.AND P6, PT, R80, -126, PT ;  /* 0xc2fc00005000780b */ /* 0x000fc60003fce000 */
[----:B------:R-:W-:Y:S02]  /*12490*/  FADD R200, R33, R92 ;  /* 0x0000005c21c87221 */ /* 0x000fe40000000000 */
        /* <DEDUP_REMOVED lines=57> */
[----:B------:R-:W-:Y:S01]  /*12830*/  FADD R205, R44, R105 ;  /* 0x000000692ccd7221 */ /* 0x000fe20000000000 */
[----:B------:R-:W-:Y:S01]  /*12840*/  F2FP.F16.F32.PACK_AB R44, R131, R44 ;  /* 0x0000002c832c723e */ /* 0x000fe200000000ff */
[----:B------:R-:W-:Y:S01]  /*12850*/  @!P3 FMUL R101, R101, 0.5 ;  /* 0x3f0000006565b820 */ /* 0x000fe20000400000 */
[----:B------:R-:W2:Y:S01]  /*12860*/  MUFU.EX2 R68, R68 ;  /* 0x0000004400447308 */ /* 0x000ea20000000800 */
[----:B---3--:R-:W-:Y:S01]  /*12870*/  @!P4 FMUL R69, R69, R69 ;  /* 0x000000454545c220 */ /* 0x008fe20000400000 */
[----:B------:R-:W-:Y:S01]  /*12880*/  FSETP.GEU.AND P4, PT, R112, -126, PT ;  /* 0xc2fc00007000780b */ /* 0x000fe20003f8e000 */
[----:B-1----:R-:W-:Y:S02]  /*12890*/  FADD R29, R13, R58 ;  /* 0x0000003a0d1d7221 */ /* 0x002fe40000000000 */
[----:B------:R-:W-:Y:S01]  /*128a0*/  FADD R151, R60, R69 ;  /* 0x000000453c977221 */ /* 0x000fe20000000000 */
[----:B------:R-:W-:Y:S01]  /*128b0*/  F2FP.F16.F32.PACK_AB R88, R69, R88 ;  /* 0x000000584558723e */ /* 0x000fe200000000ff */
[----:B------:R-:W-:Y:S01]  /*128c0*/  @!P2 FMUL R6, R6, 0.5 ;  /* 0x3f0000000606a820 */ /* 0x000fe20000400000 */
[----:B------:R-:W-:Y:S01]  /*128d0*/  FADD R26, R29, R124 ;  /* 0x0000007c1d1a7221 */ /* 0x000fe20000000000 */
[----:B----4-:R-:W-:Y:S01]  /*128e0*/  @!P6 FMUL R7, R7, R7 ;  /* 0x000000070707e220 */ /* 0x010fe20000400000 */
[----:B------:R-:W-:Y:S01]  /*128f0*/  FSETP.GEU.AND P6, PT, R109, -126, PT ;  /* 0xc2fc00006d00780b */ /* 0x000fe20003fce000 */
[----:B------:R-:W-:Y:S01]  /*12900*/  FADD R29, R195, R82 ;  /* 0x00000052c31d7221 */ /* 0x000fe20000000000 */
[----:B------:R-:W-:Y:S01]  /*12910*/  FADD R124, R24, R21 ;  /* 0x00000015187c7221 */ /* 0x000fe20000000000 */
[----:B------:R-:W1:Y:S01]  /*12920*/  MUFU.EX2 R6, R6 ;  /* 0x0000000600067308 */ /* 0x000e620000000800 */
[----:B------:R-:W-:Y:S01]  /*12930*/  FADD R150, R150, R151 ;  /* 0x0000009796967221 */ /* 0x000fe20000000000 */
[----:B------:R-:W-:Y:S01]  /*12940*/  @!P4 FMUL R112, R112, 0.5 ;  /* 0x3f0000007070c820 */ /* 0x000fe20000400000 */
[----:B------:R-:W-:Y:S01]  /*12950*/  FADD R29, R29, R128 ;  /* 0x000000801d1d7221 */ /* 0x000fe20000000000 */
[----:B--2---:R-:W-:Y:S01]  /*12960*/  @!P5 FMUL R68, R68, R68 ;  /* 0x000000444444d220 */ /* 0x004fe20000400000 */
        /* <DEDUP_REMOVED lines=12> */
[----:B-1----:R-:W-:Y:S01]  /*12a30*/  @!P2 FMUL R6, R6, R6 ;  /* 0x000000060606a220 */ /* 0x002fe20000400000 */
[----:B------:R-:W-:Y:S01]  /*12a40*/  @!P5 FMUL R116, R116, 0.5 ;  /* 0x3f0000007474d820 */ /* 0x000fe20000400000 */
[----:B------:R-:W-:Y:S01]  /*12a50*/  FSETP.GEU.AND P2, PT, R104, -126, PT ;  /* 0xc2fc00006800780b */ /* 0x000fe20003f4e000 */
[----:B------:R-:W-:Y:S01]  /*12a60*/  FADD R132, R132, R137 ;  /* 0x0000008984847221 */ /* 0x000fe20000000000 */
[----:B------:R-:W-:Y:S01]  /*12a70*/  FADD R135, R135, R140 ;  /* 0x0000008c87877221 */ /* 0x000fe20000000000 */
[----:B------:R-:W-:Y:S01]  /*12a80*/  FADD R137, R197, R22 ;  /* 0x00000016c5897221 */ /* 0x000fe20000000000 */
[----:B------:R-:W-:Y:S01]  /*12a90*/  FADD R140, R17, R98 ;  /* 0x00000062118c7221 */ /* 0x000fe20000000000 */
[----:B------:R-:W1:Y:S01]  /*12aa0*/  MUFU.EX2 R116, R116 ;  /* 0x0000007400747308 */ /* 0x000e620000000800 */
[----:B--2---:R-:W-:Y:S01]  /*12ab0*/  @!P4 FMUL R112, R112, R112 ;  /* 0x000000707070c220 */ /* 0x004fe20000400000 */
[----:B------:R-:W-:Y:S01]  /*12ac0*/  FSETP.GEU.AND P4, PT, R12, -126, PT ;  /* 0xc2fc00000c00780b */ /* 0x000fe20003f8e000 */
[----:B------:R-:W-:Y:S01]  /*12ad0*/  FADD R137, R137, R140 ;  /* 0x0000008c89897221 */ /* 0x000fe20000000000 */
[----:B------:R-:W-:Y:S01]  /*12ae0*/  FADD R140, R15, R74 ;  /* 0x0000004a0f8c7221 */ /* 0x000fe20000000000 */
[----:B------:R-:W-:Y:S01]  /*12af0*/  FADD R201, R45, R68 ;  /* 0x000000442dc97221 */ /* 0x000fe20000000000 */
[----:B------:R-:W-:Y:S01]  /*12b00*/  FADD R203, R138, R7 ;  /* 0x000000078acb7221 */ /* 0x000fe20000000000 */
[----:B------:R-:W-:Y:S01]  /*12b10*/  FADD R26, R26, R29 ;  /* 0x0000001d1a1a7221 */ /* 0x000fe20000000000 */
[----:B------:R-:W-:Y:S01]  /*12b20*/  @!P2 FMUL R104, R104, 0.5 ;  /* 0x3f0000006868a820 */ /* 0x000fe20000400000 */
[----:B---3--:R-:W-:Y:S01]  /*12b30*/  @!P6 FMUL R109, R109, R109 ;  /* 0x0000006d6d6de220 */ /* 0x008fe20000400000 */
[----:B------:R-:W-:Y:S01]  /*12b40*/  FSETP.GEU.AND P6, PT, R117, -126, PT ;  /* 0xc2fc00007500780b */ /* 0x000fe20003fce000 */
[----:B------:R-:W2:Y:S01]  /*12b50*/  MUFU.EX2 R101, R101 ;  /* 0x0000006500657308 */ /* 0x000ea20000000800 */
[----:B------:R-:W-:Y:S01]  /*12b60*/  FADD R140, R140, R147 ;  /* 0x000000938c8c7221 */ /* 0x000fe20000000000 */
[----:B------:R-:W-:Y:S01]  /*12b70*/  FADD R147, R47, R102 ;  /* 0x000000662f937221 */ /* 0x000fe20000000000 */
[----:B------:R-:W-:Y:S01]  /*12b80*/  FADD R199, R48, R109 ;  /* 0x0000006d30c77221 */ /* 0x000fe20000000000 */
[----:B------:R-:W-:Y:S01]  /*12b90*/  @!P4 FMUL R12, R12, 0.5 ;  /* 0x3f0000000c0cc820 */ /* 0x000fe20000400000 */
[----:B------:R-:W-:Y:S01]  /*12ba0*/  FADD R200, R200, R203 ;  /* 0x000000cbc8c87221 */ /* 0x000fe20000000000 */
[----:B-1----:R-:W-:Y:S01]  /*12bb0*/  @!P5 FMUL R116, R116, R116 ;  /* 0x000000747474d220 */ /* 0x002fe20000400000 */
[----:B------:R-:W-:Y:S01]  /*12bc0*/  FSETP.GEU.AND P5, PT, R113, -126, PT ;  /* 0xc2fc00007100780b */ /* 0x000fe20003fae000 */
[----:B------:R-:W1:Y:S01]  /*12bd0*/  MUFU.EX2 R104, R104 ;  /* 0x0000006800687308 */ /* 0x000e620000000800 */
[----:B------:R-:W-:Y:S01]  /*12be0*/  FADD R146, R146, R147 ;  /* 0x0000009392927221 */ /* 0x000fe20000000000 */
[----:B------:R-:W-:Y:S01]  /*12bf0*/  FADD R147, R28, R57 ;  /* 0x000000391c937221 */ /* 0x000fe20000000000 */
[----:B------:R-:W-:Y:S01]  /*12c00*/  FADD R148, R148, R199 ;  /* 0x000000c794947221 */ /* 0x000fe20000000000 */
[----:B------:R-:W-:Y:S01]  /*12c10*/  @!P6 FMUL R117, R117, 0.5 ;  /* 0x3f0000007575e820 */ /* 0x000fe20000400000 */
[----:B------:R-:W-:Y:S01]  /*12c20*/  FADD R199, R122, R65 ;  /* 0x000000417ac77221 */ /* 0x000fe20000000000 */
[----:B------:R-:W-:Y:S01]  /*12c30*/  FADD R147, R147, R198 ;  /* 0x000000c693937221 */ /* 0x000fe20000000000 */
[----:B------:R-:W-:Y:S01]  /*12c40*/  FADD R198, R77, R6 ;  /* 0x000000064dc67221 */ /* 0x000fe20000000000 */
[----:B------:R-:W3:Y:S01]  /*12c50*/  MUFU.EX2 R12, R12 ;  /* 0x0000000c000c7308 */ /* 0x000ee20000000800 */
[----:B--2---:R-:W-:Y:S01]  /*12c60*/  @!P3 FMUL R101, R101, R101 ;  /* 0x000000656565b220 */ /* 0x004fe20000400000 */
[----:B------:R-:W-:Y:S01]  /*12c70*/  FSETP.GEU.AND P3, PT, R212, -126, PT ;  /* 0xc2fc0000d400780b */ /* 0x000fe20003f6e000 */
[----:B------:R-:W-:Y:S01]  /*12c80*/  FADD R151, R151, R198 ;  /* 0x000000c697977221 */ /* 0x000fe20000000000 */
[----:B------:R-:W-:Y:S01]  /*12c90*/  @!P5 FMUL R113, R113, 0.5 ;  /* 0x3f0000007171d820 */ /* 0x000fe20000400000 */
        /* <DEDUP_REMOVED lines=16> */
[----:B------:R-:W-:Y:S01]  /*12da0*/  FADD R202, R53, R12 ;  /* 0x0000000c35ca7221 */ /* 0x000fe20000000000 */
[----:B------:R-:W-:Y:S01]  /*12db0*/  FADD R137, R137, R140 ;  /* 0x0000008c89897221 */ /* 0x000fe20000000000 */
[----:B------:R-:W-:Y:S01]  /*12dc0*/  @!P2 FMUL R108, R108, 0.5 ;  /* 0x3f0000006c6ca820 */ /* 0x000fe20000400000 */
[----:B------:R-:W-:Y:S01]  /*12dd0*/  MUFU.EX2 R212, R212 ;  /* 0x000000d400d47308 */ /* 0x000fe20000000800 */
[----:B--2---:R-:W-:Y:S01]  /*12de0*/  @!P6 FMUL R117, R117, R117 ;  /* 0x000000757575e220 */ /* 0x004fe20000400000 */
[----:B------:R-:W-:Y:S01]  /*12df0*/  FSETP.GEU.AND P6, PT, R121, -126, PT ;  /* 0xc2fc00007900780b */ /* 0x000fe20003fce000 */
[----:B------:R-:W-:Y:S01]  /*12e00*/  FADD R199, R199, R202 ;  /* 0x000000cac7c77221 */ /* 0x000fe20000000000 */
[----:B------:R-:W-:Y:S01]  /*12e10*/  FADD R202, R36, R61 ;  /* 0x0000003d24ca7221 */ /* 0x000fe20000000000 */
[----:B------:R-:W-:Y:S01]  /*12e20*/  FADD R206, R52, R117 ;  /* 0x0000007534ce7221 */ /* 0x000fe20000000000 */
[----:B------:R-:W-:Y:S01]  /*12e30*/  FADD R145, R146, R145 ;  /* 0x0000009192917221 */ /* 0x000fe20000000000 */
[----:B------:R-:W-:Y:S01]  /*12e40*/  @!P4 FMUL R120, R120, 0.5 ;  /* 0x3f0000007878c820 */ /* 0x000fe20000400000 */
        /* <DEDUP_REMOVED lines=17> */
[----:B--2---:R-:W-:Y:S01]  /*12f60*/  @!P2 FMUL R108, R108, R108 ;  /* 0x0000006c6c6ca220 */ /* 0x004fe20000400000 */
[----:B------:R-:W-:Y:S01]  /*12f70*/  FSETP.GEU.AND P2, PT, R139, -126, PT ;  /* 0xc2fc00008b00780b */ /* 0x000fe20003f4e000 */
[----:B------:R-:W-:Y:S01]  /*12f80*/  FADD R210, R205, R208 ;  /* 0x000000d0cdd27221 */ /* 0x000fe20000000000 */
[----:B------:R-:W-:Y:S01]  /*12f90*/  FADD R207, R204, R207 ;  /* 0x000000cfcccf7221 */ /* 0x000fe20000000000 */
[----:B------:R-:W-:Y:S01]  /*12fa0*/  FADD R203, R40, R101 ;  /* 0x0000006528cb7221 */ /* 0x000fe20000000000 */
[----:B------:R-:W-:Y:S01]  /*12fb0*/  FADD R205, R85, R108 ;  /* 0x0000006c55cd7221 */ /* 0x000fe20000000000 */
[----:B------:R-:W-:Y:S01]  /*12fc0*/  FADD R150, R150, R151 ;  /* 0x0000009796967221 */ /* 0x000fe20000000000 */
[----:B------:R-:W2:Y:S01]  /*12fd0*/  MUFU.EX2 R125, R125 ;  /* 0x0000007d007d7308 */ /* 0x000ea20000000800 */
[----:B-1----:R-:W-:Y:S01]  /*12fe0*/  @!P4 FMUL R120, R120, R120 ;  /* 0x000000787878c220 */ /* 0x002fe20000400000 */
[----:B------:R-:W-:Y:S01]  /*12ff0*/  FADD R198, R198, R199 ;  /* 0x000000c7c6c67221 */ /* 0x000fe20000000000 */
[----:B------:R-:W-:Y:S01]  /*13000*/  FADD R200, R200, R201 ;  /* 0x000000c9c8c87221 */ /* 0x000fe20000000000 */
[----:B------:R-:W-:Y:S01]  /*13010*/  FADD R202, R202, R211 ;  /* 0x000000d3caca7221 */ /* 0x000fe20000000000 */
[----:B------:R-:W-:Y:S01]  /*13020*/  FADD R204, R127, R120 ;  /* 0x000000787fcc7221 */ /* 0x000fe20000000000 */
[----:B------:R-:W-:Y:S01]  /*13030*/  FADD R209, R209, R210 ;  /* 0x000000d2d1d17221 */ /* 0x000fe20000000000 */
[----:B------:R-:W-:Y:S01]  /*13040*/  @!P2 FMUL R139, R139, 0.5 ;  /* 0x3f0000008b8ba820 */ /* 0x000fe20000400000 */
[----:B------:R-:W-:Y:S01]  /*13050*/  FADD R26, R26, R141 ;  /* 0x0000008d1a1a7221 */ /* 0x000fe20000000000 */
[----:B---3--:R-:W-:Y:S01]  /*13060*/  @!P6 FMUL R121, R121, R121 ;  /* 0x000000797979e220 */ /* 0x008fe20000400000 */
[----:B------:R-:W-:Y:S01]  /*13070*/  FADD R204, R204, R205 ;  /* 0x000000cdcccc7221 */ /* 0x000fe20000000000 */
[----:B------:R-:W-:Y:S01]  /*13080*/  FADD R124, R124, R137 ;  /* 0x000000897c7c7221 */ /* 0x000fe20000000000 */
[----:B------:R-:W-:Y:S01]  /*13090*/  FADD R143, R128, R143 ;  /* 0x0000008f808f7221 */ /* 0x000fe20000000000 */
[----:B------:R-:W-:Y:S01]  /*130a0*/  FADD R208, R56, R121 ;  /* 0x0000007938d07221 */ /* 0x000fe20000000000 */
[----:B------:R-:W1:Y:S01]  /*130b0*/  MUFU.EX2 R139, R139 ;  /* 0x0000008b008b7308 */ /* 0x000e620000000800 */
[----:B------:R-:W-:Y:S01]  /*130c0*/  FADD R145, R132, R145 ;  /* 0x0000009184917221 */ /* 0x000fe20000000000 */
[----:B------:R-:W-:Y:S01]  /*130d0*/  FADD R147, R147, R202 ;  /* 0x000000ca93937221 */ /* 0x000fe20000000000 */
[----:B--2---:R-:W-:Y:S01]  /*130e0*/  @!P5 FMUL R125, R125, R125 ;  /* 0x0000007d7d7dd220 */ /* 0x004fe20000400000 */
        /* <DEDUP_REMOVED lines=8> */
[----:B------:R-:W-:Y:S01]  /*13170*/  FADD R198, R198, R207 ;  /* 0x000000cfc6c67221 */ /* 0x000fe20000000000 */
[----:B------:R-:W-:Y:S01]  /*13180*/  F2FP.F16.F32.PACK_AB R29, R24, R13 ;  /* 0x0000000d181d723e */ /* 0x000fe200000000ff */
[----:B------:R-:W-:Y:S01]  /*13190*/  FADD R145, R26, R145 ;  /* 0x000000911a917221 */ /* 0x000fe20000000000 */
[----:B------:R-:W-:Y:S01]  /*131a0*/  FADD R25, R25, R204 ;  /* 0x000000cc19197221 */ /* 0x000fe20000000000 */
[----:B------:R-:W-:Y:S01]  /*131b0*/  FADD R147, R147, R198 ;  /* 0x000000c693937221 */ /* 0x000fe20000000000 */
[----:B------:R-:W-:Y:S01]  /*131c0*/  SHF.L.U32 R11, R2, 0x1f, RZ ;  /* 0x0000001f020b7819 */ /* 0x000fe200000006ff */
[----:B------:R-:W-:Y:S01]  /*131d0*/  @!P3 FMUL R212, R212, R212 ;  /* 0x000000d4d4d4b220 */ /* 0x000fe20000400000 */
[----:B------:R-:W-:Y:S01]  /*131e0*/  FADD R25, R200, R25 ;  /* 0x00000019c8197221 */ /* 0x000fe20000000000 */
[----:B------:R-:W-:Y:S01]  /*131f0*/  F2FP.F16.F32.PACK_AB R24, R37, R36 ;  /* 0x000000242518723e */ /* 0x000fe200000000ff */
[----:B-1----:R-:W-:Y:S01]  /*13200*/  @!P2 FMUL R139, R139, R139 ;  /* 0x0000008b8b8ba220 */ /* 0x002fe20000400000 */
[----:B------:R-:W-:Y:S01]  /*13210*/  F2FP.F16.F32.PACK_AB R47, R47, R50 ;  /* 0x000000322f2f723e */ /* 0x000fe200000000ff */
[----:B------:R-:W-:Y:S01]  /*13220*/  FADD R150, R150, R25 ;  /* 0x0000001996967221 */ /* 0x000fe20000000000 */
[----:B------:R-:W-:Y:S01]  /*13230*/  F2FP.F16.F32.PACK_AB R37, R15, R38 ;  /* 0x000000260f25723e */ /* 0x000fe200000000ff */
[----:B------:R1:W2:Y:S01]  /*13240*/  SYNCS.PHASECHK.TRANS64.TRYWAIT P2, [UR7+0x37000], R11 ;  /* 0x0370000bff0075a7 */ /* 0x0002a20008040147 */
[----:B------:R-:W-:Y:S01]  /*13250*/  F2FP.F16.F32.PACK_AB R50, R76, R53 ;  /* 0x000000354c32723e */ /* 0x000fe200000000ff */
[----:B------:R-:W-:Y:S01]  /*13260*/  FADD R150, R147, R150 ;  /* 0x0000009693967221 */ /* 0x000fe20000000000 */
[----:B------:R-:W-:Y:S01]  /*13270*/  F2FP.F16.F32.PACK_AB R38, R127, R40 ;  /* 0x000000287f26723e */ /* 0x000fe200000000ff */
[----:B------:R-:W-:Y:S01]  /*13280*/  FFMA R3, R212, R3, R145 ;  /* 0x00000003d4037223 */ /* 0x000fe20000000091 */
[----:B------:R-:W-:Y:S01]  /*13290*/  F2FP.F16.F32.PACK_AB R52, R81, R52 ;  /* 0x000000345134723e */ /* 0x000fe200000000ff */
[----:B------:R-:W-:Y:S01]  /*132a0*/  FMUL R186, R186, R212 ;  /* 0x000000d4baba7220 */ /* 0x000fe20000400000 */
[----:B------:R-:W-:Y:S01]  /*132b0*/  F2FP.F16.F32.PACK_AB R53, R19, R54 ;  /* 0x000000361335723e */ /* 0x000fe200000000ff */
[----:B------:R-:W-:Y:S01]  /*132c0*/  FFMA R4, R139, R4, R150 ;  /* 0x000000048b047223 */ /* 0x000fe20000000096 */
[----:B------:R-:W-:Y:S01]  /*132d0*/  F2FP.F16.F32.PACK_AB R59, R59, R62 ;  /* 0x0000003e3b3b723e */ /* 0x000fe200000000ff */
[-C--:B------:R-:W-:Y:S01]  /*132e0*/  FMUL R187, R187, R212.reuse ;  /* 0x000000d4bbbb7220 */ /* 0x080fe20000400000 */
[----:B------:R-:W-:Y:S01]  /*132f0*/  F2FP.F16.F32.PACK_AB R40, R60, R41 ;  /* 0x000000293c28723e */ /* 0x000fe200000000ff */
[----:B------:R-:W-:Y:S01]  /*13300*/  FMUL R190, R190, R212 ;  /* 0x000000d4bebe7220 */ /* 0x000fe20000400000 */
        /* <DEDUP_REMOVED lines=74> */
[----:B------:R-:W-:Y:S01]  /*137b0*/  F2FP.F16.F32.PACK_AB R106, R108, R121 ;  /* 0x000000796c6a723e */ /* 0x000fe200000000ff */
[----:B-12---:R-:W-:Y:S06]  /*137c0*/  @!P0 BRA `(.L_x_39) ;  /* 0x0000000000048947 */ /* 0x006fec0003800000 */
[----:B------:R-:W-:Y:S01]  /*137d0*/  BPT.TRAP 0x1 ;  /* 0x000000040000795c */ /* 0x000fe20000300000 */
.L_x_39:
[----:B------:R-:W-:Y:S05]  /*137e0*/  @P2 BRA `(.L_x_40) ;  /* 0x0000000000082947 */ /* 0x000fea0003800000 */
[----:B------:R-:W1:Y:S02]  /*137f0*/  SYNCS.PHASECHK.TRANS64.TRYWAIT P2, [UR7+0x37000], R11 ;  /* 0x0370000bff0075a7 */ /* 0x000e640008040147 */
[----:B-1----:R-:W-:Y:S05]  /*13800*/  @!P2 BRA `(.L_x_41) ;  /* 0x0000005000a8a947 */ /* 0x002fea0003800000 */
.L_x_40:
        /* <DEDUP_REMOVED lines=13> */
[----:B------:R-:W-:-:S02]  /*138e0*/  WARPGROUP.DEPBAR.LE gsb0, 0x0 ;  /* 0x00008000000079c5 */ /* 0x000fc40000010000 */
[----:B------:R-:W-:-:S06]  /*138f0*/  WARPGROUP.ARRIVE ;  /* 0x00000000000079c5 */ /* 0x000fcc0000000000 */
[----:B------:R-:W-:Y:S01]  /*13900*/  HGMMA.64x16x16.F32 R176, R28, gdesc[UR12].tnspB, R176, gsb0 ;  /* 0x4020000c1cb07df0 */ /* 0x000fe200080008b0 */
[----:B------:R-:W-:Y:S01]  /*13910*/  UMOV UR14, UR30 ;  /* 0x0000001e000e7c82 */ /* 0x000fe20008000000 */
[----:B------:R-:W-:Y:S01]  /*13920*/  UMOV UR15, 0xc0000010 ;  /* 0xc0000010000f7882 */ /* 0x000fe20000000000 */
[----:B------:R-:W-:Y:S01]  /*13930*/  UIADD3 UR30, UR10, 0x620, URZ ;  /* 0x000006200a1e7890 */ /* 0x000fe2000fffe03f */
        /* <DEDUP_REMOVED lines=382> */
[----:B------:R-:W-:Y:S01]  /*15120*/  HGMMA.64x16x16.F32 R184, R104, gdesc[UR12].tnspB, R184, gsb0 ;  /* 0x4020000c68b87df0 */ /* 0x000fe200080008b8 */
[----:B------:R-:W-:Y:S01]  /*15130*/  UMOV UR14, UR30 ;  /* 0x0000001e000e7c82 */ /* 0x000fe20008000000 */
        /* <DEDUP_REMOVED lines=16> */
.L_x_42:
[----:B------:R-:W-:-:S04]  /*15240*/  ULEA UR7, UR25, UR37, 0x3 ;  /* 0x0000002519077291 */ /* 0x000fc8000f8e183f */
[----:B------:R-:W-:-:S04]  /*15250*/  UIADD3 UR7, UR7, 0x37028, URZ ;  /* 0x0003702807077890 */ /* 0x000fc8000fffe03f */
[----:B------:R-:W-:-:S09]  /*15260*/  UPRMT UR7, URZ, 0x654, UR7 ;  /* 0x000006543f077896 */ /* 0x000fd20008000007 */
[----:B------:R-:W-:Y:S01]  /*15270*/  SYNCS.ARRIVE.TRANS64.RED.A1T0 RZ, [UR7], RZ ;  /* 0x000000ffffff79a7 */ /* 0x000fe20008100407 */
[----:B------:R-:W-:Y:S05]  /*15280*/  @P1 BRA `(.L_x_43) ;  /* 0x0000000000041947 */ /* 0x000fea0003800000 */
[----:B------:R-:W-:Y:S01]  /*15290*/  BPT.TRAP 0x1 ;  /* 0x000000040000795c */ /* 0x000fe20000300000 */
.L_x_43:
[----:B------:R-:W-:-:S04]  /*152a0*/  UIADD3 UR25, UR25, 0x1, URZ ;  /* 0x0000000119197890 */ /* 0x000fc8000fffe03f */
[----:B------:R-:W-:-:S04]  /*152b0*/  UISETP.NE.AND UP0, UPT, UR25, 0x5, UPT ;  /* 0x000000051900788c */ /* 0x000fc8000bf05270 */
[----:B------:R-:W-:Y:S01]  /*152c0*/  USEL UR25, UR25, URZ, UP0 ;  /* 0x0000003f19197287 */ /* 0x000fe20008000000 */
[----:B------:R-:W-:Y:S11]  /*152d0*/  @!P0 BRA `(.L_x_44) ;  /* 0x0000000000048947 */ /* 0x000ff60003800000 */
[----:B------:R-:W-:Y:S01]  /*152e0*/  BPT.TRAP 0x1 ;  /* 0x000000040000795c */ /* 0x000fe20000300000 */
.L_x_44:
[----:B------:R-:W-:-:S04]  /*152f0*/  ULEA UR7, UR25, UR37, 0x3 ;  /* 0x0000002519077291 */ /* 0x000fc8000f8e183f */
[----:B------:R-:W-:-:S04]  /*15300*/  UIADD3 UR7, UR7, 0x37028, URZ ;  /* 0x0003702807077890 */ /* 0x000fc8000fffe03f */
[----:B------:R-:W-:-:S09]  /*15310*/  UPRMT UR7, URZ, 0x654, UR7 ;  /* 0x000006543f077896 */ /* 0x000fd20008000007 */
[----:B------:R-:W-:Y:S01]  /*15320*/  SYNCS.ARRIVE.TRANS64.RED.A1T0 RZ, [UR7], RZ ;  /* 0x000000ffffff79a7 */ /* 0x000fe20008100407 */
[----:B------:R-:W-:Y:S05]  /*15330*/  @P1 BRA `(.L_x_45) ;  /* 0x0000000000041947 */ /* 0x000fea0003800000 */
[----:B------:R-:W-:Y:S01]  /*15340*/  BPT.TRAP 0x1 ;  /* 0x000000040000795c */ /* 0x000fe20000300000 */
.L_x_45:
[----:B------:R-:W-:Y:S01]  /*15350*/  UIADD3 UR6, UR6, 0x1, URZ ;  /* 0x0000000106067890 */ /* 0x000fe2000fffe03f */
[C---:B------:R-:W-:Y:S01]  /*15360*/  ISETP.GT.AND P2, PT, R5.reuse, 0x1, PT ;  /* 0x000000010500780c */ /* 0x040fe20003f44270 */
[----:B------:R-:W-:Y:S01]  /*15370*/  UIADD3 UR25, UR25, 0x1, URZ ;  /* 0x0000000119197890 */ /* 0x000fe2000fffe03f */
[----:B------:R-:W-:Y:S01]  /*15380*/  VIADD R5, R5, 0xffffffff ;  /* 0xffffffff05057836 */ /* 0x000fe20000000000 */
[----:B------:R-:W-:Y:S01]  /*15390*/  UISETP.NE.AND UP1, UPT, UR6, 0x5, UPT ;  /* 0x000000050600788c */ /* 0x000fe2000bf25270 */
[----:B------:R-:W-:Y:S01]  /*153a0*/  IADD3 R0, R0, 0x100, RZ ;  /* 0x0000010000007810 */ /* 0x000fe20007ffe0ff */
[----:B------:R-:W-:Y:S01]  /*153b0*/  UISETP.NE.AND UP0, UPT, UR25, 0x5, UPT ;  /* 0x000000051900788c */ /* 0x000fe2000bf05270 */
[----:B-1----:R-:W-:Y:S01]  /*153c0*/  MOV R6, R8 ;  /* 0x0000000800067202 */ /* 0x002fe20000000f00 */
[----:B------:R-:W-:Y:S01]  /*153d0*/  USEL UR7, URZ, 0x1, UP1 ;  /* 0x000000013f077887 */ /* 0x000fe20008800000 */
[----:B------:R-:W-:Y:S01]  /*153e0*/  MOV R7, R10 ;  /* 0x0000000a00077202 */ /* 0x000fe20000000f00 */
[----:B------:R-:W-:-:S02]  /*153f0*/  USEL UR25, UR25, URZ, UP0 ;  /* 0x0000003f19197287 */ /* 0x000fc40008000000 */
[----:B------:R-:W-:Y:S02]  /*15400*/  USEL UR27, UR6, URZ, UP1 ;  /* 0x0000003f061b7287 */ /* 0x000fe40008800000 */
[----:B------:R-:W-:Y:S01]  /*15410*/  LOP3.LUT R2, R2, UR7, RZ, 0x3c, !PT ;  /* 0x0000000702027c12 */ /* 0x000fe2000f8e3cff */
[----:B------:R-:W-:Y:S09]  /*15420*/  @P2 BRA `(.L_x_46) ;  /* 0xffffff9000042947 */ /* 0x000ff2000383ffff */
.L_x_35:
[----:B------:R-:W1:Y:S01]  /*15430*/  SHFL.BFLY PT, R5, R4, 0x1, 0x1f ;  /* 0x0c201f0004057f89 */ /* 0x000e6200000e0000 */
[----:B------:R-:W-:Y:S01]  /*15440*/  BSSY B0, `(.L_x_47) ;  /* 0x0000024000007945 */ /* 0x000fe20003800000 */
[----:B------:R-:W-:Y:S02]  /*15450*/  MOV R7, 0x7f800000 ;  /* 0x7f80000000077802 */ /* 0x000fe40000000f00 */
[----:B------:R-:W2:Y:S01]  /*15460*/  SHFL.BFLY PT, R0, R3, 0x1, 0x1f ;  /* 0x0c201f0003007f89 */ /* 0x000ea200000e0000 */
[----:B------:R-:W-:Y:S02]  /*15470*/  MOV R9, 0x3f800000 ;  /* 0x3f80000000097802 */ /* 0x000fe40000000f00 */
[----:B------:R-:W-:Y:S01]  /*15480*/  MOV R11, 0x7f800000 ;  /* 0x7f800000000b7802 */ /* 0x000fe20000000f00 */
[----:B-1----:R-:W-:Y:S01]  /*15490*/  FADD R5, R5, R4 ;  /* 0x0000000405057221 */ /* 0x002fe20000000000 */
[----:B--2---:R-:W-:-:S04]  /*154a0*/  FADD R16, R0, R3 ;  /* 0x0000000300107221 */ /* 0x004fc80000000000 */
[----:B------:R-:W1:Y:S01]  /*154b0*/  SHFL.BFLY PT, R2, R5, 0x2, 0x1f ;  /* 0x0c401f0005027f89 */ /* 0x000e6200000e0000 */
[----:B------:R-:W-:-:S03]  /*154c0*/  IMAD.MOV.U32 R0, RZ, RZ, 0x3f800000 ;  /* 0x3f800000ff007424 */ /* 0x000fc600078e00ff */
[----:B------:R-:W2:Y:S01]  /*154d0*/  SHFL.BFLY PT, R17, R16, 0x2, 0x1f ;  /* 0x0c401f0010117f89 */ /* 0x000ea200000e0000 */
[C---:B-1----:R-:W-:Y:S01]  /*154e0*/  FSETP.NE.AND P0, PT, R5.reuse, -R2, PT ;  /* 0x800000020500720b */ /* 0x042fe20003f05000 */
[----:B------:R-:W-:Y:S01]  /*154f0*/  FADD R2, R5, R2 ;  /* 0x0000000205027221 */ /* 0x000fe20000000000 */
[----:B--2---:R-:W-:-:S11]  /*15500*/  FADD R6, R16, R17 ;  /* 0x0000001110067221 */ /* 0x004fd60000000000 */
[----:B------:R-:W-:Y:S05]  /*15510*/  @!P0 BRA `(.L_x_48) ;  /* 0x0000000000588947 */ /* 0x000fea0003800000 */
[----:B------:R-:W-:Y:S01]  /*15520*/  MOV R4, R2 ;  /* 0x0000000200047202 */ /* 0x000fe20000000f00 */
[----:B------:R-:W-:Y:S03]  /*15530*/  BSSY B1, `(.L_x_49) ;  /* 0x000000d000017945 */ /* 0x000fe60003800000 */
[----:B------:R-:W-:-:S04]  /*15540*/  IADD3 R0, R4, 0x1800000, RZ ;  /* 0x0180000004007810 */ /* 0x000fc80007ffe0ff */
[----:B------:R-:W-:-:S04]  /*15550*/  LOP3.LUT R0, R0, 0x7f800000, RZ, 0xc0, !PT ;  /* 0x7f80000000007812 */ /* 0x000fc800078ec0ff */
[----:B------:R-:W-:-:S13]  /*15560*/  ISETP.GT.U32.AND P0, PT, R0, 0x1ffffff, PT ;  /* 0x01ffffff0000780c */ /* 0x000fda0003f04070 */
[----:B------:R-:W-:Y:S05]  /*15570*/  @P0 BRA `(.L_x_50) ;  /* 0x0000000000100947 */ /* 0x000fea0003800000 */
[----:B------:R-:W-:Y:S02]  /*15580*/  MOV R2, R4 ;  /* 0x0000000400027202 */ /* 0x000fe40000000f00 */
[----:B------:R-:W-:-:S07]  /*15590*/  MOV R15, 0x155b0 ;  /* 0x000155b0000f7802 */ /* 0x000fce0000000f00 */
[----:B------:R-:W-:Y:S05]  /*155a0*/  CALL.REL.NOINC `($__internal_0_$__cuda_sm20_rcp_rn_f32_slowpath) ;  /* 0x0000003400e87944 */ /* 0x000fea0003c00000 */
[----:B------:R-:W-:Y:S05]  /*155b0*/  BRA `(.L_x_51) ;  /* 0x0000000000107947 */ /* 0x000fea0003800000 */
.L_x_50:
[----:B------:R-:W1:Y:S02]  /*155c0*/  MUFU.RCP R3, R4 ;  /* 0x0000000400037308 */ /* 0x000e640000001000 */
[----:B-1----:R-:W-:-:S04]  /*155d0*/  FFMA R0, R4, R3, -1 ;  /* 0xbf80000004007423 */ /* 0x002fc80000000003 */
[----:B------:R-:W-:-:S04]  /*155e0*/  FADD.FTZ R0, -R0, -RZ ;  /* 0x800000ff00007221 */ /* 0x000fc80000010100 */
[----:B------:R-:W-:-:S07]  /*155f0*/  FFMA R0, R3, R0, R3 ;  /* 0x0000000003007223 */ /* 0x000fce0000000003 */
.L_x_51:
[----:B------:R-:W-:Y:S05]  /*15600*/  BSYNC B1 ;  /* 0x0000000000017941 */ /* 0x000fea0003800000 */
.L_x_49:
[----:B------:R-:W-:Y:S01]  /*15610*/  FSETP.GEU.AND P0, PT, |R4|, 1.175494350822287508e-38, PT ;  /* 0x008000000400780b */ /* 0x000fe20003f0e200 */
[----:B------:R-:W-:-:S12]  /*15620*/  ULDC UR4, c[0x0][0x600] ;  /* 0x0001800000047ab9 */ /* 0x000fd80000000800 */
[----:B------:R-:W-:-:S04]  /*15630*/  @!P0 FMUL R4, R4, 16777216 ;  /* 0x4b80000004048820 */ /* 0x000fc80000400000 */
[----:B------:R-:W1:Y:S02]  /*15640*/  MUFU.LG2 R2, R4 ;  /* 0x0000000400027308 */ /* 0x000e640000000c00 */
[----:B-1----:R-:W-:-:S04]  /*15650*/  @!P0 FADD R2, R2, -24 ;  /* 0xc1c0000002028421 */ /* 0x002fc80000000000 */
[----:B------:R-:W-:-:S04]  /*15660*/  FMUL R11, R2, 0.69314718246459960938 ;  /* 0x3f317218020b7820 */ /* 0x000fc80000400000 */
[----:B------:R-:W-:-:S07]  /*15670*/  FFMA R11, R8, UR4, R11 ;  /* 0x00000004080b7c23 */ /* 0x000fce000800000b */
.L_x_48:
[----:B------:R-:W-:Y:S05]  /*15680*/  BSYNC B0 ;  /* 0x0000000000007941 */ /* 0x000fea0003800000 */
.L_x_47:
[----:B------:R-:W-:Y:S01]  /*15690*/  FSETP.NE.AND P0, PT, R16, -R17, PT ;  /* 0x800000111000720b */ /* 0x000fe20003f05000 */
[----:B------:R-:W-:Y:S01]  /*156a0*/  ULDC UR4, c[0x0][0x608] ;  /* 0x0001820000047ab9 */ /* 0x000fe20000000800 */
[----:B------:R-:W-:Y:S01]  /*156b0*/  BSSY B0, `(.L_x_52) ;  /* 0x000002d000007945 */ /* 0x000fe20003800000 */
[----:B------:R-:W-:-:S04]  /*156c0*/  FMUL R0, R0, UR4 ;  /* 0x0000000400007c20 */ /* 0x000fc80008400000 */
        /* <DEDUP_REMOVED lines=20> */
[----:B------:R-:W-:Y:S06]  /*15810*/  @!P0 BRA `(.L_x_53) ;  /* 0x0000000000588947 */ /* 0x000fec0003800000 */
[----:B------:R-:W-:Y:S01]  /*15820*/  IADD3 R0, R6, 0x1800000, RZ ;  /* 0x0180000006007810 */ /* 0x000fe20007ffe0ff */
[----:B------:R-:W-:Y:S03]  /*15830*/  BSSY B1, `(.L_x_54) ;  /* 0x000000d000017945 */ /* 0x000fe60003800000 */
[----:B------:R-:W-:-:S04]  /*15840*/  LOP3.LUT R0, R0, 0x7f800000, RZ, 0xc0, !PT ;  /* 0x7f80000000007812 */ /* 0x000fc800078ec0ff */
[----:B------:R-:W-:-:S13]  /*15850*/  ISETP.GT.U32.AND P0, PT, R0, 0x1ffffff, PT ;  /* 0x01ffffff0000780c */ /* 0x000fda0003f04070 */
[----:B------:R-:W-:Y:S05]  /*15860*/  @P0 BRA `(.L_x_55) ;  /* 0x0000000000140947 */ /* 0x000fea0003800000 */
[----:B------:R-:W-:Y:S01]  /*15870*/  IMAD.MOV.U32 R2, RZ, RZ, R6 ;  /* 0x000000ffff027224 */ /* 0x000fe200078e0006 */
[----:B------:R-:W-:-:S07]  /*15880*/  MOV R15, 0x158a0 ;  /* 0x000158a0000f7802 */ /* 0x000fce0000000f00 */
[----:B------:R-:W-:Y:S05]  /*15890*/  CALL.REL.NOINC `($__internal_0_$__cuda_sm20_rcp_rn_f32_slowpath) ;  /* 0x00000034002c7944 */ /* 0x000fea0003c00000 */
[----:B------:R-:W-:Y:S01]  /*158a0*/  MOV R9, R0 ;  /* 0x0000000000097202 */ /* 0x000fe20000000f00 */
[----:B------:R-:W-:Y:S06]  /*158b0*/  BRA `(.L_x_56) ;  /* 0x0000000000107947 */ /* 0x000fec0003800000 */
.L_x_55:
[----:B------:R-:W1:Y:S02]  /*158c0*/  MUFU.RCP R9, R6 ;  /* 0x0000000600097308 */ /* 0x000e640000001000 */
[----:B-1----:R-:W-:-:S04]  /*158d0*/  FFMA R0, R6, R9, -1 ;  /* 0xbf80000006007423 */ /* 0x002fc80000000009 */
[----:B------:R-:W-:-:S04]  /*158e0*/  FADD.FTZ R0, -R0, -RZ ;  /* 0x800000ff00007221 */ /* 0x000fc80000010100 */
[----:B------:R-:W-:-:S07]  /*158f0*/  FFMA R9, R9, R0, R9 ;  /* 0x0000000009097223 */ /* 0x000fce0000000009 */
.L_x_56:
[----:B------:R-:W-:Y:S05]  /*15900*/  BSYNC B1 ;  /* 0x0000000000017941 */ /* 0x000fea0003800000 */
.L_x_54:
[----:B------:R-:W-:Y:S01]  /*15910*/  FSETP.GEU.AND P0, PT, |R6|, 1.175494350822287508e-38, PT ;  /* 0x008000000600780b */ /* 0x000fe20003f0e200 */
[----:B------:R-:W-:-:S12]  /*15920*/  ULDC UR4, c[0x0][0x600] ;  /* 0x0001800000047ab9 */ /* 0x000fd80000000800 */
[----:B------:R-:W-:-:S04]  /*15930*/  @!P0 FMUL R6, R6, 16777216 ;  /* 0x4b80000006068820 */ /* 0x000fc80000400000 */
[----:B------:R-:W1:Y:S02]  /*15940*/  MUFU.LG2 R0, R6 ;  /* 0x0000000600007308 */ /* 0x000e640000000c00 */
[----:B-1----:R-:W-:-:S04]  /*15950*/  @!P0 FADD R0, R0, -24 ;  /* 0xc1c0000000008421 */ /* 0x002fc80000000000 */
[----:B------:R-:W-:-:S04]  /*15960*/  FMUL R7, R0, 0.69314718246459960938 ;  /* 0x3f31721800077820 */ /* 0x000fc80000400000 */
[----:B------:R-:W-:-:S07]  /*15970*/  FFMA R7, R10, UR4, R7 ;  /* 0x000000040a077c23 */ /* 0x000fce0008000007 */
.L_x_53:
[----:B------:R-:W-:Y:S05]  /*15980*/  BSYNC B0 ;  /* 0x0000000000007941 */ /* 0x000fea0003800000 */
.L_x_52:
[----:B------:R-:W-:Y:S01]  /*15990*/  UISETP.NE.AND UP0, UPT, UR36, 0x1, UPT ;  /* 0x000000012400788c */ /* 0x000fe2000bf05270 */
[----:B------:R-:W1:Y:S01]  /*159a0*/  S2R R2, SR_TID.X ;  /* 0x0000000000027919 */ /* 0x000e620000002100 */
[----:B------:R-:W-:Y:S02]  /*159b0*/  ULDC.64 UR8, c[0x0][0x208] ;  /* 0x0000820000087ab9 */ /* 0x000fe40000000a00 */
[----:B------:R-:W-:-:S06]  /*159c0*/  USEL UR4, URZ, 0x1, UP0 ;  /* 0x000000013f047887 */ /* 0x000fcc0008000000 */
[----:B------:R-:W-:Y:S01]  /*159d0*/  MOV R0, UR4 ;  /* 0x0000000400007c02 */ /* 0x000fe20008000f00 */
[----:B------:R-:W-:Y:S02]  /*159e0*/  ULDC UR4, c[0x0][0x608] ;  /* 0x0001820000047ab9 */ /* 0x000fe40000000800 */
[----:B------:R-:W-:Y:S01]  /*159f0*/  FMUL R9, R9, UR4 ;  /* 0x0000000409097c20 */ /* 0x000fe20008400000 */
[----:B------:R-:W-:-:S03]  /*15a00*/  SHF.L.U32 R0, R0, 0x1f, RZ ;  /* 0x0000001f00007819 */ /* 0x000fc600000006ff */
[-C--:B------:R-:W-:Y:S01]  /*15a10*/  FMUL R186, R186, R9.reuse ;  /* 0x00000009baba7220 */ /* 0x080fe20000400000 */
[----:B------:R-:W2:Y:S01]  /*15a20*/  SYNCS.PHASECHK.TRANS64.TRYWAIT P0, [UR28+0x8], R0 ;  /* 0x00000800ff0075a7 */ /* 0x000ea2000800015c */
[-C--:B------:R-:W-:Y:S01]  /*15a30*/  FMUL R44, R187, R9.reuse ;  /* 0x00000009bb2c7220 */ /* 0x080fe20000400000 */
[-C--:B------:R-:W-:Y:S01]  /*15a40*/  FMUL R190, R190, R9.reuse ;  /* 0x00000009bebe7220 */ /* 0x080fe20000400000 */
[-C--:B------:R-:W-:Y:S01]  /*15a50*/  FMUL R46, R191, R9.reuse ;  /* 0x00000009bf2e7220 */ /* 0x080fe20000400000 */
[-C--:B------:R-:W-:Y:S01]  /*15a60*/  FMUL R178, R178, R9.reuse ;  /* 0x00000009b2b27220 */ /* 0x080fe20000400000 */
[-C--:B------:R-:W-:Y:S01]  /*15a70*/  FMUL R48, R179, R9.reuse ;  /* 0x00000009b3307220 */ /* 0x080fe20000400000 */
[-C--:B------:R-:W-:Y:S01]  /*15a80*/  FMUL R182, R182, R9.reuse ;  /* 0x00000009b6b67220 */ /* 0x080fe20000400000 */
[----:B------:R-:W-:Y:S01]  /*15a90*/  FMUL R50, R183, R9 ;  /* 0x00000009b7327220 */ /* 0x000fe20000400000 */
[C---:B-1----:R-:W-:Y:S02]  /*15aa0*/  LOP3.LUT P1, R18, R2.reuse, 0x3, RZ, 0xc0, !PT ;  /* 0x0000000302127812 */ /* 0x042fe4000782c0ff */
[----:B------:R-:W-:Y:S01]  /*15ab0*/  LOP3.LUT R16, R2, 0x7f, RZ, 0xc0, !PT ;  /* 0x0000007f02107812 */ /* 0x000fe200078ec0ff */
[----:B--2---:R-:W-:Y:S10]  /*15ac0*/  @!P0 BRA `(.L_x_57) ;  /* 0x0000003000108947 */ /* 0x004ff40003800000 */
.L_x_113:
[----:B------:R-:W-:Y:S01]  /*15ad0*/  USHF.L.U32 UR42, UR42, 0x6, URZ ;  /* 0x000000062a2a7899 */ /* 0x000fe2000800063f */
[----:B------:R-:W-:Y:S01]  /*15ae0*/  BSSY B0, `(.L_x_58) ;  /* 0x0000018000007945 */ /* 0x000fe20003800000 */
[----:B------:R-:W-:-:S03]  /*15af0*/  SHF.R.U32.HI R17, RZ, 0x5, R16 ;  /* 0x00000005ff117819 */ /* 0x000fc60000011610 */
[----:B------:R-:W-:Y:S07]  /*15b00*/  @P1 BRA `(.L_x_59) ;  /* 0x0000000000541947 */ /* 0x000fee0003800000 */
[----:B------:R-:W2:Y:S01]  /*15b10*/  S2UR UR4, SR_CTAID.Y ;  /* 0x00000000000479c3 */ /* 0x000ea20000002600 */
[----:B-1----:R-:W-:Y:S01]  /*15b20*/  SHF.R.U32.HI R0, RZ, 0x2, R2 ;  /* 0x00000002ff007819 */ /* 0x002fe20000011602 */
[----:B------:R-:W-:Y:S01]  /*15b30*/  ULDC.64 UR6, c[0x0][0x688] ;  /* 0x0001a20000067ab9 */ /* 0x000fe20000000a00 */
[----:B------:R-:W-:Y:S02]  /*15b40*/  SHF.L.U32 R3, R17, 0x4, RZ ;  /* 0x0000000411037819 */ /* 0x000fe400000006ff */
[----:B------:R-:W-:-:S03]  /*15b50*/  LOP3.LUT R0, R0, 0x7, RZ, 0xc0, !PT ;  /* 0x0000000700007812 */ /* 0x000fc600078ec0ff */
[----:B------:R-:W1:Y:S01]  /*15b60*/  S2UR UR5, SR_CTAID.Z ;  /* 0x00000000000579c3 */ /* 0x000e620000002700 */
[----:B------:R-:W-:-:S04]  /*15b70*/  LOP3.LUT R0, R3, 0xfffffff0, R0, 0xe2, !PT ;  /* 0xfffffff003007812 */ /* 0x000fc800078ee200 */
[----:B------:R-:W-:-:S04]  /*15b80*/  IADD3 R3, R0, UR42, RZ ;  /* 0x0000002a00037c10 */ /* 0x000fc8000fffe0ff */
[----:B------:R-:W-:Y:S01]  /*15b90*/  IADD3 R2, R3, 0x8, RZ ;  /* 0x0000000803027810 */ /* 0x000fe20007ffe0ff */
[----:B--2---:R-:W-:-:S04]  /*15ba0*/  UIMAD UR4, UR4, UR6, UR42 ;  /* 0x00000006040472a4 */ /* 0x004fc8000f8e022a */
[----:B-1----:R-:W-:-:S03]  /*15bb0*/  UIMAD UR4, UR5, UR7, UR4 ;  /* 0x00000007050472a4 */ /* 0x002fc6000f8e0204 */
[----:B------:R-:W-:Y:S02]  /*15bc0*/  ULDC UR5, c[0x0][0x288] ;  /* 0x0000a20000057ab9 */ /* 0x000fe40000000800 */
[----:B------:R-:W-:Y:S02]  /*15bd0*/  ISETP.GE.U32.AND P0, PT, R3, UR5, PT ;  /* 0x0000000503007c0c */ /* 0x000fe4000bf06070 */
[----:B------:R-:W-:Y:S02]  /*15be0*/  IADD3 R0, P2, R0, UR4, RZ ;  /* 0x0000000400007c10 */ /* 0x000fe4000ff5e0ff */
[----:B------:R-:W-:Y:S01]  /*15bf0*/  ISETP.GE.U32.AND P1, PT, R2, UR5, PT ;  /* 0x0000000502007c0c */ /* 0x000fe2000bf26070 */
[----:B------:R-:W-:Y:S02]  /*15c00*/  ULDC.64 UR4, c[0x0][0x680] ;  /* 0x0001a00000047ab9 */ /* 0x000fe40000000a00 */
[----:B------:R-:W-:Y:S01]  /*15c10*/  IMAD.X R3, RZ, RZ, RZ, P2 ;  /* 0x000000ffff037224 */ /* 0x000fe200010e06ff */
[----:B------:R-:W-:-:S04]  /*15c20*/  LEA R2, P2, R0, UR4, 0x2 ;  /* 0x0000000400027c11 */ /* 0x000fc8000f8410ff */
[----:B------:R-:W-:-:S05]  /*15c30*/  LEA.HI.X R3, R0, UR5, R3, 0x2, P2 ;  /* 0x0000000500037c11 */ /* 0x000fca00090f1403 */
[----:B------:R2:W-:Y:S04]  /*15c40*/  @!P0 STG.E desc[UR8][R2.64], R11 ;  /* 0x0000000b02008986 */ /* 0x0005e8000c101908 */
[----:B------:R2:W-:Y:S02]  /*15c50*/  @!P1 STG.E desc[UR8][R2.64+0x20], R7 ;  /* 0x0000200702009986 */ /* 0x0005e4000c101908 */
.L_x_59:
[----:B------:R-:W-:Y:S05]  /*15c60*/  BSYNC B0 ;  /* 0x0000000000007941 */ /* 0x000fea0003800000 */
.L_x_58:
[----:B------:R-:W-:Y:S01]  /*15c70*/  ULDC.64 UR4, c[0x0][0x730] ;  /* 0x0001cc0000047ab9 */ /* 0x000fe20000000a00 */
[-C--:B------:R-:W-:Y:S01]  /*15c80*/  FMUL R170, R170, R9.reuse ;  /* 0x00000009aaaa7220 */ /* 0x080fe20000400000 */
[----:B------:R-:W-:Y:S01]  /*15c90*/  ISETP.NE.U32.AND P0, PT, RZ, UR4, PT ;  /* 0x00000004ff007c0c */ /* 0x000fe2000bf05070 */
[-C--:B------:R-:W-:Y:S01]  /*15ca0*/  FMUL R52, R171, R9.reuse ;  /* 0x00000009ab347220 */ /* 0x080fe20000400000 */
[-C--:B------:R-:W-:Y:S01]  /*15cb0*/  FMUL R174, R174, R9.reuse ;  /* 0x00000009aeae7220 */ /* 0x080fe20000400000 */
[-C--:B------:R-:W-:Y:S01]  /*15cc0*/  FMUL R54, R175, R9.reuse ;  /* 0x00000009af367220 */ /* 0x080fe20000400000 */
[----:B------:R-:W-:Y:S01]  /*15cd0*/  ISETP.NE.AND.EX P0, PT, RZ, UR5, PT, P0 ;  /* 0x00000005ff007c0c */ /* 0x000fe2000bf05300 */
[-C--:B------:R-:W-:Y:S01]  /*15ce0*/  FMUL R162, R162, R9.reuse ;  /* 0x00000009a2a27220 */ /* 0x080fe20000400000 */
[-C--:B------:R-:W-:Y:S01]  /*15cf0*/  FMUL R56, R163, R9.reuse ;  /* 0x00000009a3387220 */ /* 0x080fe20000400000 */
[-C--:B------:R-:W-:Y:S01]  /*15d00*/  FMUL R166, R166, R9.reuse ;  /* 0x00000009a6a67220 */ /* 0x080fe20000400000 */
[-C--:B------:R-:W-:Y:S01]  /*15d10*/  FMUL R58, R167, R9.reuse ;  /* 0x00000009a73a7220 */ /* 0x080fe20000400000 */
[-C--:B------:R-:W-:Y:S01]  /*15d20*/  FMUL R154, R154, R9.reuse ;  /* 0x000000099a9a7220 */ /* 0x080fe20000400000 */
[-C--:B------:R-:W-:Y:S01]  /*15d30*/  FMUL R60, R155, R9.reuse ;  /* 0x000000099b3c7220 */ /* 0x080fe20000400000 */
[-C--:B------:R-:W-:Y:S01]  /*15d40*/  FMUL R158, R158, R9.reuse ;  /* 0x000000099e9e7220 */ /* 0x080fe20000400000 */
[----:B------:R-:W-:-:S05]  /*15d50*/  FMUL R62, R159, R9 ;  /* 0x000000099f3e7220 */ /* 0x000fca0000400000 */
[----:B------:R-:W-:Y:S05]  /*15d60*/  @P0 BRA `(.L_x_60) ;  /* 0x0000000000200947 */ /* 0x000fea0003800000 */
[----:B------:R-:W-:Y:S02]  /*15d70*/  ULDC.64 UR4, c[0x0][0x728] ;  /* 0x0001ca0000047ab9 */ /* 0x000fe40000000a00 */
[----:B------:R-:W-:-:S04]  /*15d80*/  ISETP.NE.U32.AND P0, PT, RZ, UR4, PT ;  /* 0x00000004ff007c0c */ /* 0x000fc8000bf05070 */
[----:B------:R-:W-:-:S13]  /*15d90*/  ISETP.NE.AND.EX P0, PT, RZ, UR5, PT, P0 ;  /* 0x00000005ff007c0c */ /* 0x000fda000bf05300 */
[----:B------:R-:W-:Y:S05]  /*15da0*/  @!P0 BRA `(.L_x_61) ;  /* 0x00000000000c8947 */ /* 0x000fea0003800000 */
[----:B-12---:R-:W1:Y:S02]  /*15db0*/  LDC.64 R2, c[0x0][0x728] ;  /* 0x0001ca00ff027b82 */ /* 0x006e640000000a00 */
[----:B-1----:R4:W5:Y:S01]  /*15dc0*/  LDG.E R2, desc[UR8][R2.64] ;  /* 0x0000000802027981 */ /* 0x002962000c1e1900 */
[----:B------:R-:W-:Y:S05]  /*15dd0*/  BRA `(.L_x_60) ;  /* 0x0000000000047947 */ /* 0x000fea0003800000 */
.L_x_61:
[----:B--2---:R-:W3:Y:S02]  /*15de0*/  LDC R2, c[0x0][0x720] ;  /* 0x0001c800ff027b82 */ /* 0x004ee40000000800 */
.L_x_60:
[----:B-1----:R-:W-:Y:S02]  /*15df0*/  MOV R0, RZ ;  /* 0x000000ff00007202 */ /* 0x002fe40000000f00 */
[----:B---3-5:R-:W-:Y:S02]  /*15e00*/  MOV R43, R2 ;  /* 0x00000002002b7202 */ /* 0x028fe40000000f00 */
[----:B------:R-:W-:-:S13]  /*15e10*/  LOP3.LUT P0, RZ, R0, 0x9f, RZ, 0xc0, !PT ;  /* 0x0000009f00ff7812 */ /* 0x000fda000780c0ff */
[----:B------:R-:W-:Y:S05]  /*15e20*/  @!P0 BRA `(.L_x_62) ;  /* 0x0000000000408947 */ /* 0x000fea0003800000 */
[----:B------:R-:W-:Y:S01]  /*15e30*/  MOV R0, 0x0 ;  /* 0x0000000000007802 */ /* 0x000fe20000000f00 */
[----:B------:R-:W-:Y:S01]  /*15e40*/  ULDC.64 UR4, c[0x4][0x70] ;  /* 0x01001c0000047ab9 */ /* 0x000fe20000000a00 */
[----:B------:R-:W-:Y:S01]  /*15e50*/  ULDC.64 UR6, c[0x4][0x8] ;  /* 0x0100020000067ab9 */ /* 0x000fe20000000a00 */
[----:B------:R-:W-:Y:S01]  /*15e60*/  MOV R4, UR4 ;  /* 0x0000000400047c02 */ /* 0x000fe20008000f00 */
[----:B--2-4-:R1:W2:Y:S01]  /*15e70*/  LDC.64 R2, c[0x4][R0] ;  /* 0x0100000000027b82 */ /* 0x0142a20000000a00 */
[----:B------:R-:W-:Y:S01]  /*15e80*/  MOV R5, UR5 ;  /* 0x0000000500057c02 */ /* 0x000fe20008000f00 */
[----:B------:R-:W-:Y:S01]  /*15e90*/  ULDC.64 UR4, c[0x4][0x78] ;  /* 0x01001e0000047ab9 */ /* 0x000fe20000000a00 */
[----:B------:R-:W-:Y:S01]  /*15ea0*/  IMAD.U32 R10, RZ, RZ, UR6 ;  /* 0x00000006ff0a7e24 */ /* 0x000fe2000f8e00ff */
[----:B------:R-:W-:Y:S02]  /*15eb0*/  MOV R6, UR4 ;  /* 0x0000000400067c02 */ /* 0x000fe40008000f00 */
[----:B------:R-:W-:-:S02]  /*15ec0*/  MOV R7, UR5 ;  /* 0x0000000500077c02 */ /* 0x000fc40008000f00 */
[----:B------:R-:W-:Y:S02]  /*15ed0*/  MOV R11, UR7 ;  /* 0x00000007000b7c02 */ /* 0x000fe40008000f00 */
[----:B------:R-:W-:Y:S02]  /*15ee0*/  MOV R8, 0x70 ;  /* 0x0000007000087802 */ /* 0x000fe40000000f00 */
[----:B------:R-:W-:Y:S02]  /*15ef0*/  MOV R12, 0x1 ;  /* 0x00000001000c7802 */ /* 0x000fe40000000f00 */
[----:B-1----:R-:W-:-:S07]  /*15f00*/  MOV R13, RZ ;  /* 0x000000ff000d7202 */ /* 0x002fce0000000f00 */
[----:B------:R-:W-:-:S07]  /*15f10*/  LEPC R20, `(.L_x_62) ;  /* 0x000000001014794e */ /* 0x000fce0000000000 */
[----:B--2---:R-:W-:Y:S05]  /*15f20*/  CALL.ABS.NOINC R2 ;  /* 0x0000000002007343 */ /* 0x004fea0003c00000 */
.L_x_62:
[----:B------:R-:W-:Y:S01]  /*15f30*/  MOV R19, UR37 ;  /* 0x0000002500137c02 */ /* 0x000fe20008000f00 */
[----:B------:R-:W-:-:S04]  /*15f40*/  IMAD.U32 R0, RZ, RZ, UR36 ;  /* 0x00000024ff007e24 */ /* 0x000fc8000f8e00ff */
[----:B------:R-:W-:-:S05]  /*15f50*/  IMAD R19, R0, 0x1100, R19 ;  /* 0x0000110000137824 */ /* 0x000fca00078e0213 */
[----:B------:R-:W-:-:S04]  /*15f60*/  IADD3 R22, R19, -0x1100, RZ ;  /* 0xffffef0013167810 */ /* 0x000fc80007ffe0ff */
        /* <DEDUP_REMOVED lines=9> */
[----:B------:R-:W-:Y:S01]  /*16000*/  MOV R6, UR6 ;  /* 0x0000000600067c02 */ /* 0x000fe20008000f00 */
[----:B------:R-:W-:Y:S01]  /*16010*/  IMAD.U32 R10, RZ, RZ, UR4 ;  /* 0x00000004ff0a7e24 */ /* 0x000fe2000f8e00ff */
[----:B------:R-:W-:Y:S02]  /*16020*/  MOV R7, UR7 ;  /* 0x0000000700077c02 */ /* 0x000fe40008000f00 */
[----:B------:R-:W-:-:S02]  /*16030*/  MOV R11, UR5 ;  /* 0x00000005000b7c02 */ /* 0x000fc40008000f00 */
[----:B------:R-:W-:Y:S02]  /*16040*/  MOV R8, 0x70 ;  /* 0x0000007000087802 */ /* 0x000fe40000000f00 */
[----:B------:R-:W-:Y:S02]  /*16050*/  MOV R12, 0x1 ;  /* 0x00000001000c7802 */ /* 0x000fe40000000f00 */
[----:B-1----:R-:W-:-:S07]  /*16060*/  MOV R13, RZ ;  /* 0x000000ff000d7202 */ /* 0x002fce0000000f00 */
[----:B------:R-:W-:-:S07]  /*16070*/  LEPC R20, `(.L_x_63) ;  /* 0x000000001014794e */ /* 0x000fce0000000000 */
[----:B--2---:R-:W-:Y:S05]  /*16080*/  CALL.ABS.NOINC R2 ;  /* 0x0000000002007343 */ /* 0x004fea0003c00000 */
.L_x_63:
[----:B------:R-:W1:Y:S01]  /*16090*/  S2R R5, SR_TID.X ;  /* 0x0000000000057919 */ /* 0x000e620000002100 */
[----:B------:R-:W-:Y:S01]  /*160a0*/  ULDC.64 UR4, c[0x0][0x730] ;  /* 0x0001cc0000047ab9 */ /* 0x000fe20000000a00 */
[----:B------:R-:W-:Y:S01]  /*160b0*/  IADD3 R16, R16, 0x1f, RZ ;  /* 0x0000001f10107810 */ /* 0x000fe20007ffe0ff */
[----:B------:R-:W-:Y:S01]  /*160c0*/  IMAD R17, R17, 0x10, R18 ;  /* 0x0000001011117824 */ /* 0x000fe200078e0212 */
[----:B------:R-:W-:-:S04]  /*160d0*/  ISETP.NE.U32.AND P0, PT, RZ, UR4, PT ;  /* 0x00000004ff007c0c */ /* 0x000fc8000bf05070 */
[----:B------:R-:W-:-:S13]  /*160e0*/  ISETP.NE.AND.EX P0, PT, RZ, UR5, PT, P0 ;  /* 0x00000005ff007c0c */ /* 0x000fda000bf05300 */
[----:B------:R-:W3:Y:S01]  /*160f0*/  @P0 LDC R43, c[0x0][0x720] ;  /* 0x0001c800ff2b0b82 */ /* 0x000ee20000000800 */
[----:B------:R-:W-:Y:S02]  /*16100*/  ISETP.GT.U32.AND P0, PT, R16, 0x3e, PT ;  /* 0x0000003e1000780c */ /* 0x000fe40003f04070 */
[----:B-1----:R-:W-:Y:S02]  /*16110*/  SHF.L.U32 R0, R5, 0x4, RZ ;  /* 0x0000000405007819 */ /* 0x002fe400000006ff */
[----:B--2---:R-:W-:Y:S02]  /*16120*/  SHF.R.U32.HI R2, RZ, 0x1, R5 ;  /* 0x00000001ff027819 */ /* 0x004fe40000011605 */
[C---:B----4-:R-:W-:Y:S02]  /*16130*/  LOP3.LUT R3, R0.reuse, 0x40, RZ, 0xc0, !PT ;  /* 0x0000004000037812 */ /* 0x050fe400078ec0ff */
[----:B------:R-:W-:Y:S02]  /*16140*/  LOP3.LUT R0, R0, 0x80, RZ, 0xc0, !PT ;  /* 0x0000008000007812 */ /* 0x000fe400078ec0ff */
[----:B------:R-:W-:-:S02]  /*16150*/  LOP3.LUT R4, R3, 0x8, R2, 0xf8, !PT ;  /* 0x0000000803047812 */ /* 0x000fc400078ef802 */
[----:B------:R-:W-:Y:S02]  /*16160*/  SHF.L.U32 R3, R5, 0x1, RZ ;  /* 0x0000000105037819 */ /* 0x000fe400000006ff */
[----:B------:R-:W-:Y:S01]  /*16170*/  LEA R2, R17, R0, 0x4 ;  /* 0x0000000011027211 */ /* 0x000fe200078e20ff */
[-C--:B---3--:R-:W-:Y:S01]  /*16180*/  FMUL R0, R184, R43.reuse ;  /* 0x0000002bb8007220 */ /* 0x088fe20000400000 */
[----:B------:R-:W-:Y:S01]  /*16190*/  LOP3.LUT R3, R4, 0x8, R3, 0x78, !PT ;  /* 0x0000000804037812 */ /* 0x000fe200078e7803 */
[-C--:B------:R-:W-:Y:S01]  /*161a0*/  FMUL R5, R44, R43.reuse ;  /* 0x0000002b2c057220 */ /* 0x080fe20000400000 */
[-C--:B------:R-:W-:Y:S01]  /*161b0*/  FMUL R4, R188, R43.reuse ;  /* 0x0000002bbc047220 */ /* 0x080fe20000400000 */
[----:B------:R-:W-:Y:S01]  /*161c0*/  FMUL R7, R26, R43 ;  /* 0x0000002b1a077220 */ /* 0x000fe20000400000 */
[----:B------:R-:W-:Y:S01]  /*161d0*/  IADD3 R8, R2, R3, RZ ;  /* 0x0000000302087210 */ /* 0x000fe20007ffe0ff */
        /* <DEDUP_REMOVED lines=39> */
[----:B------:R-:W-:Y:S01]  /*16450*/  F2FP.F16.F32.PACK_AB R47, R9, R6 ;  /* 0x00000006092f723e */ /* 0x000fe200000000ff */
[----:B------:R-:W-:Y:S06]  /*16460*/  @P0 BRA `(.L_x_64) ;  /* 0x0000000000040947 */ /* 0x000fec0003800000 */
[----:B------:R-:W-:-:S04]  /*16470*/  DEPBAR.LE SB0, 0x1 ;  /* 0x000080400000791a */ /* 0x000fc80000000000 */
.L_x_64:
[----:B------:R-:W-:Y:S05]  /*16480*/  WARPSYNC.ALL ;  /* 0x0000000000007948 */ /* 0x000fea0003800000 */
[----:B------:R-:W-:Y:S01]  /*16490*/  BAR.SYNC.DEFER_BLOCKING 0x1, 0x80 ;  /* 0x0042000000007b1d */ /* 0x000fe20000010000 */
[C---:B------:R-:W-:Y:S01]  /*164a0*/  LEA R22, R8.reuse, R22, 0x1 ;  /* 0x0000001608167211 */ /* 0x040fe200078e08ff */
[----:B------:R-:W-:Y:S01]  /*164b0*/  IMAD R8, R8, 0x2, R19 ;  /* 0x0000000208087824 */ /* 0x000fe200078e0213 */
[----:B------:R-:W-:Y:S02]  /*164c0*/  F2FP.F16.F32.PACK_AB R4, R10, R11 ;  /* 0x0000000b0a04723e */ /* 0x000fe400000000ff */
[----:B------:R-:W-:Y:S01]  /*164d0*/  F2FP.F16.F32.PACK_AB R5, R12, R13 ;  /* 0x0000000d0c05723e */ /* 0x000fe200000000ff */
[----:B------:R-:W-:Y:S01]  /*164e0*/  BSSY B0, `(.L_x_65) ;  /* 0x0000017000007945 */ /* 0x000fe20003800000 */
[----:B------:R-:W-:-:S02]  /*164f0*/  F2FP.F16.F32.PACK_AB R6, R14, R15 ;  /* 0x0000000f0e06723e */ /* 0x000fc400000000ff */
[----:B------:R-:W-:Y:S01]  /*16500*/  F2FP.F16.F32.PACK_AB R7, R16, R17 ;  /* 0x000000111007723e */ /* 0x000fe200000000ff */
[----:B------:R1:W-:Y:S01]  /*16510*/  STSM.16.M88.4 [R8+-0x1100], R44 ;  /* 0xffef002c08007844 */ /* 0x0003e20000000200 */
[----:B------:R-:W-:Y:S01]  /*16520*/  @!PT LDS RZ, [RZ] ;  /* 0x00000000fffff984 */ /* 0x000fe20000000800 */
[----:B------:R-:W-:Y:S01]  /*16530*/  @!PT LDS RZ, [RZ] ;  /* 0x00000000fffff984 */ /* 0x000fe20000000800 */
[----:B------:R-:W-:Y:S01]  /*16540*/  @!PT LDS RZ, [RZ] ;  /* 0x00000000fffff984 */ /* 0x000fe20000000800 */
[----:B------:R-:W-:Y:S01]  /*16550*/  @!PT LDS RZ, [RZ] ;  /* 0x00000000fffff984 */ /* 0x000fe20000000800 */
[----:B------:R2:W-:Y:S06]  /*16560*/  MEMBAR.ALL.CTA ;  /* 0x0000000000007992 */ /* 0x0005ec0000008000 */
[----:B--2---:R-:W2:Y:S02]  /*16570*/  FENCE.VIEW.ASYNC.S ;  /* 0x00000000000073c6 */ /* 0x004ea40000000000 */
[----:B--2---:R-:W-:Y:S06]  /*16580*/  BAR.SYNC.DEFER_BLOCKING 0x1, 0x80 ;  /* 0x0042000000007b1d */ /* 0x004fec0000010000 */
[----:B------:R-:W-:Y:S05]  /*16590*/  @P0 BRA `(.L_x_66) ;  /* 0x00000000002c0947 */ /* 0x000fea0003800000 */
[----:B------:R-:W-:Y:S01]  /*165a0*/  S2UR UR44, SR_CTAID.Z ;  /* 0x00000000002c79c3 */ /* 0x000fe20000002700 */
[----:B------:R-:W-:Y:S01]  /*165b0*/  R2UR UR40, R19 ;  /* 0x00000000132872ca */ /* 0x000fe200000e0000 */
[----:B------:R-:W-:Y:S01]  /*165c0*/  ULDC.64 UR4, c[0x0][0x198] ;  /* 0x0000660000047ab9 */ /* 0x000fe20000000a00 */
[----:B------:R-:W-:Y:S01]  /*165d0*/  UMOV UR41, URZ ;  /* 0x0000003f00297c82 */ /* 0x000fe20008000000 */
[----:B------:R-:W-:-:S04]  /*165e0*/  UIADD3 UR4, UP0, UR4, 0x670, URZ ;  /* 0x0000067004047890 */ /* 0x000fc8000ff1e03f */
[----:B------:R-:W2:Y:S01]  /*165f0*/  S2UR UR43, SR_CTAID.Y ;  /* 0x00000000002b79c3 */ /* 0x000ea20000002600 */
[----:B------:R-:W-:-:S05]  /*16600*/  UIADD3.X UR5, URZ, UR5, URZ, UP0, !UPT ;  /* 0x000000053f057290 */ /* 0x000fca00087fe43f */
[----:B------:R-:W-:-:S09]  /*16610*/  UIADD3 UR40, UR40, -0x1100, URZ ;  /* 0xffffef0028287890 */ /* 0x000fd2000fffe03f */
[----:B--2---:R2:W-:Y:S01]  /*16620*/  UTMASTG.4D [UR40], [UR4] ;  /* 0x00000028040073b5 */ /* 0x0045e20008018000 */
[----:B------:R0:W-:Y:S01]  /*16630*/  UTMACMDFLUSH ;  /* 0x00000000000079b7 */ /* 0x0001e20000000000 */
[----:B--2---:R-:W-:-:S04]  /*16640*/  DEPBAR.LE SB0, 0x1 ;  /* 0x000080400000791a */ /* 0x004fc80000000000 */
.L_x_66:
[----:B------:R-:W-:Y:S05]  /*16650*/  BSYNC B0 ;  /* 0x0000000000007941 */ /* 0x000fea0003800000 */
.L_x_65:
[----:B------:R-:W-:Y:S01]  /*16660*/  BAR.SYNC.DEFER_BLOCKING 0x1, 0x80 ;  /* 0x0042000000007b1d */ /* 0x000fe20000010000 */
[----:B-1----:R-:W-:Y:S02]  /*16670*/  F2FP.F16.F32.PACK_AB R8, R18, R21 ;  /* 0x000000151208723e */ /* 0x002fe400000000ff */
[----:B------:R-:W-:Y:S02]  /*16680*/  F2FP.F16.F32.PACK_AB R9, R20, R23 ;  /* 0x000000171409723e */ /* 0x000fe400000000ff */
[----:B------:R-:W-:Y:S01]  /*16690*/  F2FP.F16.F32.PACK_AB R10, R24, R25 ;  /* 0x00000019180a723e */ /* 0x000fe200000000ff */
[----:B------:R-:W-:Y:S01]  /*166a0*/  BSSY B0, `(.L_x_67) ;  /* 0x0000016000007945 */ /* 0x000fe20003800000 */
[----:B------:R-:W-:Y:S01]  /*166b0*/  F2FP.F16.F32.PACK_AB R11, R26, R27 ;  /* 0x0000001b1a0b723e */ /* 0x000fe200000000ff */
[----:B------:R1:W-:Y:S01]  /*166c0*/  STSM.16.M88.4 [R22+0x800], R4 ;  /* 0x0008000416007844 */ /* 0x0003e20000000200 */
        /* <DEDUP_REMOVED lines=11> */
[----:B------:R-:W-:Y:S01]  /*16780*/  UMOV UR41, 0x10 ;  /* 0x0000001000297882 */ /* 0x000fe20000000000 */
[----:B------:R-:W-:-:S04]  /*16790*/  UIADD3 UR4, UP0, UR4, 0x670, URZ ;  /* 0x0000067004047890 */ /* 0x000fc8000ff1e03f */
[----:B------:R-:W2:Y:S01]  /*167a0*/  S2UR UR43, SR_CTAID.Y ;  /* 0x00000000002b79c3 */ /* 0x000ea20000002600 */
[----:B------:R-:W-:-:S05]  /*167b0*/  UIADD3.X UR5, URZ, UR5, URZ, UP0, !UPT ;  /* 0x000000053f057290 */ /* 0x000fca00087fe43f */
[----:B------:R-:W-:-:S09]  /*167c0*/  UIADD3 UR40, UR40, -0x900, URZ ;  /* 0xfffff70028287890 */ /* 0x000fd2000fffe03f */
[----:B--2---:R2:W-:Y:S01]  /*167d0*/  UTMASTG.4D [UR40], [UR4] ;  /* 0x00000028040073b5 */ /* 0x0045e20008018000 */
[----:B------:R0:W-:Y:S01]  /*167e0*/  UTMACMDFLUSH ;  /* 0x00000000000079b7 */ /* 0x0001e20000000000 */
[----:B--2---:R-:W-:-:S04]  /*167f0*/  DEPBAR.LE SB0, 0x1 ;  /* 0x000080400000791a */ /* 0x004fc80000000000 */
.L_x_68:
[----:B------:R-:W-:Y:S05]  /*16800*/  BSYNC B0 ;  /* 0x0000000000007941 */ /* 0x000fea0003800000 */
.L_x_67:
[----:B------:R-:W-:Y:S01]  /*16810*/  BAR.SYNC.DEFER_BLOCKING 0x1, 0x80 ;  /* 0x0042000000007b1d */ /* 0x000fe20000010000 */
[----:B------:R-:W-:Y:S02]  /*16820*/  F2FP.F16.F32.PACK_AB R28, R28, R29 ;  /* 0x0000001d1c1c723e */ /* 0x000fe400000000ff */
[----:B------:R-:W-:Y:S02]  /*16830*/  F2FP.F16.F32.PACK_AB R29, R30, R31 ;  /* 0x0000001f1e1d723e */ /* 0x000fe400000000ff */
[----:B------:R-:W-:Y:S01]  /*16840*/  F2FP.F16.F32.PACK_AB R30, R32, R33 ;  /* 0x00000021201e723e */ /* 0x000fe200000000ff */
[----:B------:R-:W-:Y:S01]  /*16850*/  BSSY B0, `(.L_x_69) ;  /* 0x0000017000007945 */ /* 0x000fe20003800000 */
[----:B------:R-:W-:Y:S01]  /*16860*/  F2FP.F16.F32.PACK_AB R31, R34, R35 ;  /* 0x00000023221f723e */ /* 0x000fe200000000ff */
[----:B------:R2:W-:Y:S01]  /*16870*/  STSM.16.M88.4 [R22], R8 ;  /* 0x0000000816007844 */ /* 0x0005e20000000200 */
[----:B------:R-:W-:Y:S01]  /*16880*/  @!PT LDS RZ, [RZ] ;  /* 0x00000000fffff984 */ /* 0x000fe20000000800 */
[----:B------:R-:W-:Y:S01]  /*16890*/  @!PT LDS RZ, [RZ] ;  /* 0x00000000fffff984 */ /* 0x000fe20000000800 */
[----:B------:R-:W-:Y:S01]  /*168a0*/  @!PT LDS RZ, [RZ] ;  /* 0x00000000fffff984 */ /* 0x000fe20000000800 */
[----:B------:R-:W-:Y:S01]  /*168b0*/  @!PT LDS RZ, [RZ] ;  /* 0x00000000fffff984 */ /* 0x000fe20000000800 */
[----:B------:R3:W-:Y:S06]  /*168c0*/  MEMBAR.ALL.CTA ;  /* 0x0000000000007992 */ /* 0x0007ec0000008000 */
[----:B---3--:R-:W3:Y:S02]  /*168d0*/  FENCE.VIEW.ASYNC.S ;  /* 0x00000000000073c6 */ /* 0x008ee40000000000 */
[----:B---3--:R-:W-:Y:S06]  /*168e0*/  BAR.SYNC.DEFER_BLOCKING 0x1, 0x80 ;  /* 0x0042000000007b1d */ /* 0x008fec0000010000 */
[----:B------:R-:W-:Y:S05]  /*168f0*/  @P0 BRA `(.L_x_70) ;  /* 0x0000000000300947 */ /* 0x000fea0003800000 */
[----:B------:R-:W-:Y:S01]  /*16900*/  S2UR UR12, SR_CTAID.Z ;  /* 0x00000000000c79c3 */ /* 0x000fe20000002700 */
[----:B------:R-:W-:Y:S01]  /*16910*/  R2UR UR8, R19 ;  /* 0x00000000130872ca */ /* 0x000fe200000e0000 */
[----:B------:R-:W-:Y:S01]  /*16920*/  ULDC.64 UR4, c[0x0][0x198] ;  /* 0x0000660000047ab9 */ /* 0x000fe20000000a00 */
[----:B------:R-:W-:Y:S01]  /*16930*/  UMOV UR9, 0x20 ;  /* 0x0000002000097882 */ /* 0x000fe20000000000 */
[----:B------:R-:W-:Y:S01]  /*16940*/  UIADD3 UR4, UP0, UR4, 0x670, URZ ;  /* 0x0000067004047890 */ /* 0x000fe2000ff1e03f */
[----:B------:R-:W-:-:S03]  /*16950*/  UMOV UR10, UR42 ;  /* 0x0000002a000a7c82 */ /* 0x000fc60008000000 */
[----:B------:R-:W3:Y:S01]  /*16960*/  S2UR UR11, SR_CTAID.Y ;  /* 0x00000000000b79c3 */ /* 0x000ee20000002600 */
[----:B------:R-:W-:-:S05]  /*16970*/  UIADD3.X UR5, URZ, UR5, URZ, UP0, !UPT ;  /* 0x000000053f057290 */ /* 0x000fca00087fe43f */
[----:B------:R-:W-:-:S09]  /*16980*/  UIADD3 UR8, UR8, -0x1100, URZ ;  /* 0xffffef0008087890 */ /* 0x000fd2000fffe03f */
[----:B---3--:R3:W-:Y:S01]  /*16990*/  UTMASTG.4D [UR8], [UR4] ;  /* 0x00000008040073b5 */ /* 0x0087e20008018000 */
[----:B------:R0:W-:Y:S01]  /*169a0*/  UTMACMDFLUSH ;  /* 0x00000000000079b7 */ /* 0x0001e20000000000 */
[----:B---3--:R-:W-:-:S04]  /*169b0*/  DEPBAR.LE SB0, 0x1 ;  /* 0x000080400000791a */ /* 0x008fc80000000000 */
.L_x_70:
[----:B------:R-:W-:Y:S05]  /*169c0*/  BSYNC B0 ;  /* 0x0000000000007941 */ /* 0x000fea0003800000 */
.L_x_69:
[----:B------:R-:W-:Y:S01]  /*169d0*/  BAR.SYNC.DEFER_BLOCKING 0x1, 0x80 ;  /* 0x0042000000007b1d */ /* 0x000fe20000010000 */
[----:B------:R-:W-:Y:S02]  /*169e0*/  F2FP.F16.F32.PACK_AB R36, R36, R37 ;  /* 0x000000252424723e */ /* 0x000fe400000000ff */
        /* <DEDUP_REMOVED lines=10> */
[----:B----4-:R-:W4:Y:S02]  /*16a90*/  FENCE.VIEW.ASYNC.S ;  /* 0x00000000000073c6 */ /* 0x010f240000000000 */
[----:B----4-:R-:W-:Y:S06]  /*16aa0*/  BAR.SYNC.DEFER_BLOCKING 0x1, 0x80 ;  /* 0x0042000000007b1d */ /* 0x010fec0000010000 */
[----:B------:R-:W-:Y:S05]  /*16ab0*/  @P0 BRA `(.L_x_72) ;  /* 0x0000000000300947 */ /* 0x000fea0003800000 */
[----:B------:R-:W-:Y:S01]  /*16ac0*/  S2UR UR12, SR_CTAID.Z ;  /* 0x00000000000c79c3 */ /* 0x000fe20000002700 */
[----:B------:R-:W-:Y:S01]  /*16ad0*/  R2UR UR8, R19 ;  /* 0x00000000130872ca */ /* 0x000fe200000e0000 */
[----:B------:R-:W-:Y:S01]  /*16ae0*/  ULDC.64 UR4, c[0x0][0x198] ;  /* 0x0000660000047ab9 */ /* 0x000fe20000000a00 */
[----:B------:R-:W-:Y:S01]  /*16af0*/  UMOV UR9, 0x30 ;  /* 0x0000003000097882 */ /* 0x000fe20000000000 */
[----:B------:R-:W-:Y:S01]  /*16b00*/  UIADD3 UR4, UP0, UR4, 0x670, URZ ;  /* 0x0000067004047890 */ /* 0x000fe2000ff1e03f */
[----:B------:R-:W-:-:S03]  /*16b10*/  UMOV UR10, UR42 ;  /* 0x0000002a000a7c82 */ /* 0x000fc60008000000 */
[----:B------:R-:W4:Y:S01]  /*16b20*/  S2UR UR11, SR_CTAID.Y ;  /* 0x00000000000b79c3 */ /* 0x000f220000002600 */
[----:B------:R-:W-:-:S05]  /*16b30*/  UIADD3.X UR5, URZ, UR5, URZ, UP0, !UPT ;  /* 0x000000053f057290 */ /* 0x000fca00087fe43f */
[----:B------:R-:W-:-:S09]  /*16b40*/  UIADD3 UR8, UR8, -0x900, URZ ;  /* 0xfffff70008087890 */ /* 0x000fd2000fffe03f */
[----:B----4-:R4:W-:Y:S01]  /*16b50*/  UTMASTG.4D [UR8], [UR4] ;  /* 0x00000008040073b5 */ /* 0x0109e20008018000 */
[----:B------:R0:W-:Y:S01]  /*16b60*/  UTMACMDFLUSH ;  /* 0x00000000000079b7 */ /* 0x0001e20000000000 */
[----:B----4-:R-:W-:-:S04]  /*16b70*/  DEPBAR.LE SB0, 0x1 ;  /* 0x000080400000791a */ /* 0x010fc80000000000 */
.L_x_72:
[----:B------:R-:W-:Y:S05]  /*16b80*/  BSYNC B0 ;  /* 0x0000000000007941 */ /* 0x000fea0003800000 */
.L_x_71:
[----:B------:R-:W-:Y:S06]  /*16b90*/  BAR.SYNC.DEFER_BLOCKING 0x1, 0x80 ;  /* 0x0042000000007b1d */ /* 0x000fec0000010000 */
[----:B------:R-:W-:Y:S01]  /*16ba0*/  BSSY B0, `(.L_x_73) ;  /* 0x0000015000007945 */ /* 0x000fe20003800000 */
[----:B------:R4:W-:Y:S01]  /*16bb0*/  STSM.16.M88.4 [R22], R36 ;  /* 0x0000002416007844 */ /* 0x0009e20000000200 */
[----:B------:R-:W-:Y:S01]  /*16bc0*/  @!PT LDS RZ, [RZ] ;  /* 0x00000000fffff984 */ /* 0x000fe20000000800 */
[----:B------:R-:W-:Y:S01]  /*16bd0*/  @!PT LDS RZ, [RZ] ;  /* 0x00000000fffff984 */ /* 0x000fe20000000800 */
[----:B------:R-:W-:Y:S01]  /*16be0*/  @!PT LDS RZ, [RZ] ;  /* 0x00000000fffff984 */ /* 0x000fe20000000800 */
[----:B------:R-:W-:Y:S01]  /*16bf0*/  @!PT LDS RZ, [RZ] ;  /* 0x00000000fffff984 */ /* 0x000fe20000000800 */
[----:B------:R5:W-:Y:S06]  /*16c00*/  MEMBAR.ALL.CTA ;  /* 0x0000000000007992 */ /* 0x000bec0000008000 */
[----:B-----5:R-:W5:Y:S02]  /*16c10*/  FENCE.VIEW.ASYNC.S ;  /* 0x00000000000073c6 */ /* 0x020f640000000000 */
[----:B-----5:R-:W-:Y:S06]  /*16c20*/  BAR.SYNC.DEFER_BLOCKING 0x1, 0x80 ;  /* 0x0042000000007b1d */ /* 0x020fec0000010000 */
[----:B------:R-:W-:Y:S05]  /*16c30*/  @P0 BRA `(.L_x_74) ;  /* 0x00000000002c0947 */ /* 0x000fea0003800000 */
[----:B------:R-:W-:Y:S01]  /*16c40*/  S2UR UR12, SR_CTAID.Z ;  /* 0x00000000000c79c3 */ /* 0x000fe20000002700 */
[----:B------:R-:W-:Y:S01]  /*16c50*/  R2UR UR8, R19 ;  /* 0x00000000130872ca */ /* 0x000fe200000e0000 */
[----:B------:R-:W-:Y:S01]  /*16c60*/  ULDC.64 UR4, c[0x0][0x198] ;  /* 0x0000660000047ab9 */ /* 0x000fe20000000a00 */
[----:B------:R-:W-:Y:S01]  /*16c70*/  UMOV UR9, 0x40 ;  /* 0x0000004000097882 */ /* 0x000fe20000000000 */
[----:B------:R-:W-:Y:S01]  /*16c80*/  UIADD3 UR4, UP0, UR4, 0x670, URZ ;  /* 0x0000067004047890 */ /* 0x000fe2000ff1e03f */
[----:B------:R-:W-:-:S03]  /*16c90*/  UMOV UR10, UR42 ;  /* 0x0000002a000a7c82 */ /* 0x000fc60008000000 */
[----:B------:R-:W5:Y:S01]  /*16ca0*/  S2UR UR11, SR_CTAID.Y ;  /* 0x00000000000b79c3 */ /* 0x000f620000002600 */
[----:B------:R-:W-:-:S05]  /*16cb0*/  UIADD3.X UR5, URZ, UR5, URZ, UP0, !UPT ;  /* 0x000000053f057290 */ /* 0x000fca00087fe43f */
[----:B------:R-:W-:-:S09]  /*16cc0*/  UIADD3 UR8, UR8, -0x1100, URZ ;  /* 0xffffef0008087890 */ /* 0x000fd2000fffe03f */
[----:B-----5:R1:W-:Y:S02]  /*16cd0*/  UTMASTG.4D [UR8], [UR4] ;  /* 0x00000008040073b5 */ /* 0x0203e40008018000 */
[----:B-1----:R0:W-:Y:S02]  /*16ce0*/  UTMACMDFLUSH ;  /* 0x00000000000079b7 */ /* 0x0021e40000000000 */
.L_x_74:
[----:B------:R-:W-:Y:S05]  /*16cf0*/  BSYNC B0 ;  /* 0x0000000000007941 */ /* 0x000fea0003800000 */
.L_x_73:
[----:B------:R-:W-:Y:S01]  /*16d00*/  UIADD3 UR36, UR36, -0x1, URZ ;  /* 0xffffffff24247890 */ /* 0x000fe2000fffe03f */
[----:B------:R-:W-:-:S04]  /*16d10*/  DEPBAR.LE SB0, 0x0 ;  /* 0x000080000000791a */ /* 0x000fc80000000000 */
[----:B------:R-:W-:-:S04]  /*16d20*/  USHF.L.U32 UR4, UR36, 0x3, URZ ;  /* 0x0000000324047899 */ /* 0x000fc8000800063f */
[----:B------:R-:W-:-:S04]  /*16d30*/  ULOP3.LUT UR4, UR4, 0x8, URZ, 0xe2, !UPT ;  /* 0x0000000804047892 */ /* 0x000fc8000f8ee23f */
[----:B------:R-:W-:-:S06]  /*16d40*/  ULOP3.LUT UR4, UR4, 0x18, URZ, 0x3c, !UPT ;  /* 0x0000001804047892 */ /* 0x000fcc000f8e3c3f */
[----:B------:R-:W-:-:S04]  /*16d50*/  MOV R0, UR4 ;  /* 0x0000000400007c02 */ /* 0x000fc80008000f00 */
[----:B------:R-:W-:Y:S01]  /*16d60*/  SYNCS.ARRIVE.TRANS64.A1T0 RZ, [R0+UR37+0x37090], RZ ;  /* 0x037090ff00ff79a7 */ /* 0x000fe20008100025 */
[----:B------:R-:W-:Y:S05]  /*16d70*/  EXIT ;  /* 0x000000000000794d */ /* 0x000fea0003800000 */
.L_x_6:
[----:B------:R-:W-:-:S08]  /*16d80*/  UISETP.NE.AND UP0, UPT, UR5, 0x1, UPT ;  /* 0x000000010500788c */ /* 0x000fd0000bf05270 */
[----:B------:R-:W1:-:S00]  /*16d90*/  USETMAXREG.DEALLOC.CTAPOOL 0x18 ;  /* 0x00000018000079c8 */ /* 0x000e4000080e0500 */
[----:B------:R-:W-:-:S13]  /*16da0*/  PLOP3.LUT P0, PT, PT, PT, UP0, 0x80, 0x0 ;  /* 0x000000000000781c */ /* 0x000fda0003f0f008 */
[----:B------:R-:W-:Y:S05]  /*16db0*/  @P0 EXIT ;  /* 0x000000000000094d */ /* 0x000fea0003800000 */
[----:B------:R-:W2:Y:S01]  /*16dc0*/  S2UR UR11, SR_CTAID.X ;  /* 0x00000000000b79c3 */ /* 0x000ea20000002500 */
[----:B------:R-:W-:Y:S01]  /*16dd0*/  ELECT P3, URZ, PT ;  /* 0x00000000003f782f */ /* 0x000fe20003860000 */
[----:B------:R-:W-:Y:S01]  /*16de0*/  BSSY B0, `(.L_x_75) ;  /* 0x0000043000007945 */ /* 0x000fe20003800000 */
[----:B-1----:R-:W-:Y:S02]  /*16df0*/  MOV R2, RZ ;  /* 0x000000ff00027202 */ /* 0x002fe40000000f00 */
[----:B------:R-:W-:Y:S02]  /*16e00*/  MOV R8, RZ ;  /* 0x000000ff00087202 */ /* 0x000fe40000000f00 */
[----:B------:R-:W-:Y:S01]  /*16e10*/  MOV R4, RZ ;  /* 0x000000ff00047202 */ /* 0x000fe20000000f00 */
[----:B------:R-:W1:Y:S08]  /*16e20*/  S2UR UR52, SR_CTAID.Y ;  /* 0x00000000003479c3 */ /* 0x000e700000002600 */
[----:B------:R-:W3:Y:S01]  /*16e30*/  S2UR UR53, SR_CTAID.Z ;  /* 0x00000000003579c3 */ /* 0x000ee20000002700 */
[----:B--2---:R-:W-:Y:S01]  /*16e40*/  USHF.L.U32 UR11, UR11, 0x7, URZ ;  /* 0x000000070b0b7899 */ /* 0x004fe2000800063f */
[----:B------:R-:W-:Y:S11]  /*16e50*/  @!P3 BRA `(.L_x_76) ;  /* 0x0000000000ecb947 */ /* 0x000ff60003800000 */
[----:B------:R-:W2:Y:S01]  /*16e60*/  S2R R4, SR_CgaCtaId ;  /* 0x0000000000047919 */ /* 0x000ea20000008800 */
[----:B------:R-:W-:Y:S02]  /*16e70*/  MOV R3, 0x400 ;  /* 0x0000040000037802 */ /* 0x000fe40000000f00 */
[----:B------:R-:W-:Y:S02]  /*16e80*/  MOV R5, 0x1 ;  /* 0x0000000100057802 */ /* 0x000fe40000000f00 */
[----:B--2---:R-:W-:Y:S02]  /*16e90*/  LEA R4, R4, R3, 0x18 ;  /* 0x0000000304047211 */ /* 0x004fe400078ec0ff */
[----:B------:R-:W-:-:S04]  /*16ea0*/  SHF.L.U32 R3, R5, 0x1f, RZ ;  /* 0x0000001f05037819 */ /* 0x000fc800000006ff */
[----:B------:R-:W2:Y:S02]  /*16eb0*/  SYNCS.PHASECHK.TRANS64.TRYWAIT P0, [R4+URZ+0x37060], R3 ;  /* 0x03706003040075a7 */ /* 0x000ea4000800017f */
[----:B--2---:R-:W-:Y:S05]  /*16ec0*/  @!P0 BRA `(.L_x_77) ;  /* 0x0000001c00288947 */ /* 0x004fea0003800000 */
.L_x_114:
[----:B------:R-:W-:Y:S01]  /*16ed0*/  ULOP3.LUT UR5, UR4, 0x2, URZ, 0xfc, !UPT ;  /* 0x0000000204057892 */ /* 0x000fe2000f8efc3f */
[----:B--2---:R-:W-:-:S03]  /*16ee0*/  @P2 IMAD.MOV.U32 R3, RZ, RZ, 0x2800 ;  /* 0x00002800ff032424 */ /* 0x004fc600078e00ff */
[----:B------:R-:W-:Y:S01]  /*16ef0*/  UPRMT UR5, UR5, 0x9910, URZ ;  /* 0x0000991005057896 */ /* 0x000fe2000800003f */
[----:B------:R2:W-:Y:S03]  /*16f00*/  @P2 SYNCS.ARRIVE.TRANS64 RZ, [R4+URZ+0x37050], R3 ;  /* 0x0370500304ff29a7 */ /* 0x0005e6000800003f */
[----:B------:R-:W-:-:S06]  /*16f10*/  UISETP.NE.AND UP0, UPT, UR5, 0x2, UPT ;  /* 0x000000020500788c */ /* 0x000fcc000bf05270 */
[----:B------:R-:W-:-:S13]  /*16f20*/  PLOP3.LUT P0, PT, PT, PT, UP0, 0x80, 0x0 ;  /* 0x000000000000781c */ /* 0x000fda0003f0f008 */
[----:B--2---:R-:W-:Y:S05]  /*16f30*/  @P0 BRA `(.L_x_78) ;  /* 0x0000000000040947 */ /* 0x004fea0003800000 */
[----:B-1-3--:R-:W-:Y:S01]  /*16f40*/  BPT.TRAP 0x1 ;  /* 0x000000040000795c */ /* 0x00afe20000300000 */
.L_x_78:
[----:B------:R-:W-:-:S04]  /*16f50*/  LOP3.LUT P0, RZ, R0, 0x1f, RZ, 0xc0, !PT ;  /* 0x0000001f00ff7812 */ /* 0x000fc8000780c0ff */
[----:B------:R-:W-:-:S13]  /*16f60*/  PLOP3.LUT P0, PT, P0, P2, PT, 0x2a, 0x0 ;  /* 0x000000000000781c */ /* 0x000fda0000704572 */
[----:B------:R-:W-:Y:S05]  /*16f70*/  @P0 BRA `(.L_x_79) ;  /* 0x0000000000040947 */ /* 0x000fea0003800000 */
[----:B-1-3--:R-:W-:Y:S01]  /*16f80*/  BPT.TRAP 0x1 ;  /* 0x000000040000795c */ /* 0x00afe20000300000 */
.L_x_79:
[----:B------:R-:W-:Y:S01]  /*16f90*/  R2UR UR8, R4 ;  /* 0x00000000040872ca */ /* 0x000fe200000e0000 */
[----:B------:R-:W-:Y:S01]  /*16fa0*/  ULDC.64 UR6, c[0x0][0x198] ;  /* 0x0000660000067ab9 */ /* 0x000fe20000000a00 */
[----:B------:R-:W-:Y:S01]  /*16fb0*/  UMOV UR14, 0x0 ;  /* 0x00000000000e7882 */ /* 0x000fe20000000000 */
[----:B------:R-:W-:Y:S01]  /*16fc0*/  UIADD3 UR6, UP0, UR6, 0xf0, URZ ;  /* 0x000000f006067890 */ /* 0x000fe2000ff1e03f */
[----:B------:R-:W-:Y:S01]  /*16fd0*/  MOV R8, 0x40 ;  /* 0x0000004000087802 */ /* 0x000fe20000000f00 */
[----:B------:R-:W-:Y:S01]  /*16fe0*/  UMOV UR15, 0x10000000 ;  /* 0x10000000000f7882 */ /* 0x000fe20000000000 */
[----:B------:R-:W-:Y:S01]  /*16ff0*/  UMOV UR10, URZ ;  /* 0x0000003f000a7c82 */ /* 0x000fe20008000000 */
[----:B------:R-:W-:Y:S01]  /*17000*/  UIADD3.X UR7, URZ, UR7, URZ, UP0, !UPT ;  /* 0x000000073f077290 */ /* 0x000fe200087fe43f */
[----:B------:R-:W-:Y:S01]  /*17010*/  MOV R4, 0x1 ;  /* 0x0000000100047802 */ /* 0x000fe20000000f00 */
[----:B-1----:R-:W-:Y:S01]  /*17020*/  UMOV UR12, UR52 ;  /* 0x00000034000c7c82 */ /* 0x002fe20008000000 */
[----:B---3--:R-:W-:Y:S01]  /*17030*/  UMOV UR13, UR53 ;  /* 0x00000035000d7c82 */ /* 0x008fe20008000000 */
[----:B------:R-:W-:Y:S01]  /*17040*/  UMOV UR34, 0x10 ;  /* 0x0000001000227882 */ /* 0x000fe20000000000 */
[----:B------:R-:W-:Y:S01]  /*17050*/  UMOV UR35, UR11 ;  /* 0x0000000b00237c82 */ /* 0x000fe20008000000 */
[----:B------:R-:W-:-:S02]  /*17060*/  UIADD3 UR9, UR8, 0x37050, URZ ;  /* 0x0003705008097890 */ /* 0x000fc4000fffe03f */
[----:B------:R-:W-:Y:S02]  /*17070*/  UIADD3 UR32, UR8, 0x800, URZ ;  /* 0x0000080008207890 */ /* 0x000fe4000fffe03f */
[----:B------:R-:W-:Y:S02]  /*17080*/  UIADD3 UR24, UR8, 0x1000, URZ ;  /* 0x0000100008187890 */ /* 0x000fe4000fffe03f */
[----:B------:R-:W-:Y:S02]  /*17090*/  UIADD3 UR16, UR8, 0x1800, URZ ;  /* 0x0000180008107890 */ /* 0x000fe4000fffe03f */
[----:B------:R-:W-:Y:S02]  /*170a0*/  UIADD3 UR48, UR8, 0x2000, URZ ;  /* 0x0000200008307890 */ /* 0x000fe4000fffe03f */
[----:B------:R2:W-:Y:S01]  /*170b0*/  UTMALDG.4D [UR8], [UR6], desc[UR14] ;  /* 0x00000e08060075b4 */ /* 0x0005e20008019000 */
[----:B------:R-:W-:Y:S01]  /*170c0*/  UMOV UR36, UR52 ;  /* 0x0000003400247c82 */ /* 0x000fe20008000000 */
[----:B------:R-:W-:Y:S01]  /*170d0*/  UMOV UR37, UR53 ;  /* 0x0000003500257c82 */ /* 0x000fe20008000000 */
[----:B------:R-:W-:Y:S01]  /*170e0*/  UMOV UR33, UR9 ;  /* 0x0000000900217c82 */ /* 0x000fe20008000000 */
[----:B------:R-:W-:Y:S01]  /*170f0*/  UMOV UR26, 0x20 ;  /* 0x00000020001a7882 */ /* 0x000fe20000000000 */
[----:B------:R-:W-:Y:S01]  /*17100*/  UMOV UR27, UR11 ;  /* 0x0000000b001b7c82 */ /* 0x000fe20008000000 */
[----:B------:R-:W-:Y:S01]  /*17110*/  UMOV UR28, UR52 ;  /* 0x00000034001c7c82 */ /* 0x000fe20008000000 */
[----:B------:R-:W-:Y:S01]  /*17120*/  UMOV UR29, UR53 ;  /* 0x00000035001d7c82 */ /* 0x000fe20008000000 */
[----:B------:R-:W-:Y:S01]  /*17130*/  UMOV UR25, UR9 ;  /* 0x0000000900197c82 */ /* 0x000fe20008000000 */
[----:B------:R-:W-:Y:S01]  /*17140*/  UMOV UR18, 0x30 ;  /* 0x0000003000127882 */ /* 0x000fe20000000000 */
[----:B------:R-:W-:Y:S01]  /*17150*/  UMOV UR19, UR11 ;  /* 0x0000000b00137c82 */ /* 0x000fe20008000000 */
[----:B------:R-:W-:Y:S01]  /*17160*/  UMOV UR20, UR52 ;  /* 0x0000003400147c82 */ /* 0x000fe20008000000 */
[----:B------:R2:W-:Y:S01]  /*17170*/  UTMALDG.4D [UR32], [UR6], desc[UR14] ;  /* 0x00000e20060075b4 */ /* 0x0005e20008019000 */
[----:B------:R-:W-:Y:S01]  /*17180*/  UMOV UR21, UR53 ;  /* 0x0000003500157c82 */ /* 0x000fe20008000000 */
[----:B------:R-:W-:Y:S01]  /*17190*/  UMOV UR17, UR9 ;  /* 0x0000000900117c82 */ /* 0x000fe20008000000 */
[----:B------:R-:W-:Y:S01]  /*171a0*/  UMOV UR50, 0x40 ;  /* 0x0000004000327882 */ /* 0x000fe20000000000 */
[----:B------:R-:W-:Y:S01]  /*171b0*/  UMOV UR51, UR11 ;  /* 0x0000000b00337c82 */ /* 0x000fe20008000000 */
[----:B------:R-:W-:Y:S01]  /*171c0*/  UMOV UR49, UR9 ;  /* 0x0000000900317c82 */ /* 0x000fe20008000000 */
[----:B------:R2:W-:Y:S01]  /*171d0*/  UTMALDG.4D [UR24], [UR6], desc[UR14] ;  /* 0x00000e18060075b4 */ /* 0x0005e20008019000 */
[----:B------:R2:W-:Y:S01]  /*171e0*/  UTMALDG.4D [UR16], [UR6], desc[UR14] ;  /* 0x00000e10060075b4 */ /* 0x0005e20008019000 */
[----:B------:R2:W-:Y:S02]  /*171f0*/  UTMALDG.4D [UR48], [UR6], desc[UR14] ;  /* 0x00000e30060075b4 */ /* 0x0005e40008019000 */
[----:B--2---:R-:W-:Y:S01]  /*17200*/  NOP ;  /* 0x0000000000007918 */ /* 0x004fe20000000000 */
.L_x_76:
[----:B-1-3--:R-:W-:Y:S05]  /*17210*/  BSYNC B0 ;  /* 0x0000000000007941 */ /* 0x00afea0003800000 */
.L_x_75:
[----:B------:R-:W1:Y:S01]  /*17220*/  LDC R3, c[0x0][0x28c] ;  /* 0x0000a300ff037b82 */ /* 0x000e620000000800 */
[----:B------:R-:W-:Y:S01]  /*17230*/  BSSY B0, `(.L_x_80) ;  /* 0x000003f000007945 */ /* 0x000fe20003800000 */
[----:B-1----:R-:W-:-:S13]  /*17240*/  ISETP.GT.AND P4, PT, R3, RZ, P3 ;  /* 0x000000ff0300720c */ /* 0x002fda0001f84270 */
[----:B------:R-:W-:Y:S05]  /*17250*/  @!P4 BRA `(.L_x_81) ;  /* 0x0000000000f0c947 */ /* 0x000fea0003800000 */
[----:B------:R-:W1:Y:S01]  /*17260*/  S2R R5, SR_CgaCtaId ;  /* 0x0000000000057919 */ /* 0x000e620000008800 */
[----:B------:R-:W-:-:S04]  /*17270*/  MOV R2, 0x400 ;  /* 0x0000040000027802 */ /* 0x000fc80000000f00 */
[----:B-1----:R-:W-:Y:S02]  /*17280*/  LEA R5, R5, R2, 0x18 ;  /* 0x0000000205057211 */ /* 0x002fe400078ec0ff */
[----:B------:R-:W-:-:S04]  /*17290*/  MOV R2, 0x1 ;  /* 0x0000000100027802 */ /* 0x000fc80000000f00 */
[----:B------:R-:W-:-:S04]  /*172a0*/  SHF.L.U32 R2, R2, 0x1f, RZ ;  /* 0x0000001f02027819 */ /* 0x000fc800000006ff */
[----:B------:R-:W1:Y:S02]  /*172b0*/  SYNCS.PHASECHK.TRANS64.TRYWAIT P0, [R5+URZ+0x37028], R2 ;  /* 0x03702802050075a7 */ /* 0x000e64000800017f */
[----:B-1----:R-:W-:Y:S05]  /*172c0*/  @!P0 BRA `(.L_x_82) ;  /* 0x00000018003c8947 */ /* 0x002fea0003800000 */
.L_x_115:
[----:B------:R-:W-:Y:S01]  /*172d0*/  ULOP3.LUT UR5, UR4, 0x2, URZ, 0xfc, !UPT ;  /* 0x0000000204057892 */ /* 0x000fe2000f8efc3f */
[----:B-1----:R-:W-:-:S03]  /*172e0*/  @P2 MOV R2, 0xa000 ;  /* 0x0000a00000022802 */ /* 0x002fc60000000f00 */
[----:B------:R-:W-:Y:S01]  /*172f0*/  UPRMT UR5, UR5, 0x9910, URZ ;  /* 0x0000991005057896 */ /* 0x000fe2000800003f */
[----:B------:R1:W-:Y:S03]  /*17300*/  @P2 SYNCS.ARRIVE.TRANS64 RZ, [R5+URZ+0x37000], R2 ;  /* 0x0370000205ff29a7 */ /* 0x0003e6000800003f */
[----:B------:R-:W-:-:S06]  /*17310*/  UISETP.NE.AND UP0, UPT, UR5, 0x2, UPT ;  /* 0x000000020500788c */ /* 0x000fcc000bf05270 */
[----:B------:R-:W-:-:S13]  /*17320*/  PLOP3.LUT P0, PT, PT, PT, UP0, 0x80, 0x0 ;  /* 0x000000000000781c */ /* 0x000fda0003f0f008 */
[----:B-1----:R-:W-:Y:S05]  /*17330*/  @P0 BRA `(.L_x_83) ;  /* 0x0000000000040947 */ /* 0x002fea0003800000 */
[----:B------:R-:W-:Y:S01]  /*17340*/  BPT.TRAP 0x1 ;  /* 0x000000040000795c */ /* 0x000fe20000300000 */
.L_x_83:
[----:B------:R-:W-:-:S04]  /*17350*/  LOP3.LUT P0, RZ, R0, 0x1f, RZ, 0xc0, !PT ;  /* 0x0000001f00ff7812 */ /* 0x000fc8000780c0ff */
[----:B------:R-:W-:-:S13]  /*17360*/  PLOP3.LUT P0, PT, P0, P2, PT, 0x2a, 0x0 ;  /* 0x000000000000781c */ /* 0x000fda0000704572 */
[----:B------:R-:W-:Y:S05]  /*17370*/  @P0 BRA `(.L_x_84) ;  /* 0x0000000000040947 */ /* 0x000fea0003800000 */
[----:B------:R-:W-:Y:S01]  /*17380*/  BPT.TRAP 0x1 ;  /* 0x000000040000795c */ /* 0x000fe20000300000 */
.L_x_84:
[----:B------:R-:W-:Y:S01]  /*17390*/  R2UR UR16, R5 ;  /* 0x00000000051072ca */ /* 0x000fe200000e0000 */
[----:B------:R-:W-:Y:S01]  /*173a0*/  ULDC.64 UR6, c[0x0][0x198] ;  /* 0x0000660000067ab9 */ /* 0x000fe20000000a00 */
[----:B------:R-:W-:Y:S01]  /*173b0*/  UMOV UR51, URZ ;  /* 0x0000003f00337c82 */ /* 0x000fe20008000000 */
[----:B------:R-:W-:Y:S01]  /*173c0*/  UIADD3 UR6, UP0, UR6, 0x1f0, URZ ;  /* 0x000001f006067890 */ /* 0x000fe2000ff1e03f */
[----:B------:R-:W-:Y:S01]  /*173d0*/  MOV R2, 0x1 ;  /* 0x0000000100027802 */ /* 0x000fe20000000f00 */
[----:B------:R-:W-:Y:S01]  /*173e0*/  UMOV UR8, 0x0 ;  /* 0x0000000000087882 */ /* 0x000fe20000000000 */
[----:B------:R-:W-:Y:S01]  /*173f0*/  UMOV UR9, 0x10000000 ;  /* 0x1000000000097882 */ /* 0x000fe20000000000 */
[----:B------:R-:W-:Y:S01]  /*17400*/  UIADD3.X UR7, URZ, UR7, URZ, UP0, !UPT ;  /* 0x000000073f077290 */ /* 0x000fe200087fe43f */
[----:B------:R-:W-:Y:S01]  /*17410*/  UMOV UR50, URZ ;  /* 0x0000003f00327c82 */ /* 0x000fe20008000000 */
[----:B------:R-:W-:Y:S01]  /*17420*/  UMOV UR42, 0x10 ;  /* 0x00000010002a7882 */ /* 0x000fe20000000000 */
[----:B------:R-:W-:Y:S01]  /*17430*/  UMOV UR44, UR52 ;  /* 0x00000034002c7c82 */ /* 0x000fe20008000000 */
[----:B------:R-:W-:-:S02]  /*17440*/  UMOV UR45, UR53 ;  /* 0x00000035002d7c82 */ /* 0x000fc40008000000 */
[----:B------:R-:W-:Y:S02]  /*17450*/  UIADD3 UR48, UR16, 0x5000, URZ ;  /* 0x0000500010307890 */ /* 0x000fe4000fffe03f */
[----:B------:R-:W-:Y:S02]  /*17460*/  UIADD3 UR49, UR16, 0x37000, URZ ;  /* 0x0003700010317890 */ /* 0x000fe4000fffe03f */
[----:B------:R-:W-:Y:S02]  /*17470*/  UIADD3 UR40, UR16, 0x7000, URZ ;  /* 0x0000700010287890 */ /* 0x000fe4000fffe03f */
[----:B------:R-:W-:Y:S02]  /*17480*/  UIADD3 UR32, UR16, 0x9000, URZ ;  /* 0x0000900010207890 */ /* 0x000fe4000fffe03f */
[----:B------:R-:W-:Y:S02]  /*17490*/  UIADD3 UR24, UR16, 0xb000, URZ ;  /* 0x0000b00010187890 */ /* 0x000fe4000fffe03f */
[----:B------:R-:W-:Y:S01]  /*174a0*/  UIADD3 UR16, UR16, 0xd000, URZ ;  /* 0x0000d00010107890 */ /* 0x000fe2000fffe03f */
[----:B------:R1:W-:Y:S01]  /*174b0*/  UTMALDG.4D [UR48], [UR6], desc[UR8] ;  /* 0x00000830060075b4 */ /* 0x0003e20008019000 */
        /* <DEDUP_REMOVED lines=18> */
[----:B------:R1:W-:Y:S01]  /*175e0*/  UTMALDG.4D [UR32], [UR6], desc[UR8] ;  /* 0x00000820060075b4 */ /* 0x0003e20008019000 */
[----:B------:R1:W-:Y:S01]  /*175f0*/  UTMALDG.4D [UR24], [UR6], desc[UR8] ;  /* 0x00000818060075b4 */ /* 0x0003e20008019000 */
[----:B------:R1:W-:Y:S02]  /*17600*/  UTMALDG.4D [UR16], [UR6], desc[UR8] ;  /* 0x00000810060075b4 */ /* 0x0003e40008019000 */
[----:B-1----:R-:W-:Y:S01]  /*17610*/  NOP ;  /* 0x0000000000007918 */ /* 0x002fe20000000000 */
.L_x_81:
[----:B------:R-:W-:Y:S05]  /*17620*/  BSYNC B0 ;  /* 0x0000000000007941 */ /* 0x000fea0003800000 */
.L_x_80:
[----:B------:R-:W-:Y:S04]  /*17630*/  BSSY B0, `(.L_x_85) ;  /* 0x0000041000007945 */ /* 0x000fe80003800000 */
[----:B------:R-:W-:Y:S05]  /*17640*/  @!P3 BRA `(.L_x_86) ;  /* 0x0000000000fcb947 */ /* 0x000fea0003800000 */
[----:B------:R-:W1:Y:S01]  /*17650*/  S2R R6, SR_CgaCtaId ;  /* 0x0000000000067919 */ /* 0x000e620000008800 */
[----:B------:R-:W-:-:S04]  /*17660*/  MOV R5, 0x400 ;  /* 0x0000040000057802 */ /* 0x000fc80000000f00 */
[----:B-1----:R-:W-:Y:S01]  /*17670*/  LEA R7, R6, R5, 0x18 ;  /* 0x0000000506077211 */ /* 0x002fe200078ec0ff */
[----:B------:R-:W-:-:S03]  /*17680*/  IMAD.MOV.U32 R6, RZ, RZ, 0x1 ;  /* 0x00000001ff067424 */ /* 0x000fc600078e00ff */
[----:B------:R-:W-:Y:S02]  /*17690*/  LEA R5, R4, R7, 0x3 ;  /* 0x0000000704057211 */ /* 0x000fe400078e18ff */
[----:B------:R-:W-:-:S04]  /*176a0*/  SHF.L.U32 R6, R6, 0x1f, RZ ;  /* 0x0000001f06067819 */ /* 0x000fc800000006ff */
[----:B------:R-:W1:Y:S02]  /*176b0*/  SYNCS.PHASECHK.TRANS64.TRYWAIT P0, [R5+URZ+0x37060], R6 ;  /* 0x03706006050075a7 */ /* 0x000e64000800017f */
[----:B-1----:R-:W-:Y:S05]  /*176c0*/  @!P0 BRA `(.L_x_87) ;  /* 0x0000001400508947 */ /* 0x002fea0003800000 */
.L_x_116:
        /* <DEDUP_REMOVED lines=8> */
.L_x_88:
[----:B------:R-:W-:-:S04]  /*17750*/  LOP3.LUT P0, RZ, R0, 0x1f, RZ, 0xc0, !PT ;  /* 0x0000001f00ff7812 */ /* 0x000fc8000780c0ff */
[----:B------:R-:W-:-:S13]  /*17760*/  PLOP3.LUT P0, PT, P0, P2, PT, 0x2a, 0x0 ;  /* 0x000000000000781c */ /* 0x000fda0000704572 */
[----:B------:R-:W-:Y:S05]  /*17770*/  @P0 BRA `(.L_x_89) ;  /* 0x0000000000040947 */ /* 0x000fea0003800000 */
[----:B------:R-:W-:Y:S01]  /*17780*/  BPT.TRAP 0x1 ;  /* 0x000000040000795c */ /* 0x000fe20000300000 */
.L_x_89:
[----:B------:R-:W-:Y:S01]  /*17790*/  R2UR UR40, R4 ;  /* 0x00000000042872ca */ /* 0x000fe200000e0000 */
[----:B------:R-:W-:Y:S01]  /*177a0*/  ULDC.64 UR6, c[0x0][0x198] ;  /* 0x0000660000067ab9 */ /* 0x000fe20000000a00 */
[----:B------:R-:W-:Y:S01]  /*177b0*/  R2UR UR5, R7 ;  /* 0x00000000070572ca */ /* 0x000fe200000e0000 */
[----:B------:R-:W-:Y:S01]  /*177c0*/  UIADD3 UR6, UP0, UR6, 0xf0, URZ ;  /* 0x000000f006067890 */ /* 0x000fe2000ff1e03f */
[----:B------:R-:W-:Y:S01]  /*177d0*/  R2UR UR43, R8 ;  /* 0x00000000082b72ca */ /* 0x000fe200000e0000 */
[----:B------:R-:W-:Y:S01]  /*177e0*/  UMOV UR8, 0x0 ;  /* 0x0000000000087882 */ /* 0x000fe20000000000 */
[----:B------:R-:W-:Y:S01]  /*177f0*/  R2UR UR41, R5 ;  /* 0x00000000052972ca */ /* 0x000fe200000e0000 */
[----:B------:R-:W-:Y:S01]  /*17800*/  UIADD3.X UR7, URZ, UR7, URZ, UP0, !UPT ;  /* 0x000000073f077290 */ /* 0x000fe200087fe43f */
[----:B------:R-:W-:Y:S01]  /*17810*/  UMOV UR9, 0x10000000 ;  /* 0x1000000000097882 */ /* 0x000fe20000000000 */
[----:B------:R-:W-:Y:S01]  /*17820*/  UMOV UR42, URZ ;  /* 0x0000003f002a7c82 */ /* 0x000fe20008000000 */
[----:B------:R-:W-:Y:S01]  /*17830*/  UMOV UR44, UR52 ;  /* 0x00000034002c7c82 */ /* 0x000fe20008000000 */
[----:B------:R-:W-:Y:S01]  /*17840*/  UMOV UR45, UR53 ;  /* 0x00000035002d7c82 */ /* 0x000fe20008000000 */
[----:B------:R-:W-:Y:S01]  /*17850*/  UMOV UR34, 0x10 ;  /* 0x0000001000227882 */ /* 0x000fe20000000000 */
[----:B------:R-:W-:-:S02]  /*17860*/  UMOV UR36, UR52 ;  /* 0x0000003400247c82 */ /* 0x000fc40008000000 */
[----:B------:R-:W-:Y:S02]  /*17870*/  UIMAD UR40, UR40, 0x2800, UR5 ;  /* 0x00002800282878a4 */ /* 0x000fe4000f8e0205 */
[----:B------:R-:W-:Y:S02]  /*17880*/  UIADD3 UR43, UR11, UR43, URZ ;  /* 0x0000002b0b2b7290 */ /* 0x000fe4000fffe03f */
[----:B------:R-:W-:Y:S02]  /*17890*/  UIADD3 UR41, UR41, 0x37050, URZ ;  /* 0x0003705029297890 */ /* 0x000fe4000fffe03f */
[----:B------:R-:W-:Y:S02]  /*178a0*/  UIADD3 UR32, UR40, 0x800, URZ ;  /* 0x0000080028207890 */ /* 0x000fe4000fffe03f */
[----:B------:R-:W-:Y:S02]  /*178b0*/  UIADD3 UR24, UR40, 0x1000, URZ ;  /* 0x0000100028187890 */ /* 0x000fe4000fffe03f */
[----:B------:R-:W-:-:S02]  /*178c0*/  UIADD3 UR16, UR40, 0x1800, URZ ;  /* 0x0000180028107890 */ /* 0x000fc4000fffe03f */
        /* <DEDUP_REMOVED lines=22> */
[----:B-1----:R-:W-:Y:S01]  /*17a30*/  NOP ;  /* 0x0000000000007918 */ /* 0x002fe20000000000 */
.L_x_86:
[----:B------:R-:W-:Y:S05]  /*17a40*/  BSYNC B0 ;  /* 0x0000000000007941 */ /* 0x000fea0003800000 */
.L_x_85:
[----:B------:R-:W-:Y:S01]  /*17a50*/  BSSY B0, `(.L_x_90) ;  /* 0x0000043000007945 */ /* 0x000fe20003800000 */
[----:B------:R-:W-:-:S03]  /*17a60*/  MOV R8, RZ ;  /* 0x000000ff00087202 */ /* 0x000fc60000000f00 */
[----:B------:R-:W-:Y:S05]  /*17a70*/  @!P4 BRA `(.L_x_91) ;  /* 0x000000040000c947 */ /* 0x000fea0003800000 */
[----:B------:R-:W1:Y:S01]  /*17a80*/  S2R R5, SR_CgaCtaId ;  /* 0x0000000000057919 */ /* 0x000e620000008800 */
[----:B------:R-:W-:Y:S02]  /*17a90*/  MOV R4, 0x400 ;  /* 0x0000040000047802 */ /* 0x000fe40000000f00 */
[----:B------:R-:W-:-:S04]  /*17aa0*/  MOV R7, 0x1 ;  /* 0x0000000100077802 */ /* 0x000fc80000000f00 */
[----:B------:R-:W-:Y:S02]  /*17ab0*/  SHF.L.U32 R7, R7, 0x1f, RZ ;  /* 0x0000001f07077819 */ /* 0x000fe400000006ff */
[----:B-1----:R-:W-:-:S04]  /*17ac0*/  LEA R5, R5, R4, 0x18 ;  /* 0x0000000405057211 */ /* 0x002fc800078ec0ff */
[----:B------:R-:W-:-:S04]  /*17ad0*/  LEA R4, R2, R5, 0x3 ;  /* 0x0000000502047211 */ /* 0x000fc800078e18ff */
[----:B------:R-:W1:Y:S02]  /*17ae0*/  SYNCS.PHASECHK.TRANS64.TRYWAIT P0, [R4+URZ+0x37028], R7 ;  /* 0x03702807040075a7 */ /* 0x000e64000800017f */
[----:B-1----:R-:W-:Y:S05]  /*17af0*/  @!P0 BRA `(.L_x_92) ;  /* 0x0000001000588947 */ /* 0x002fea0003800000 */
.L_x_117:
[----:B------:R-:W-:Y:S01]  /*17b00*/  ULOP3.LUT UR5, UR4, 0x2, URZ, 0xfc, !UPT ;  /* 0x0000000204057892 */ /* 0x000fe2000f8efc3f */
[----:B-1----:R-:W-:-:S03]  /*17b10*/  @P2 IMAD.MOV.U32 R7, RZ, RZ, 0xa000 ;  /* 0x0000a000ff072424 */ /* 0x002fc600078e00ff */
[----:B------:R-:W-:Y:S01]  /*17b20*/  UPRMT UR5, UR5, 0x9910, URZ ;  /* 0x0000991005057896 */ /* 0x000fe2000800003f */
[----:B------:R1:W-:Y:S03]  /*17b30*/  @P2 SYNCS.ARRIVE.TRANS64 RZ, [R4+URZ+0x37000], R7 ;  /* 0x0370000704ff29a7 */ /* 0x0003e6000800003f */
[----:B------:R-:W-:-:S06]  /*17b40*/  UISETP.NE.AND UP0, UPT, UR5, 0x2, UPT ;  /* 0x000000020500788c */ /* 0x000fcc000bf05270 */
[----:B------:R-:W-:-:S13]  /*17b50*/  PLOP3.LUT P0, PT, PT, PT, UP0, 0x80, 0x0 ;  /* 0x000000000000781c */ /* 0x000fda0003f0f008 */
[----:B-1----:R-:W-:Y:S05]  /*17b60*/  @P0 BRA `(.L_x_93) ;  /* 0x0000000000040947 */ /* 0x002fea0003800000 */
[----:B------:R-:W-:Y:S01]  /*17b70*/  BPT.TRAP 0x1 ;  /* 0x000000040000795c */ /* 0x000fe20000300000 */
.L_x_93:
[----:B------:R-:W-:-:S04]  /*17b80*/  LOP3.LUT P0, RZ, R0, 0x1f, RZ, 0xc0, !PT ;  /* 0x0000001f00ff7812 */ /* 0x000fc8000780c0ff */
[----:B------:R-:W-:-:S13]  /*17b90*/  PLOP3.LUT P0, PT, P0, P2, PT, 0x2a, 0x0 ;  /* 0x000000000000781c */ /* 0x000fda0000704572 */
[----:B------:R-:W-:Y:S05]  /*17ba0*/  @P0 BRA `(.L_x_94) ;  /* 0x0000000000040947 */ /* 0x000fea0003800000 */
[----:B------:R-:W-:Y:S01]  /*17bb0*/  BPT.TRAP 0x1 ;  /* 0x000000040000795c */ /* 0x000fe20000300000 */
.L_x_94:
[----:B------:R-:W-:Y:S01]  /*17bc0*/  IMAD R5, R2, 0xa000, R5 ;  /* 0x0000a00002057824 */ /* 0x000fe200078e0205 */
[----:B------:R-:W-:Y:S01]  /*17bd0*/  R2UR UR41, R4 ;  /* 0x00000000042972ca */ /* 0x000fe200000e0000 */
[----:B------:R-:W-:Y:S01]  /*17be0*/  ULDC.64 UR6, c[0x0][0x198] ;  /* 0x0000660000067ab9 */ /* 0x000fe20000000a00 */
[----:B------:R-:W-:Y:S01]  /*17bf0*/  UMOV UR43, URZ ;  /* 0x0000003f002b7c82 */ /* 0x000fe20008000000 */
[----:B------:R-:W-:Y:S01]  /*17c00*/  UIADD3 UR6, UP0, UR6, 0x2f0, URZ ;  /* 0x000002f006067890 */ /* 0x000fe2000ff1e03f */
[----:B------:R-:W-:Y:S01]  /*17c10*/  R2UR UR48, R5 ;  /* 0x00000000053072ca */ /* 0x000fe200000e0000 */
[----:B------:R-:W-:Y:S01]  /*17c20*/  UMOV UR8, 0x0 ;  /* 0x0000000000087882 */ /* 0x000fe20000000000 */
[----:B------:R-:W-:Y:S01]  /*17c30*/  UMOV UR9, 0x10000000 ;  /* 0x1000000000097882 */ /* 0x000fe20000000000 */
[----:B------:R-:W-:Y:S01]  /*17c40*/  UIADD3.X UR7, URZ, UR7, URZ, UP0, !UPT ;  /* 0x000000073f077290 */ /* 0x000fe200087fe43f */
[----:B------:R-:W-:Y:S01]  /*17c50*/  IADD3 R2, R2, 0x1, RZ ;  /* 0x0000000102027810 */ /* 0x000fe20007ffe0ff */
[----:B------:R-:W-:Y:S01]  /*17c60*/  UMOV UR42, URZ ;  /* 0x0000003f002a7c82 */ /* 0x000fe20008000000 */
[----:B------:R-:W-:Y:S01]  /*17c70*/  UMOV UR44, UR52 ;  /* 0x00000034002c7c82 */ /* 0x000fe20008000000 */
[----:B------:R-:W-:Y:S01]  /*17c80*/  UMOV UR45, UR53 ;  /* 0x00000035002d7c82 */ /* 0x000fe20008000000 */
[----:B------:R-:W-:Y:S01]  /*17c90*/  UMOV UR34, 0x10 ;  /* 0x0000001000227882 */ /* 0x000fe20000000000 */
[----:B------:R-:W-:Y:S01]  /*17ca0*/  UIADD3 UR41, UR41, 0x37000, URZ ;  /* 0x0003700029297890 */ /* 0x000fe2000fffe03f */
[----:B------:R-:W-:Y:S01]  /*17cb0*/  MOV R8, 0x1 ;  /* 0x0000000100087802 */ /* 0x000fe20000000f00 */
[----:B------:R-:W-:Y:S01]  /*17cc0*/  UMOV UR36, UR52 ;  /* 0x0000003400247c82 */ /* 0x000fe20008000000 */
[----:B------:R-:W-:Y:S01]  /*17cd0*/  UMOV UR37, UR53 ;  /* 0x0000003500257c82 */ /* 0x000fe20008000000 */
[----:B------:R-:W-:-:S02]  /*17ce0*/  UIADD3 UR40, UR48, 0x5000, URZ ;  /* 0x0000500030287890 */ /* 0x000fc4000fffe03f */
        /* <DEDUP_REMOVED lines=25> */
.L_x_91:
[----:B------:R-:W-:Y:S05]  /*17e80*/  BSYNC B0 ;  /* 0x0000000000007941 */ /* 0x000fea0003800000 */
.L_x_90:
[----:B------:R-:W-:-:S13]  /*17e90*/  ISETP.GE.AND P0, PT, R3, 0x101, PT ;  /* 0x000001010300780c */ /* 0x000fda0003f06270 */
[----:B------:R-:W-:Y:S05]  /*17ea0*/  @!P0 EXIT ;  /* 0x000000000000894d */ /* 0x000fea0003800000 */
[----:B------:R-:W-:Y:S01]  /*17eb0*/  IADD3 R3, R3, 0xff, RZ ;  /* 0x000000ff03037810 */ /* 0x000fe20007ffe0ff */
[----:B------:R-:W-:Y:S01]  /*17ec0*/  BSSY B0, `(.L_x_95) ;  /* 0x0000093000007945 */ /* 0x000fe20003800000 */
[----:B------:R-:W-:Y:S02]  /*17ed0*/  LOP3.LUT P0, RZ, R0, 0x1f, RZ, 0xc0, !PT ;  /* 0x0000001f00ff7812 */ /* 0x000fe4000780c0ff */
[----:B------:R-:W-:Y:S02]  /*17ee0*/  SHF.R.S32.HI R0, RZ, 0x1f, R3 ;  /* 0x0000001fff007819 */ /* 0x000fe40000011403 */
[----:B------:R-:W-:Y:S02]  /*17ef0*/  PLOP3.LUT P0, PT, P0, P2, PT, 0x2a, 0x0 ;  /* 0x000000000000781c */ /* 0x000fe40000704572 */
[----:B------:R-:W-:Y:S02]  /*17f00*/  LEA.HI R0, R0, R3, RZ, 0x8 ;  /* 0x0000000300007211 */ /* 0x000fe400078f40ff */
[----:B------:R-:W-:-:S02]  /*17f10*/  MOV R3, UR4 ;  /* 0x0000000400037c02 */ /* 0x000fc40008000f00 */
[----:B------:R-:W-:Y:S02]  /*17f20*/  SHF.R.S32.HI R4, RZ, 0x8, R0 ;  /* 0x00000008ff047819 */ /* 0x000fe40000011400 */
[----:B------:R-:W-:Y:S01]  /*17f30*/  LOP3.LUT R0, R3, 0x2, RZ, 0xfc, !PT ;  /* 0x0000000203007812 */ /* 0x000fe200078efcff */
[----:B------:R-:W-:Y:S01]  /*17f40*/  IMAD.MOV.U32 R3, RZ, RZ, 0x1 ;  /* 0x00000001ff037424 */ /* 0x000fe200078e00ff */
[----:B------:R-:W-:-:S07]  /*17f50*/  SHF.L.U32 R4, R4, 0x1, RZ ;  /* 0x0000000104047819 */ /* 0x000fce00000006ff */
.L_x_106:
[----:B------:R-:W-:Y:S04]  /*17f60*/  BSSY B1, `(.L_x_96) ;  /* 0x0000041000017945 */ /* 0x000fe80003800000 */
[----:B------:R-:W-:Y:S05]  /*17f70*/  @!P3 BRA `(.L_x_97) ;  /* 0x0000000000fcb947 */ /* 0x000fea0003800000 */
[----:B------:R-:W1:Y:S01]  /*17f80*/  S2R R6, SR_CgaCtaId ;  /* 0x0000000000067919 */ /* 0x000e620000008800 */
[----:B------:R-:W-:-:S04]  /*17f90*/  MOV R5, 0x400 ;  /* 0x0000040000057802 */ /* 0x000fc80000000f00 */
[----:B-1----:R-:W-:Y:S02]  /*17fa0*/  LEA R7, R6, R5, 0x18 ;  /* 0x0000000506077211 */ /* 0x002fe400078ec0ff */
[----:B------:R-:W-:Y:S02]  /*17fb0*/  SHF.L.U32 R5, R3, 0x1f, RZ ;  /* 0x0000001f03057819 */ /* 0x000fe400000006ff */
[----:B------:R-:W-:-:S04]  /*17fc0*/  LEA R6, R2, R7, 0x3 ;  /* 0x0000000702067211 */ /* 0x000fc800078e18ff */
[----:B------:R-:W1:Y:S02]  /*17fd0*/  SYNCS.PHASECHK.TRANS64.TRYWAIT P4, [R6+URZ+0x37028], R5 ;  /* 0x03702805060075a7 */ /* 0x000e64000808017f */
[----:B-1----:R-:W-:Y:S05]  /*17fe0*/  @!P4 BRA `(.L_x_98) ;  /* 0x0000000c0030c947 */ /* 0x002fea0003800000 */
.L_x_118:
[----:B-1----:R-:W-:-:S04]  /*17ff0*/  @P2 MOV R5, 0xa000 ;  /* 0x0000a00000052802 */ /* 0x002fc80000000f00 */
[----:B------:R1:W-:Y:S02]  /*18000*/  @P2 SYNCS.ARRIVE.TRANS64 RZ, [R6+URZ+0x37000], R5 ;  /* 0x0370000506ff29a7 */ /* 0x0003e4000800003f */
[----:B-1----:R-:W-:-:S04]  /*18010*/  PRMT R5, R0, 0x9910, RZ ;  /* 0x0000991000057816 */ /* 0x002fc800000000ff */
[----:B------:R-:W-:-:S13]  /*18020*/  ISETP.NE.AND P4, PT, R5, 0x2, PT ;  /* 0x000000020500780c */ /* 0x000fda0003f85270 */
[----:B------:R-:W-:Y:S05]  /*18030*/  @P4 BRA `(.L_x_99) ;  /* 0x0000000000044947 */ /* 0x000fea0003800000 */
[----:B------:R-:W-:Y:S01]  /*18040*/  BPT.TRAP 0x1 ;  /* 0x000000040000795c */ /* 0x000fe20000300000 */
.L_x_99:
[----:B------:R-:W-:Y:S05]  /*18050*/  @P0 BRA `(.L_x_100) ;  /* 0x0000000000040947 */ /* 0x000fea0003800000 */
[----:B------:R-:W-:Y:S01]  /*18060*/  BPT.TRAP 0x1 ;  /* 0x000000040000795c */ /* 0x000fe20000300000 */
.L_x_100:
[----:B------:R-:W-:Y:S01]  /*18070*/  IMAD R7, R2, 0xa000, R7 ;  /* 0x0000a00002077824 */ /* 0x000fe200078e0207 */
[----:B------:R-:W-:Y:S01]  /*18080*/  R2UR UR49, R6 ;  /* 0x00000000063172ca */ /* 0x000fe200000e0000 */
[----:B------:R-:W-:Y:S01]  /*18090*/  ULDC.64 UR6, c[0x0][0x198] ;  /* 0x0000660000067ab9 */ /* 0x000fe20000000a00 */
[----:B------:R-:W-:Y:S01]  /*180a0*/  R2UR UR51, R8 ;  /* 0x00000000083372ca */ /* 0x000fe200000e0000 */
[----:B------:R-:W-:Y:S01]  /*180b0*/  UIADD3 UR6, UP0, UR6, 0x1f0, URZ ;  /* 0x000001f006067890 */ /* 0x000fe2000ff1e03f */
[----:B------:R-:W-:Y:S01]  /*180c0*/  R2UR UR16, R7 ;  /* 0x00000000071072ca */ /* 0x000fe200000e0000 */
[----:B------:R-:W-:Y:S01]  /*180d0*/  UMOV UR8, 0x0 ;  /* 0x0000000000087882 */ /* 0x000fe20000000000 */
[----:B------:R-:W-:Y:S01]  /*180e0*/  UMOV UR9, 0x10000000 ;  /* 0x1000000000097882 */ /* 0x000fe20000000000 */
[----:B------:R-:W-:Y:S01]  /*180f0*/  UIADD3.X UR7, URZ, UR7, URZ, UP0, !UPT ;  /* 0x000000073f077290 */ /* 0x000fe200087fe43f */
[----:B------:R-:W-:Y:S01]  /*18100*/  IADD3 R5, R2, 0x1, RZ ;  /* 0x0000000102057810 */ /* 0x000fe20007ffe0ff */
[----:B------:R-:W-:Y:S01]  /*18110*/  UMOV UR50, URZ ;  /* 0x0000003f00327c82 */ /* 0x000fe20008000000 */
[----:B------:R-:W-:Y:S01]  /*18120*/  UMOV UR42, 0x10 ;  /* 0x00000010002a7882 */ /* 0x000fe20000000000 */
[----:B------:R-:W-:Y:S01]  /*18130*/  UMOV UR44, UR52 ;  /* 0x00000034002c7c82 */ /* 0x000fe20008000000 */
[----:B------:R-:W-:Y:S01]  /*18140*/  UMOV UR45, UR53 ;  /* 0x00000035002d7c82 */ /* 0x000fe20008000000 */
[----:B------:R-:W-:Y:S01]  /*18150*/  UIADD3 UR49, UR49, 0x37000, URZ ;  /* 0x0003700031317890 */ /* 0x000fe2000fffe03f */
[----:B------:R-:W-:Y:S01]  /*18160*/  ISETP.NE.AND P4, PT, R5, 0x5, PT ;  /* 0x000000050500780c */ /* 0x000fe20003f85270 */
[----:B------:R-:W-:-:S02]  /*18170*/  USHF.L.U32 UR51, UR51, 0x8, URZ ;  /* 0x0000000833337899 */ /* 0x000fc4000800063f */
[----:B------:R-:W-:Y:S01]  /*18180*/  UIADD3 UR48, UR16, 0x5000, URZ ;  /* 0x0000500010307890 */ /* 0x000fe2000fffe03f */
[----:B------:R-:W-:Y:S01]  /*18190*/  SEL R2, RZ, 0x1, P4 ;  /* 0x00000001ff027807 */ /* 0x000fe20002000000 */
[----:B------:R-:W-:Y:S02]  /*181a0*/  UIADD3 UR40, UR16, 0x7000, URZ ;  /* 0x0000700010287890 */ /* 0x000fe4000fffe03f */
[----:B------:R-:W-:Y:S01]  /*181b0*/  UIADD3 UR32, UR16, 0x9000, URZ ;  /* 0x0000900010207890 */ /* 0x000fe2000fffe03f */
[----:B------:R-:W-:Y:S01]  /*181c0*/  LOP3.LUT R3, R3, R2, RZ, 0x3c, !PT ;  /* 0x0000000203037212 */ /* 0x000fe200078e3cff */
[----:B------:R-:W-:Y:S01]  /*181d0*/  UIADD3 UR24, UR16, 0xb000, URZ ;  /* 0x0000b00010187890 */ /* 0x000fe2000fffe03f */
[----:B------:R-:W-:Y:S01]  /*181e0*/  SEL R2, R5, RZ, P4 ;  /* 0x000000ff05027207 */ /* 0x000fe20002000000 */
        /* <DEDUP_REMOVED lines=24> */
.L_x_97:
[----:B------:R-:W-:Y:S05]  /*18370*/  BSYNC B1 ;  /* 0x0000000000017941 */ /* 0x000fea0003800000 */
.L_x_96:
[----:B------:R-:W-:Y:S01]  /*18380*/  ISETP.LT.OR P4, PT, R4, 0x4, !P3 ;  /* 0x000000040400780c */ /* 0x000fe20005f81670 */
[----:B------:R-:W-:-:S12]  /*18390*/  BSSY B1, `(.L_x_101) ;  /* 0x0000042000017945 */ /* 0x000fd80003800000 */
[----:B------:R-:W-:Y:S05]  /*183a0*/  @P4 BRA `(.L_x_102) ;  /* 0x0000000400004947 */ /* 0x000fea0003800000 */
[----:B------:R-:W1:Y:S01]  /*183b0*/  S2R R6, SR_CgaCtaId ;  /* 0x0000000000067919 */ /* 0x000e620000008800 */
[----:B------:R-:W-:Y:S02]  /*183c0*/  MOV R5, 0x400 ;  /* 0x0000040000057802 */ /* 0x000fe40000000f00 */
[----:B------:R-:W-:Y:S02]  /*183d0*/  SHF.L.U32 R7, R3, 0x1f, RZ ;  /* 0x0000001f03077819 */ /* 0x000fe400000006ff */
[----:B-1----:R-:W-:-:S04]  /*183e0*/  LEA R5, R6, R5, 0x18 ;  /* 0x0000000506057211 */ /* 0x002fc800078ec0ff */
[----:B------:R-:W-:-:S04]  /*183f0*/  LEA R6, R2, R5, 0x3 ;  /* 0x0000000502067211 */ /* 0x000fc800078e18ff */
[----:B------:R-:W1:Y:S02]  /*18400*/  SYNCS.PHASECHK.TRANS64.TRYWAIT P4, [R6+URZ+0x37028], R7 ;  /* 0x03702807060075a7 */ /* 0x000e64000808017f */
[----:B-1----:R-:W-:Y:S05]  /*18410*/  @!P4 BRA `(.L_x_103) ;  /* 0x000000080038c947 */ /* 0x002fea0003800000 */
.L_x_119:
[----:B-1----:R-:W-:-:S04]  /*18420*/  @P1 MOV R7, 0xa000 ;  /* 0x0000a00000071802 */ /* 0x002fc80000000f00 */
[----:B------:R1:W-:Y:S02]  /*18430*/  @P1 SYNCS.ARRIVE.TRANS64 RZ, [R6+URZ+0x37000], R7 ;  /* 0x0370000706ff19a7 */ /* 0x0003e4000800003f */
[----:B-1----:R-:W-:-:S04]  /*18440*/  PRMT R7, R0, 0x9910, RZ ;  /* 0x0000991000077816 */ /* 0x002fc800000000ff */
[----:B------:R-:W-:-:S13]  /*18450*/  ISETP.NE.AND P4, PT, R7, 0x2, PT ;  /* 0x000000020700780c */ /* 0x000fda0003f85270 */
[----:B------:R-:W-:Y:S05]  /*18460*/  @P4 BRA `(.L_x_104) ;  /* 0x0000000000044947 */ /* 0x000fea0003800000 */
[----:B------:R-:W-:Y:S01]  /*18470*/  BPT.TRAP 0x1 ;  /* 0x000000040000795c */ /* 0x000fe20000300000 */
.L_x_104:
[----:B------:R-:W-:Y:S05]  /*18480*/  @P0 BRA `(.L_x_105) ;  /* 0x0000000000040947 */ /* 0x000fea0003800000 */
[----:B------:R-:W-:Y:S01]  /*18490*/  BPT.TRAP 0x1 ;  /* 0x000000040000795c */ /* 0x000fe20000300000 */
.L_x_105:
        /* <DEDUP_REMOVED lines=9> */
[----:B------:R-:W-:Y:S01]  /*18530*/  VIADD R2, R2, 0x1 ;  /* 0x0000000102027836 */ /* 0x000fe20000000000 */
[----:B------:R-:W-:Y:S01]  /*18540*/  UMOV UR50, URZ ;  /* 0x0000003f00327c82 */ /* 0x000fe20008000000 */
[----:B------:R-:W-:Y:S01]  /*18550*/  UMOV UR42, 0x10 ;  /* 0x00000010002a7882 */ /* 0x000fe20000000000 */
[----:B------:R-:W-:Y:S01]  /*18560*/  UMOV UR44, UR52 ;  /* 0x00000034002c7c82 */ /* 0x000fe20008000000 */
[----:B------:R-:W-:Y:S01]  /*18570*/  UMOV UR45, UR53 ;  /* 0x00000035002d7c82 */ /* 0x000fe20008000000 */
[----:B------:R-:W-:Y:S01]  /*18580*/  UIADD3 UR49, UR49, 0x37000, URZ ;  /* 0x0003700031317890 */ /* 0x000fe2000fffe03f */
[----:B------:R-:W-:Y:S01]  /*18590*/  ISETP.NE.AND P4, PT, R2, 0x5, PT ;  /* 0x000000050200780c */ /* 0x000fe20003f85270 */
[----:B------:R-:W-:Y:S01]  /*185a0*/  USHF.L.U32 UR51, UR51, 0x8, URZ ;  /* 0x0000000833337899 */ /* 0x000fe2000800063f */
[----:B------:R-:W-:Y:S01]  /*185b0*/  IADD3 R8, R8, 0x1, RZ ;  /* 0x0000000108087810 */ /* 0x000fe20007ffe0ff */
[----:B------:R-:W-:Y:S01]  /*185c0*/  UIADD3 UR48, UR16, 0x5000, URZ ;  /* 0x0000500010307890 */ /* 0x000fe2000fffe03f */
[----:B------:R-:W-:Y:S01]  /*185d0*/  SEL R6, RZ, 0x1, P4 ;  /* 0x00000001ff067807 */ /* 0x000fe20002000000 */
[----:B------:R-:W-:Y:S01]  /*185e0*/  UIADD3 UR40, UR16, 0x7000, URZ ;  /* 0x0000700010287890 */ /* 0x000fe2000fffe03f */
[----:B------:R-:W-:Y:S01]  /*185f0*/  SEL R2, R2, RZ, P4 ;  /* 0x000000ff02027207 */ /* 0x000fe20002000000 */
[----:B------:R-:W-:Y:S01]  /*18600*/  UIADD3 UR32, UR16, 0x9000, URZ ;  /* 0x0000900010207890 */ /* 0x000fe2000fffe03f */
[----:B------:R-:W-:Y:S01]  /*18610*/  LOP3.LUT R3, R3, R6, RZ, 0x3c, !PT ;  /* 0x0000000603037212 */ /* 0x000fe200078e3cff */
[----:B------:R-:W-:-:S02]  /*18620*/  UIADD3 UR24, UR16, 0xb000, URZ ;  /* 0x0000b00010187890 */ /* 0x000fc4000fffe03f */
        /* <DEDUP_REMOVED lines=24> */
.L_x_102:
[----:B------:R-:W-:Y:S05]  /*187b0*/  BSYNC B1 ;  /* 0x0000000000017941 */ /* 0x000fea0003800000 */
.L_x_101:
[C---:B------:R-:W-:Y:S02]  /*187c0*/  ISETP.GT.AND P4, PT, R4.reuse, 0x4, PT ;  /* 0x000000040400780c */ /* 0x040fe40003f84270 */
[----:B------:R-:W-:-:S11]  /*187d0*/  IADD3 R4, R4, -0x2, RZ ;  /* 0xfffffffe04047810 */ /* 0x000fd60007ffe0ff */
[----:B------:R-:W-:Y:S05]  /*187e0*/  @P4 BRA `(.L_x_106) ;  /* 0xfffffff400dc4947 */ /* 0x000fea000383ffff */
[----:B------:R-:W-:Y:S05]  /*187f0*/  BSYNC B0 ;  /* 0x0000000000007941 */ /* 0x000fea0003800000 */
.L_x_95:
[----:B------:R-:W-:Y:S05]  /*18800*/  EXIT ;  /* 0x000000000000794d */ /* 0x000fea0003800000 */
.L_x_15:
[----:B--2---:R-:W-:-:S04]  /*18810*/  MOV R3, UR4 ;  /* 0x0000000400037c02 */ /* 0x004fc80008000f00 */
[----:B------:R2:W3:Y:S03]  /*18820*/  SYNCS.PHASECHK.TRANS64.TRYWAIT P1, [R3+URZ+0x37050], R2 ;  /* 0x03705002030075a7 */ /* 0x0004e6000802017f */
[----:B---3--:R-:W-:Y:S05]  /*18830*/  @!P1 NANOSLEEP.SYNCS 0x989680 ;  /* 0x009896800000995d */ /* 0x008fea0003900000 */
[----:B------:R-:W3:Y:S02]  /*18840*/  @!P1 SYNCS.PHASECHK.TRANS64 P1, [R3+URZ+0x37050], R2 ;  /* 0x03705002030095a7 */ /* 0x000ee4000802007f */
[----:B---3--:R-:W-:Y:S05]  /*18850*/  @!P1 BRA `(.L_x_15) ;  /* 0xfffffffc00ec9947 */ /* 0x008fea000383ffff */
[----:B------:R-:W-:Y:S05]  /*18860*/  BRA `(.L_x_107) ;  /* 0xfffffe8400607947 */ /* 0x000fea000383ffff */
.L_x_17:
[----:B--2---:R-:W-:-:S04]  /*18870*/  MOV R3, UR37 ;  /* 0x0000002500037c02 */ /* 0x004fc80008000f00 */
[----:B------:R2:W3:Y:S03]  /*18880*/  SYNCS.PHASECHK.TRANS64.TRYWAIT P1, [R3+URZ+0x37000], R2 ;  /* 0x03700002030075a7 */ /* 0x0004e6000802017f */
[----:B---3--:R-:W-:Y:S05]  /*18890*/  @!P1 NANOSLEEP.SYNCS 0x989680 ;  /* 0x009896800000995d */ /* 0x008fea0003900000 */
[----:B------:R-:W3:Y:S02]  /*188a0*/  @!P1 SYNCS.PHASECHK.TRANS64 P1, [R3+URZ+0x37000], R2 ;  /* 0x03700002030095a7 */ /* 0x000ee4000802007f */
[----:B---3--:R-:W-:Y:S05]  /*188b0*/  @!P1 BRA `(.L_x_17) ;  /* 0xfffffffc00ec9947 */ /* 0x008fea000383ffff */
[----:B------:R-:W-:Y:S05]  /*188c0*/  BRA `(.L_x_108) ;  /* 0xfffffe8400687947 */ /* 0x000fea000383ffff */
.L_x_18:
[----:B--2---:R-:W-:-:S04]  /*188d0*/  MOV R4, UR28 ;  /* 0x0000001c00047c02 */ /* 0x004fc80008000f00 */
[----:B------:R2:W3:Y:S03]  /*188e0*/  SYNCS.PHASECHK.TRANS64.TRYWAIT P1, [R4+URZ+-0x8], R3 ;  /* 0xfffff803040075a7 */ /* 0x0004e6000802017f */
[----:B---3--:R-:W-:Y:S05]  /*188f0*/  @!P1 NANOSLEEP.SYNCS 0x989680 ;  /* 0x009896800000995d */ /* 0x008fea0003900000 */
[----:B------:R-:W3:Y:S02]  /*18900*/  @!P1 SYNCS.PHASECHK.TRANS64 P1, [R4+URZ+-0x8], R3 ;  /* 0xfffff803040095a7 */ /* 0x000ee4000802007f */
[----:B---3--:R-:W-:Y:S05]  /*18910*/  @!P1 BRA `(.L_x_18) ;  /* 0xfffffffc00ec9947 */ /* 0x008fea000383ffff */
[----:B------:R-:W-:Y:S05]  /*18920*/  BRA `(.L_x_109) ;  /* 0xfffffe8400647947 */ /* 0x000fea000383ffff */
.L_x_20:
[----:B-1----:R-:W-:-:S04]  /*18930*/  IMAD.U32 R9, RZ, RZ, UR37 ;  /* 0x00000025ff097e24 */ /* 0x002fc8000f8e00ff */
[----:B------:R1:W2:Y:S03]  /*18940*/  SYNCS.PHASECHK.TRANS64.TRYWAIT P1, [R9+URZ+0x37008], R2 ;  /* 0x03700802090075a7 */ /* 0x0002a6000802017f */
[----:B--2---:R-:W-:Y:S05]  /*18950*/  @!P1 NANOSLEEP.SYNCS 0x989680 ;  /* 0x009896800000995d */ /* 0x004fea0003900000 */
[----:B------:R-:W2:Y:S02]  /*18960*/  @!P1 SYNCS.PHASECHK.TRANS64 P1, [R9+URZ+0x37008], R2 ;  /* 0x03700802090095a7 */ /* 0x000ea4000802007f */
[----:B--2---:R-:W-:Y:S05]  /*18970*/  @!P1 BRA `(.L_x_20) ;  /* 0xfffffffc00ec9947 */ /* 0x004fea000383ffff */
[----:B------:R-:W-:Y:S05]  /*18980*/  BRA `(.L_x_110) ;  /* 0xfffffee0004c7947 */ /* 0x000fea000383ffff */
.L_x_25:
[----:B-1----:R-:W-:-:S04]  /*18990*/  MOV R11, UR6 ;  /* 0x00000006000b7c02 */ /* 0x002fc80008000f00 */
[----:B------:R1:W2:Y:S03]  /*189a0*/  SYNCS.PHASECHK.TRANS64.TRYWAIT P2, [R11+URZ+0x37000], R6 ;  /* 0x037000060b0075a7 */ /* 0x0002a6000804017f */
[----:B--2---:R-:W-:Y:S05]  /*189b0*/  @!P2 NANOSLEEP.SYNCS 0x989680 ;  /* 0x009896800000a95d */ /* 0x004fea0003900000 */
[----:B------:R-:W2:Y:S02]  /*189c0*/  @!P2 SYNCS.PHASECHK.TRANS64 P2, [R11+URZ+0x37000], R6 ;  /* 0x037000060b00a5a7 */ /* 0x000ea4000804007f */
[----:B--2---:R-:W-:Y:S05]  /*189d0*/  @!P2 BRA `(.L_x_25) ;  /* 0xfffffffc00eca947 */ /* 0x004fea000383ffff */
[----:B------:R-:W-:Y:S05]  /*189e0*/  BRA `(.L_x_111) ;  /* 0xfffffefc00047947 */ /* 0x000fea000383ffff */
.L_x_29:
[----:B-1----:R-:W-:-:S04]  /*189f0*/  MOV R7, UR7 ;  /* 0x0000000700077c02 */ /* 0x002fc80008000f00 */
[----:B------:R1:W2:Y:S03]  /*18a00*/  SYNCS.PHASECHK.TRANS64.TRYWAIT P2, [R7+URZ+0x37000], R12 ;  /* 0x0370000c070075a7 */ /* 0x0002a6000804017f */
[----:B--2---:R-:W-:Y:S05]  /*18a10*/  @!P2 NANOSLEEP.SYNCS 0x989680 ;  /* 0x009896800000a95d */ /* 0x004fea0003900000 */
[----:B------:R-:W2:Y:S02]  /*18a20*/  @!P2 SYNCS.PHASECHK.TRANS64 P2, [R7+URZ+0x37000], R12 ;  /* 0x0370000c0700a5a7 */ /* 0x000ea4000804007f */
[----:B--2---:R-:W-:Y:S05]  /*18a30*/  @!P2 BRA `(.L_x_29) ;  /* 0xfffffffc00eca947 */ /* 0x004fea000383ffff */
[----:B------:R-:W-:Y:S05]  /*18a40*/  BRA `(.L_x_28) ;  /* 0xffffff3c009c7947 */ /* 0x000fea000383ffff */
.L_x_37:
[----:B-1----:R-:W-:-:S04]  /*18a50*/  MOV R9, UR6 ;  /* 0x0000000600097c02 */ /* 0x002fc80008000f00 */
[----:B------:R1:W2:Y:S03]  /*18a60*/  SYNCS.PHASECHK.TRANS64.TRYWAIT P2, [R9+URZ+0x37000], R8 ;  /* 0x03700008090075a7 */ /* 0x0002a6000804017f */
[----:B--2---:R-:W-:Y:S05]  /*18a70*/  @!P2 NANOSLEEP.SYNCS 0x989680 ;  /* 0x009896800000a95d */ /* 0x004fea0003900000 */
[----:B------:R-:W2:Y:S02]  /*18a80*/  @!P2 SYNCS.PHASECHK.TRANS64 P2, [R9+URZ+0x37000], R8 ;  /* 0x037000080900a5a7 */ /* 0x000ea4000804007f */
[----:B--2---:R-:W-:Y:S05]  /*18a90*/  @!P2 BRA `(.L_x_37) ;  /* 0xfffffffc00eca947 */ /* 0x004fea000383ffff */
[----:B------:R-:W-:Y:S05]  /*18aa0*/  BRA `(.L_x_112) ;  /* 0xffffff58007c7947 */ /* 0x000fea000383ffff */
.L_x_41:
[----:B-1----:R-:W-:-:S04]  /*18ab0*/  MOV R6, UR7 ;  /* 0x0000000700067c02 */ /* 0x002fc80008000f00 */
[----:B------:R1:W2:Y:S03]  /*18ac0*/  SYNCS.PHASECHK.TRANS64.TRYWAIT P2, [R6+URZ+0x37000], R11 ;  /* 0x0370000b060075a7 */ /* 0x0002a6000804017f */
[----:B--2---:R-:W-:Y:S05]  /*18ad0*/  @!P2 NANOSLEEP.SYNCS 0x989680 ;  /* 0x009896800000a95d */ /* 0x004fea0003900000 */
[----:B------:R-:W2:Y:S02]  /*18ae0*/  @!P2 SYNCS.PHASECHK.TRANS64 P2, [R6+URZ+0x37000], R11 ;  /* 0x0370000b0600a5a7 */ /* 0x000ea4000804007f */
[----:B--2---:R-:W-:Y:S05]  /*18af0*/  @!P2 BRA `(.L_x_41) ;  /* 0xfffffffc00eca947 */ /* 0x004fea000383ffff */
[----:B------:R-:W-:Y:S05]  /*18b00*/  BRA `(.L_x_40) ;  /* 0xffffffac00407947 */ /* 0x000fea000383ffff */
.L_x_57:
[----:B-1----:R-:W-:-:S04]  /*18b10*/  MOV R3, UR28 ;  /* 0x0000001c00037c02 */ /* 0x002fc80008000f00 */
[----:B------:R1:W2:Y:S03]  /*18b20*/  SYNCS.PHASECHK.TRANS64.TRYWAIT P0, [R3+URZ+0x8], R0 ;  /* 0x00000800030075a7 */ /* 0x0002a6000800017f */
[----:B--2---:R-:W-:Y:S05]  /*18b30*/  @!P0 NANOSLEEP.SYNCS 0x989680 ;  /* 0x009896800000895d */ /* 0x004fea0003900000 */
[----:B------:R-:W2:Y:S02]  /*18b40*/  @!P0 SYNCS.PHASECHK.TRANS64 P0, [R3+URZ+0x8], R0 ;  /* 0x00000800030085a7 */ /* 0x000ea4000800007f */
[----:B--2---:R-:W-:Y:S05]  /*18b50*/  @!P0 BRA `(.L_x_57) ;  /* 0xfffffffc00ec8947 */ /* 0x004fea000383ffff */
[----:B------:R-:W-:Y:S05]  /*18b60*/  BRA `(.L_x_113) ;  /* 0xffffffcc00d87947 */ /* 0x000fea000383ffff */
.L_x_77:
[----:B--2---:R2:W4:Y:S02]  /*18b70*/  SYNCS.PHASECHK.TRANS64.TRYWAIT P0, [R4+URZ+0x37060], R3 ;  /* 0x03706003040075a7 */ /* 0x004524000800017f */
[----:B----4-:R-:W-:Y:S05]  /*18b80*/  @!P0 NANOSLEEP.SYNCS 0x989680 ;  /* 0x009896800000895d */ /* 0x010fea0003900000 */
[----:B------:R-:W4:Y:S02]  /*18b90*/  @!P0 SYNCS.PHASECHK.TRANS64 P0, [R4+URZ+0x37060], R3 ;  /* 0x03706003040085a7 */ /* 0x000f24000800007f */
[----:B----4-:R-:W-:Y:S05]  /*18ba0*/  @!P0 BRA `(.L_x_77) ;  /* 0xfffffffc00f08947 */ /* 0x010fea000383ffff */
[----:B------:R-:W-:Y:S05]  /*18bb0*/  BRA `(.L_x_114) ;  /* 0xffffffe000c47947 */ /* 0x000fea000383ffff */
.L_x_82:
[----:B-1----:R1:W2:Y:S02]  /*18bc0*/  SYNCS.PHASECHK.TRANS64.TRYWAIT P0, [R5+URZ+0x37028], R2 ;  /* 0x03702802050075a7 */ /* 0x0022a4000800017f */
[----:B--2---:R-:W-:Y:S05]  /*18bd0*/  @!P0 NANOSLEEP.SYNCS 0x989680 ;  /* 0x009896800000895d */ /* 0x004fea0003900000 */
[----:B------:R-:W2:Y:S02]  /*18be0*/  @!P0 SYNCS.PHASECHK.TRANS64 P0, [R5+URZ+0x37028], R2 ;  /* 0x03702802050085a7 */ /* 0x000ea4000800007f */
[----:B--2---:R-:W-:Y:S05]  /*18bf0*/  @!P0 BRA `(.L_x_82) ;  /* 0xfffffffc00f08947 */ /* 0x004fea000383ffff */
[----:B------:R-:W-:Y:S05]  /*18c00*/  BRA `(.L_x_115) ;  /* 0xffffffe400b07947 */ /* 0x000fea000383ffff */
.L_x_87:
[----:B-1----:R1:W2:Y:S02]  /*18c10*/  SYNCS.PHASECHK.TRANS64.TRYWAIT P0, [R5+URZ+0x37060], R6 ;  /* 0x03706006050075a7 */ /* 0x0022a4000800017f */
[----:B--2---:R-:W-:Y:S05]  /*18c20*/  @!P0 NANOSLEEP.SYNCS 0x989680 ;  /* 0x009896800000895d */ /* 0x004fea0003900000 */
[----:B------:R-:W2:Y:S02]  /*18c30*/  @!P0 SYNCS.PHASECHK.TRANS64 P0, [R5+URZ+0x37060], R6 ;  /* 0x03706006050085a7 */ /* 0x000ea4000800007f */
[----:B--2---:R-:W-:Y:S05]  /*18c40*/  @!P0 BRA `(.L_x_87) ;  /* 0xfffffffc00f08947 */ /* 0x004fea000383ffff */
[----:B------:R-:W-:Y:S05]  /*18c50*/  BRA `(.L_x_116) ;  /* 0xffffffe8009c7947 */ /* 0x000fea000383ffff */
.L_x_92:
[----:B-1----:R1:W2:Y:S02]  /*18c60*/  SYNCS.PHASECHK.TRANS64.TRYWAIT P0, [R4+URZ+0x37028], R7 ;  /* 0x03702807040075a7 */ /* 0x0022a4000800017f */
[----:B--2---:R-:W-:Y:S05]  /*18c70*/  @!P0 NANOSLEEP.SYNCS 0x989680 ;  /* 0x009896800000895d */ /* 0x004fea0003900000 */
[----:B------:R-:W2:Y:S02]  /*18c80*/  @!P0 SYNCS.PHASECHK.TRANS64 P0, [R4+URZ+0x37028], R7 ;  /* 0x03702807040085a7 */ /* 0x000ea4000800007f */
[----:B--2---:R-:W-:Y:S05]  /*18c90*/  @!P0 BRA `(.L_x_92) ;  /* 0xfffffffc00f08947 */ /* 0x004fea000383ffff */
[----:B------:R-:W-:Y:S05]  /*18ca0*/  BRA `(.L_x_117) ;  /* 0xffffffec00947947 */ /* 0x000fea000383ffff */
.L_x_98:
[----:B-1----:R1:W2:Y:S02]  /*18cb0*/  SYNCS.PHASECHK.TRANS64.TRYWAIT P4, [R6+URZ+0x37028], R5 ;  /* 0x03702805060075a7 */ /* 0x0022a4000808017f */
[----:B--2---:R-:W-:Y:S05]  /*18cc0*/  @!P4 NANOSLEEP.SYNCS 0x989680 ;  /* 0x009896800000c95d */ /* 0x004fea0003900000 */
[----:B------:R-:W2:Y:S02]  /*18cd0*/  @!P4 SYNCS.PHASECHK.TRANS64 P4, [R6+URZ+0x37028], R5 ;  /* 0x037028050600c5a7 */ /* 0x000ea4000808007f */
[----:B--2---:R-:W-:Y:S05]  /*18ce0*/  @!P4 BRA `(.L_x_98) ;  /* 0xfffffffc00f0c947 */ /* 0x004fea000383ffff */
[----:B------:R-:W-:Y:S05]  /*18cf0*/  BRA `(.L_x_118) ;  /* 0xfffffff000bc7947 */ /* 0x000fea000383ffff */
.L_x_103:
[----:B-1----:R1:W2:Y:S02]  /*18d00*/  SYNCS.PHASECHK.TRANS64.TRYWAIT P4, [R6+URZ+0x37028], R7 ;  /* 0x03702807060075a7 */ /* 0x0022a4000808017f */
[----:B--2---:R-:W-:Y:S05]  /*18d10*/  @!P4 NANOSLEEP.SYNCS 0x989680 ;  /* 0x009896800000c95d */ /* 0x004fea0003900000 */
[----:B------:R-:W2:Y:S02]  /*18d20*/  @!P4 SYNCS.PHASECHK.TRANS64 P4, [R6+URZ+0x37028], R7 ;  /* 0x037028070600c5a7 */ /* 0x000ea4000808007f */
[----:B--2---:R-:W-:Y:S05]  /*18d30*/  @!P4 BRA `(.L_x_103) ;  /* 0xfffffffc00f0c947 */ /* 0x004fea000383ffff */
[----:B------:R-:W-:Y:S05]  /*18d40*/  BRA `(.L_x_119) ;  /* 0xfffffff400b47947 */ /* 0x000fea000383ffff */
        .weak           $__internal_0_$__cuda_sm20_rcp_rn_f32_slowpath
        .type           $__internal_0_$__cuda_sm20_rcp_rn_f32_slowpath,@function
        .size           $__internal_0_$__cuda_sm20_rcp_rn_f32_slowpath,(.L_x_125 - $__internal_0_$__cuda_sm20_rcp_rn_f32_slowpath)
$__internal_0_$__cuda_sm20_rcp_rn_f32_slowpath:
[----:B------:R-:W-:Y:S01]  /*18d50*/  IMAD.SHL.U32 R0, R2, 0x2, RZ ;  /* 0x0000000202007824 */ /* 0x000fe200078e00ff */
[----:B------:R-:W-:Y:S04]  /*18d60*/  BSSY B2, `(.L_x_120) ;  /* 0x0000030000027945 */ /* 0x000fe80003800000 */
[----:B------:R-:W-:-:S04]  /*18d70*/  SHF.R.U32.HI R13, RZ, 0x18, R0 ;  /* 0x00000018ff0d7819 */ /* 0x000fc80000011600 */
[----:B------:R-:W-:-:S13]  /*18d80*/  ISETP.NE.U32.AND P0, PT, R13, RZ, PT ;  /* 0x000000ff0d00720c */ /* 0x000fda0003f05070 */
[----:B------:R-:W-:Y:S05]  /*18d90*/  @P0 BRA `(.L_x_121) ;  /* 0x0000000000280947 */ /* 0x000fea0003800000 */
[----:B------:R-:W-:-:S04]  /*18da0*/  SHF.L.U32 R0, R2, 0x1, RZ ;  /* 0x0000000102007819 */ /* 0x000fc800000006ff */
[----:B------:R-:W-:-:S13]  /*18db0*/  ISETP.NE.AND P0, PT, R0, RZ, PT ;  /* 0x000000ff0000720c */ /* 0x000fda0003f05270 */
[----:B------:R-:W-:Y:S01]  /*18dc0*/  @P0 FFMA R5, R2, 1.84467440737095516160e+19, RZ ;  /* 0x5f80000002050823 */ /* 0x000fe200000000ff */
[----:B------:R-:W-:Y:S08]  /*18dd0*/  @!P0 MUFU.RCP R3, R2 ;  /* 0x0000000200038308 */ /* 0x000ff00000001000 */
[----:B------:R-:W1:Y:S02]  /*18de0*/  @P0 MUFU.RCP R0, R5 ;  /* 0x0000000500000308 */ /* 0x000e640000001000 */
[----:B-1----:R-:W-:-:S04]  /*18df0*/  @P0 FFMA R12, R5, R0, -1 ;  /* 0xbf800000050c0423 */ /* 0x002fc80000000000 */
[----:B------:R-:W-:-:S04]  /*18e00*/  @P0 FADD.FTZ R13, -R12, -RZ ;  /* 0x800000ff0c0d0221 */ /* 0x000fc80000010100 */
[----:B------:R-:W-:-:S04]  /*18e10*/  @P0 FFMA R0, R0, R13, R0 ;  /* 0x0000000d00000223 */ /* 0x000fc80000000000 */
[----:B------:R-:W-:Y:S01]  /*18e20*/  @P0 FFMA R3, R0, 1.84467440737095516160e+19, RZ ;  /* 0x5f80000000030823 */ /* 0x000fe200000000ff */
[----:B------:R-:W-:Y:S06]  /*18e30*/  BRA `(.L_x_122) ;  /* 0x0000000000887947 */ /* 0x000fec0003800000 */
.L_x_121:
[----:B------:R-:W-:-:S04]  /*18e40*/  IADD3 R19, R13, -0xfd, RZ ;  /* 0xffffff030d137810 */ /* 0x000fc80007ffe0ff */
[----:B------:R-:W-:-:S13]  /*18e50*/  ISETP.GT.U32.AND P0, PT, R19, 0x1, PT ;  /* 0x000000011300780c */ /* 0x000fda0003f04070 */
[----:B------:R-:W-:Y:S05]  /*18e60*/  @P0 BRA `(.L_x_123) ;  /* 0x0000000000780947 */ /* 0x000fea0003800000 */
[----:B------:R-:W-:Y:S02]  /*18e70*/  LOP3.LUT R0, R2, 0x7fffff, RZ, 0xc0, !PT ;  /* 0x007fffff02007812 */ /* 0x000fe400078ec0ff */
[----:B------:R-:W-:Y:S02]  /*18e80*/  MOV R14, 0x3 ;  /* 0x00000003000e7802 */ /* 0x000fe40000000f00 */
[----:B------:R-:W-:Y:S02]  /*18e90*/  LOP3.LUT R0, R0, 0x3f800000, RZ, 0xfc, !PT ;  /* 0x3f80000000007812 */ /* 0x000fe400078efcff */
[----:B------:R-:W-:Y:S02]  /*18ea0*/  SHF.L.U32 R14, R14, R19, RZ ;  /* 0x000000130e0e7219 */ /* 0x000fe400000006ff */
[----:B------:R-:W1:Y:S02]  /*18eb0*/  MUFU.RCP R3, R0 ;  /* 0x0000000000037308 */ /* 0x000e640000001000 */
[----:B-1----:R-:W-:-:S04]  /*18ec0*/  FFMA R5, R0, R3, -1 ;  /* 0xbf80000000057423 */ /* 0x002fc80000000003 */
[----:B------:R-:W-:-:S04]  /*18ed0*/  FADD.FTZ R12, -R5, -RZ ;  /* 0x800000ff050c7221 */ /* 0x000fc80000010100 */
[CCC-:B------:R-:W-:Y:S01]  /*18ee0*/  FFMA.RM R5, R3.reuse, R12.reuse, R3.reuse ;  /* 0x0000000c03057223 */ /* 0x1c0fe20000004003 */
[----:B------:R-:W-:-:S04]  /*18ef0*/  FFMA.RP R12, R3, R12, R3 ;  /* 0x0000000c030c7223 */ /* 0x000fc80000008003 */
[C---:B------:R-:W-:Y:S02]  /*18f00*/  LOP3.LUT R3, R5.reuse, 0x7fffff, RZ, 0xc0, !PT ;  /* 0x007fffff05037812 */ /* 0x040fe400078ec0ff */
[----:B------:R-:W-:Y:S02]  /*18f10*/  FSETP.NEU.FTZ.AND P0, PT, R5, R12, PT ;  /* 0x0000000c0500720b */ /* 0x000fe40003f1d000 */
[----:B------:R-:W-:Y:S02]  /*18f20*/  LOP3.LUT R3, R3, 0x800000, RZ, 0xfc, !PT ;  /* 0x0080000003037812 */ /* 0x000fe400078efcff */
[----:B------:R-:W-:Y:S02]  /*18f30*/  SEL R5, RZ, 0xffffffff, !P0 ;  /* 0xffffffffff057807 */ /* 0x000fe40004000000 */
[----:B------:R-:W-:Y:S02]  /*18f40*/  LOP3.LUT R14, R14, R3, RZ, 0xc0, !PT ;  /* 0x000000030e0e7212 */ /* 0x000fe400078ec0ff */
[----:B------:R-:W-:-:S02]  /*18f50*/  IADD3 R0, -R5, RZ, RZ ;  /* 0x000000ff05007210 */ /* 0x000fc40007ffe1ff */
[-C--:B------:R-:W-:Y:S02]  /*18f60*/  SHF.R.U32.HI R14, RZ, R19.reuse, R14 ;  /* 0x00000013ff0e7219 */ /* 0x080fe4000001160e */
[----:B------:R-:W-:Y:S02]  /*18f70*/  LOP3.LUT P1, RZ, R0, R19, R3, 0xf8, !PT ;  /* 0x0000001300ff7212 */ /* 0x000fe4000782f803 */
[C---:B------:R-:W-:Y:S02]  /*18f80*/  LOP3.LUT P0, RZ, R14.reuse, 0x1, RZ, 0xc0, !PT ;  /* 0x000000010eff7812 */ /* 0x040fe4000780c0ff */
[----:B------:R-:W-:-:S04]  /*18f90*/  LOP3.LUT P2, RZ, R14, 0x2, RZ, 0xc0, !PT ;  /* 0x000000020eff7812 */ /* 0x000fc8000784c0ff */
[----:B------:R-:W-:Y:S02]  /*18fa0*/  PLOP3.LUT P0, PT, P0, P1, P2, 0xe0, 0x0 ;  /* 0x000000000000781c */ /* 0x000fe40000703c20 */
[----:B------:R-:W-:Y:S02]  /*18fb0*/  LOP3.LUT P1, RZ, R2, 0x7fffff, RZ, 0xc0, !PT ;  /* 0x007fffff02ff7812 */ /* 0x000fe4000782c0ff */
[----:B------:R-:W-:-:S04]  /*18fc0*/  SEL R0, RZ, 0x1, !P0 ;  /* 0x00000001ff007807 */ /* 0x000fc80004000000 */
[----:B------:R-:W-:-:S04]  /*18fd0*/  IADD3 R0, -R0, RZ, RZ ;  /* 0x000000ff00007210 */ /* 0x000fc80007ffe1ff */
[----:B------:R-:W-:Y:S01]  /*18fe0*/  ISETP.GE.AND P0, PT, R0, RZ, PT ;  /* 0x000000ff0000720c */ /* 0x000fe20003f06270 */
[----:B------:R-:W-:-:S05]  /*18ff0*/  VIADD R0, R13, 0xffffff04 ;  /* 0xffffff040d007836 */ /* 0x000fca0000000000 */
[----:B------:R-:W-:-:S07]  /*19000*/  SHF.R.U32.HI R3, RZ, R0, R3 ;  /* 0x00000000ff037219 */ /* 0x000fce0000011603 */
[----:B------:R-:W-:-:S04]  /*19010*/  @!P0 IADD3 R3, R3, 0x1, RZ ;  /* 0x0000000103038810 */ /* 0x000fc80007ffe0ff */
[----:B------:R-:W-:-:S04]  /*19020*/  @!P1 SHF.L.U32 R3, R3, 0x1, RZ ;  /* 0x0000000103039819 */ /* 0x000fc800000006ff */
[----:B------:R-:W-:Y:S01]  /*19030*/  LOP3.LUT R3, R3, 0x80000000, R2, 0xf8, !PT ;  /* 0x8000000003037812 */ /* 0x000fe200078ef802 */
[----:B------:R-:W-:Y:S06]  /*19040*/  BRA `(.L_x_122) ;  /* 0x0000000000047947 */ /* 0x000fec0003800000 */
.L_x_123:
[----:B------:R1:W2:Y:S02]  /*19050*/  MUFU.RCP R3, R2 ;  /* 0x0000000200037308 */ /* 0x0002a40000001000 */
.L_x_122:
[----:B------:R-:W-:Y:S05]  /*19060*/  BSYNC B2 ;  /* 0x0000000000027941 */ /* 0x000fea0003800000 */
.L_x_120:
[----:B--2---:R-:W-:Y:S02]  /*19070*/  MOV R0, R3 ;  /* 0x0000000300007202 */ /* 0x004fe40000000f00 */
[----:B-1----:R-:W-:Y:S02]  /*19080*/  MOV R2, R15 ;  /* 0x0000000f00027202 */ /* 0x002fe40000000f00 */
[----:B------:R-:W-:-:S04]  /*19090*/  MOV R3, 0x0 ;  /* 0x0000000000037802 */ /* 0x000fc80000000f00 */
[----:B------:R-:W-:Y:S05]  /*190a0*/  RET.REL.NODEC R2 `(_ZN7cutlass13device_kernelINS_4fmha6kernel28FmhaKernelTmaWarpSpecializedINS1_10collective30FmhaMainloopTmaWarpSpecializedINS_6half_tEffN4cute5tupleIJNS7_1CILi128EEENS9_ILi256EEENS9_ILi80EEEEEENS8_IJiNS9_ILi1EEENS8_IJiiEEEEEESG_SG_NS4_14ResidualFusionEJEEENS4_15FmhaFwdEpilogueIS6_fNS8_IJNS9_ILi64EEESC_SB_EEEEENS2_23IndividualTileSchedulerEJEEEEEvNT_6ParamsE) ;  /* 0xfffffe6c02d47950 */ /* 0x000fea0003c3ffff */
.L_x_124:
[----:B------:R-:W-:-:S00]  /*190b0*/  BRA `(.L_x_124) ;  /* 0xfffffffc00fc7947 */ /* 0x000fc0000383ffff */
[----:B------:R-:W-:-:S00]  /*190c0*/  NOP ;  /* 0x0000000000007918 */ /* 0x000fc00000000000 */
        /* <DEDUP_REMOVED lines=11> */
.L_x_125:


//--------------------- .nv.global.init           --------------------------
	.section	.nv.global.init,"aw",@progbits
.nv.global.init:
	.type		$str$24,@object
	.size		$str$24,($str$25 - $str$24)
$str$24:
        /*0000*/ 	.byte	0x28, 0x61, 0x64, 0x64, 0x72, 0x65, 0x73, 0x73, 0x20, 0x26, 0x20, 0x6d, 0x61, 0x73, 0x6b, 0x29
        /*0010*/ 	.byte	0x20, 0x3d, 0x3d, 0x20, 0x30, 0x00
	.type		$str$25,@object
	.size		$str$25,(__unnamed_1 - $str$25)
$str$25:
        /*0016*/ 	.byte	0x2f, 0x74, 0x6d, 0x70, 0x2f, 0x63, 0x75, 0x74, 0x6c, 0x61, 0x73, 0x73, 0x5f, 0x73, 0x77, 0x65
        /*0026*/ 	.byte	0x65, 0x70, 0x5f, 0x73, 0x72, 0x63, 0x2f, 0x69, 0x6e, 0x63, 0x6c, 0x75, 0x64, 0x65, 0x2f, 0x63
        /*0036*/ 	.byte	0x75, 0x74, 0x65, 0x2f, 0x70, 0x6f, 0x69, 0x6e, 0x74, 0x65, 0x72, 0x5f, 0x66, 0x6c, 0x61, 0x67
        /*0046*/ 	.byte	0x67, 0x65, 0x64, 0x2e, 0x68, 0x70, 0x70, 0x00
	.type		__unnamed_1,@object
	.size		__unnamed_1,(__unnamed_2 - __unnamed_1)
__unnamed_1:
        /*004e*/ 	.byte	0x61, 0x75, 0x74, 0x6f, 0x20, 0x63, 0x75, 0x74, 0x65, 0x3a, 0x3a, 0x61, 0x73, 0x5f, 0x70, 0x6f
        /* <DEDUP_REMOVED lines=27> */
        /*020e*/ 	.byte	0x3e, 0x3e, 0x3e, 0x3e, 0x3e, 0x5d, 0x00
	.type		__unnamed_2,@object
	.size		__unnamed_2,(.L_1 - __unnamed_2)
__unnamed_2:
        /* <DEDUP_REMOVED lines=29> */
.L_1:


//--------------------- .nv.shared._ZN7cutlass13device_kernelINS_4fmha6kernel28FmhaKernelTmaWarpSpecializedINS1_10collective30FmhaMainloopTmaWarpSpecializedINS_6half_tEffN4cute5tupleIJNS7_1CILi128EEENS9_ILi256EEENS9_ILi80EEEEEENS8_IJiNS9_ILi1EEENS8_IJiiEEEEEESG_SG_NS4_14ResidualFusionEJEEENS4_15FmhaFwdEpilogueIS6_fNS8_IJNS9_ILi64EEESC_SB_EEEEENS2_23IndividualTileSchedulerEJEEEEEvNT_6ParamsE --------------------------
	.section	.nv.shared._ZN7cutlass13device_kernelINS_4fmha6kernel28FmhaKernelTmaWarpSpecializedINS1_10collective30FmhaMainloopTmaWarpSpecializedINS_6half_tEffN4cute5tupleIJNS7_1CILi128EEENS9_ILi256EEENS9_ILi80EEEEEENS8_IJiNS9_ILi1EEENS8_IJiiEEEEEESG_SG_NS4_14ResidualFusionEJEEENS4_15FmhaFwdEpilogueIS6_fNS8_IJNS9_ILi64EEESC_SB_EEEEENS2_23IndividualTileSchedulerEJEEEEEvNT_6ParamsE,"aw",@nobits
	.sectionflags	@""
	.align	16
	.zero		1024


//--------------------- .nv.shared.reserved.0     --------------------------
	.section	.nv.shared.reserved.0,"aw",@nobits
	.weak		__nv_reservedSMEM_offset_0_alias
	.size		__nv_reservedSMEM_offset_0_alias, 0, 0
	.other		__nv_reservedSMEM_offset_0_alias,@"STO_CUDA_RESERVED_SHARED STV_DEFAULT"
__nv_reservedSMEM_offset_0_alias:
	.zero		0


//--------------------- .nv.global                --------------------------
	.section	.nv.global,"aw",@nobits
.nv.global:
	.type		_ZN39_INTERNAL_a934b70f_4_k_cu_a07c2db8_31554cute1_E,@object
	.size		_ZN39_INTERNAL_a934b70f_4_k_cu_a07c2db8_31554cute1_E,(_ZN39_INTERNAL_a934b70f_4_k_cu_a07c2db8_31554cuda3std3__45__cpo6cbeginE - _ZN39_INTERNAL_a934b70f_4_k_cu_a07c2db8_31554cute1_E)
_ZN39_INTERNAL_a934b70f_4_k_cu_a07c2db8_31554cute1_E:
	.zero		1
	.type		_ZN39_INTERNAL_a934b70f_4_k_cu_a07c2db8_31554cuda3std3__45__cpo6cbeginE,@object
	.size		_ZN39_INTERNAL_a934b70f_4_k_cu_a07c2db8_31554cuda3std3__45__cpo6cbeginE,(_ZN39_INTERNAL_a934b70f_4_k_cu_a07c2db8_31554cuda3std3__48in_placeE - _ZN39_INTERNAL_a934b70f_4_k_cu_a07c2db8_31554cuda3std3__45__cpo6cbeginE)
_ZN39_INTERNAL_a934b70f_4_k_cu_a07c2db8_31554cuda3std3__45__cpo6cbeginE:
	.zero		1
	.type		_ZN39_INTERNAL_a934b70f_4_k_cu_a07c2db8_31554cuda3std3__48in_placeE,@object
	.size		_ZN39_INTERNAL_a934b70f_4_k_cu_a07c2db8_31554cuda3std3__48in_placeE,(_ZN39_INTERNAL_a934b70f_4_k_cu_a07c2db8_31554cuda3std6ranges3__45__cpo9iter_moveE - _ZN39_INTERNAL_a934b70f_4_k_cu_a07c2db8_31554cuda3std3__48in_placeE)
_ZN39_INTERNAL_a934b70f_4_k_cu_a07c2db8_31554cuda3std3__48in_placeE:
	.zero		1
	.type		_ZN39_INTERNAL_a934b70f_4_k_cu_a07c2db8_31554cuda3std6ranges3__45__cpo9iter_moveE,@object
	.size		_ZN39_INTERNAL_a934b70f_4_k_cu_a07c2db8_31554cuda3std6ranges3__45__cpo9iter_moveE,(_ZN39_INTERNAL_a934b70f_4_k_cu_a07c2db8_31554cuda3std3__45__cpo5beginE - _ZN39_INTERNAL_a934b70f_4_k_cu_a07c2db8_31554cuda3std6ranges3__45__cpo9iter_moveE)
_ZN39_INTERNAL_a934b70f_4_k_cu_a07c2db8_31554cuda3std6ranges3__45__cpo9iter_moveE:
	.zero		1
	.type		_ZN39_INTERNAL_a934b70f_4_k_cu_a07c2db8_31554cuda3std3__45__cpo5beginE,@object
	.size		_ZN39_INTERNAL_a934b70f_4_k_cu_a07c2db8_31554cuda3std3__45__cpo5beginE,(_ZN39_INTERNAL_a934b70f_4_k_cu_a07c2db8_31554cuda3std3__441_GLOBAL__N__a934b70f_4_k_cu_a07c2db8_31556ignoreE - _ZN39_INTERNAL_a934b70f_4_k_cu_a07c2db8_31554cuda3std3__45__cpo5beginE)
_ZN39_INTERNAL_a934b70f_4_k_cu_a07c2db8_31554cuda3std3__45__cpo5beginE:
	.zero		1
	.type		_ZN39_INTERNAL_a934b70f_4_k_cu_a07c2db8_31554cuda3std3__441_GLOBAL__N__a934b70f_4_k_cu_a07c2db8_31556ignoreE,@object
	.size		_ZN39_INTERNAL_a934b70f_4_k_cu_a07c2db8_31554cuda3std3__441_GLOBAL__N__a934b70f_4_k_cu_a07c2db8_31556ignoreE,(_ZN39_INTERNAL_a934b70f_4_k_cu_a07c2db8_31554cute7productE - _ZN39_INTERNAL_a934b70f_4_k_cu_a07c2db8_31554cuda3std3__441_GLOBAL__N__a934b70f_4_k_cu_a07c2db8_31556ignoreE)
_ZN39_INTERNAL_a934b70f_4_k_cu_a07c2db8_31554cuda3std3__441_GLOBAL__N__a934b70f_4_k_cu_a07c2db8_31556ignoreE:
	.zero		1
	.type		_ZN39_INTERNAL_a934b70f_4_k_cu_a07c2db8_31554cute7productE,@object
	.size		_ZN39_INTERNAL_a934b70f_4_k_cu_a07c2db8_31554cute7productE,(_ZN39_INTERNAL_a934b70f_4_k_cu_a07c2db8_31554cuda3std3__45__cpo3endE - _ZN39_INTERNAL_a934b70f_4_k_cu_a07c2db8_31554cute7productE)
_ZN39_INTERNAL_a934b70f_4_k_cu_a07c2db8_31554cute7productE:
	.zero		1
	.type		_ZN39_INTERNAL_a934b70f_4_k_cu_a07c2db8_31554cuda3std3__45__cpo3endE,@object
	.size		_ZN39_INTERNAL_a934b70f_4_k_cu_a07c2db8_31554cuda3std3__45__cpo3endE,(_ZN39_INTERNAL_a934b70f_4_k_cu_a07c2db8_31554cuda3std3__419piecewise_constructE - _ZN39_INTERNAL_a934b70f_4_k_cu_a07c2db8_31554cuda3std3__45__cpo3endE)
_ZN39_INTERNAL_a934b70f_4_k_cu_a07c2db8_31554cuda3std3__45__cpo3endE:
	.zero		1
	.type		_ZN39_INTERNAL_a934b70f_4_k_cu_a07c2db8_31554cuda3std3__419piecewise_constructE,@object
	.size		_ZN39_INTERNAL_a934b70f_4_k_cu_a07c2db8_31554cuda3std3__419piecewise_constructE,(_ZN39_INTERNAL_a934b70f_4_k_cu_a07c2db8_31554cuda3std3__45__cpo4cendE - _ZN39_INTERNAL_a934b70f_4_k_cu_a07c2db8_31554cuda3std3__419piecewise_constructE)
_ZN39_INTERNAL_a934b70f_4_k_cu_a07c2db8_31554cuda3std3__419piecewise_constructE:
	.zero		1
	.type		_ZN39_INTERNAL_a934b70f_4_k_cu_a07c2db8_31554cuda3std3__45__cpo4cendE,@object
	.size		_ZN39_INTERNAL_a934b70f_4_k_cu_a07c2db8_31554cuda3std3__45__cpo4cendE,(_ZN39_INTERNAL_a934b70f_4_k_cu_a07c2db8_31554cuda3std6ranges3__45__cpo4swapE - _ZN39_INTERNAL_a934b70f_4_k_cu_a07c2db8_31554cuda3std3__45__cpo4cendE)
_ZN39_INTERNAL_a934b70f_4_k_cu_a07c2db8_31554cuda3std3__45__cpo4cendE:
	.zero		1
	.type		_ZN39_INTERNAL_a934b70f_4_k_cu_a07c2db8_31554cuda3std6ranges3__45__cpo4swapE,@object
	.size		_ZN39_INTERNAL_a934b70f_4_k_cu_a07c2db8_31554cuda3std6ranges3__45__cpo4swapE,(.L_9 - _ZN39_INTERNAL_a934b70f_4_k_cu_a07c2db8_31554cuda3std6ranges3__45__cpo4swapE)
_ZN39_INTERNAL_a934b70f_4_k_cu_a07c2db8_31554cuda3std6ranges3__45__cpo4swapE:
	.zero		1
.L_9:


//--------------------- .nv.constant0._ZN7cutlass13device_kernelINS_4fmha6kernel28FmhaKernelTmaWarpSpecializedINS1_10collective30FmhaMainloopTmaWarpSpecializedINS_6half_tEffN4cute5tupleIJNS7_1CILi128EEENS9_ILi256EEENS9_ILi80EEEEEENS8_IJiNS9_ILi1EEENS8_IJiiEEEEEESG_SG_NS4_14ResidualFusionEJEEENS4_15FmhaFwdEpilogueIS6_fNS8_IJNS9_ILi64EEESC_SB_EEEEENS2_23IndividualTileSchedulerEJEEEEEvNT_6ParamsE --------------------------
	.section	.nv.constant0._ZN7cutlass13device_kernelINS_4fmha6kernel28FmhaKernelTmaWarpSpecializedINS1_10collective30FmhaMainloopTmaWarpSpecializedINS_6half_tEffN4cute5tupleIJNS7_1CILi128EEENS9_ILi256EEENS9_ILi80EEEEEENS8_IJiNS9_ILi1EEENS8_IJiiEEEEEESG_SG_NS4_14ResidualFusionEJEEENS4_15FmhaFwdEpilogueIS6_fNS8_IJNS9_ILi64EEESC_SB_EEEEENS2_23IndividualTileSchedulerEJEEEEEvNT_6ParamsE,"a",@progbits
	.sectionflags	@""
	.align	4
.nv.constant0._ZN7cutlass13device_kernelINS_4fmha6kernel28FmhaKernelTmaWarpSpecializedINS1_10collective30FmhaMainloopTmaWarpSpecializedINS_6half_tEffN4cute5tupleIJNS7_1CILi128EEENS9_ILi256EEENS9_ILi80EEEEEENS8_IJiNS9_ILi1EEENS8_IJiiEEEEEESG_SG_NS4_14ResidualFusionEJEEENS4_15FmhaFwdEpilogueIS6_fNS8_IJNS9_ILi64EEESC_SB_EEEEENS2_23IndividualTileSchedulerEJEEEEEvNT_6ParamsE:
	.zero		2688


//--------------------- SYMBOLS --------------------------

	.type		.nv.reservedSmem.offset0,@object
	.size		.nv.reservedSmem.offset0,0x4
	.type		__assertfail,@function
